//
// Generated by NVIDIA NVVM Compiler
//
// Compiler Build ID: CL-36424714
// Cuda compilation tools, release 13.0, V13.0.88
// Based on NVVM 20.0.0
//

.version 9.0
.target sm_100
.address_size 64

	// .globl	_Z15FP32_minplus_TTILi64ELi32ELi64ELi4ELi4EEvPfS0_S0_iii
// _ZZ15FP32_minplus_TTILi64ELi32ELi64ELi4ELi4EEvPfS0_S0_iiiE2As has been demoted
// _ZZ15FP32_minplus_TTILi64ELi32ELi64ELi4ELi4EEvPfS0_S0_iiiE2Bs has been demoted
// _ZZ15FP32_minplus_TNILi64ELi32ELi64ELi4ELi4EEvPfS0_S0_iiiE2As has been demoted
// _ZZ15FP32_minplus_TNILi64ELi32ELi64ELi4ELi4EEvPfS0_S0_iiiE2Bs has been demoted
// _ZZ15FP32_minplus_NTILi64ELi32ELi64ELi4ELi4EEvPfS0_S0_iiiE2As has been demoted
// _ZZ15FP32_minplus_NTILi64ELi32ELi64ELi4ELi4EEvPfS0_S0_iiiE2Bs has been demoted
// _ZZ15FP32_minplus_NNILi64ELi32ELi64ELi4ELi4EEvPfS0_S0_iiiE2As has been demoted
// _ZZ15FP32_minplus_NNILi64ELi32ELi64ELi4ELi4EEvPfS0_S0_iiiE2Bs has been demoted

.visible .entry _Z15FP32_minplus_TTILi64ELi32ELi64ELi4ELi4EEvPfS0_S0_iii(
	.param .u64 .ptr .align 1 _Z15FP32_minplus_TTILi64ELi32ELi64ELi4ELi4EEvPfS0_S0_iii_param_0,
	.param .u64 .ptr .align 1 _Z15FP32_minplus_TTILi64ELi32ELi64ELi4ELi4EEvPfS0_S0_iii_param_1,
	.param .u64 .ptr .align 1 _Z15FP32_minplus_TTILi64ELi32ELi64ELi4ELi4EEvPfS0_S0_iii_param_2,
	.param .u32 _Z15FP32_minplus_TTILi64ELi32ELi64ELi4ELi4EEvPfS0_S0_iii_param_3,
	.param .u32 _Z15FP32_minplus_TTILi64ELi32ELi64ELi4ELi4EEvPfS0_S0_iii_param_4,
	.param .u32 _Z15FP32_minplus_TTILi64ELi32ELi64ELi4ELi4EEvPfS0_S0_iii_param_5
)
{
	.reg .pred 	%p<109>;
	.reg .b32 	%r<180>;
	.reg .b32 	%f<1493>;
	.reg .b64 	%rd<104>;
	// demoted variable
	.shared .align 4 .b8 _ZZ15FP32_minplus_TTILi64ELi32ELi64ELi4ELi4EEvPfS0_S0_iiiE2As[8192];
	// demoted variable
	.shared .align 4 .b8 _ZZ15FP32_minplus_TTILi64ELi32ELi64ELi4ELi4EEvPfS0_S0_iiiE2Bs[8192];
	ld.param.u64 	%rd9, [_Z15FP32_minplus_TTILi64ELi32ELi64ELi4ELi4EEvPfS0_S0_iii_param_0];
	ld.param.u64 	%rd10, [_Z15FP32_minplus_TTILi64ELi32ELi64ELi4ELi4EEvPfS0_S0_iii_param_1];
	ld.param.u64 	%rd11, [_Z15FP32_minplus_TTILi64ELi32ELi64ELi4ELi4EEvPfS0_S0_iii_param_2];
	ld.param.u32 	%r77, [_Z15FP32_minplus_TTILi64ELi32ELi64ELi4ELi4EEvPfS0_S0_iii_param_3];
	ld.param.u32 	%r78, [_Z15FP32_minplus_TTILi64ELi32ELi64ELi4ELi4EEvPfS0_S0_iii_param_4];
	ld.param.u32 	%r79, [_Z15FP32_minplus_TTILi64ELi32ELi64ELi4ELi4EEvPfS0_S0_iii_param_5];
	cvta.to.global.u64 	%rd1, %rd9;
	cvta.to.global.u64 	%rd2, %rd10;
	cvta.to.global.u64 	%rd3, %rd11;
	mov.u32 	%r1, %tid.y;
	shl.b32 	%r80, %r1, 4;
	mov.u32 	%r2, %tid.x;
	add.s32 	%r3, %r80, %r2;
	and.b32  	%r171, %r3, 31;
	shr.u32 	%r168, %r3, 6;
	setp.lt.s32 	%p4, %r79, 1;
	mov.f32 	%f1460, 0f7F800000;
	mov.f32 	%f1445, 0f00000000;
	mov.f32 	%f1446, %f1445;
	mov.f32 	%f1447, %f1445;
	mov.f32 	%f1448, %f1445;
	mov.f32 	%f1449, %f1445;
	mov.f32 	%f1450, %f1445;
	mov.f32 	%f1451, %f1445;
	mov.f32 	%f1452, %f1445;
	mov.f32 	%f1453, %f1445;
	mov.f32 	%f1454, %f1445;
	mov.f32 	%f1455, %f1445;
	mov.f32 	%f1456, %f1445;
	mov.f32 	%f1457, %f1445;
	mov.f32 	%f1458, %f1445;
	mov.f32 	%f1459, %f1445;
	@%p4 bra 	$L__BB0_81;
	and.b32  	%r82, %r3, 63;
	shr.u32 	%r83, %r3, 5;
	mov.u32 	%r6, %ctaid.y;
	shl.b32 	%r84, %r6, 6;
	add.s32 	%r7, %r83, %r84;
	add.s32 	%r8, %r79, -32;
	mov.u32 	%r9, %ctaid.x;
	shl.b32 	%r85, %r9, 6;
	or.b32  	%r10, %r82, %r85;
	mov.u32 	%r86, %nctaid.x;
	add.s32 	%r11, %r86, -1;
	and.b32  	%r87, %r3, 32736;
	or.b32  	%r88, %r87, %r171;
	shl.b32 	%r89, %r88, 2;
	mov.u32 	%r90, _ZZ15FP32_minplus_TTILi64ELi32ELi64ELi4ELi4EEvPfS0_S0_iiiE2As;
	add.s32 	%r12, %r90, %r89;
	shl.b32 	%r91, %r79, 3;
	shl.b32 	%r92, %r79, 4;
	shl.b32 	%r93, %r79, 5;
	shl.b32 	%r94, %r3, 2;
	mov.u32 	%r95, _ZZ15FP32_minplus_TTILi64ELi32ELi64ELi4ELi4EEvPfS0_S0_iiiE2Bs;
	add.s32 	%r13, %r95, %r94;
	mad.lo.s32 	%r172, %r7, %r79, %r171;
	add.s32 	%r176, %r172, %r93;
	add.s32 	%r178, %r176, %r92;
	add.s32 	%r179, %r178, %r91;
	add.s32 	%r177, %r176, %r91;
	add.s32 	%r174, %r172, %r92;
	add.s32 	%r175, %r174, %r91;
	add.s32 	%r173, %r172, %r91;
	add.s32 	%r96, %r168, 8;
	mad.lo.s32 	%r97, %r78, %r96, %r85;
	add.s32 	%r169, %r97, %r82;
	add.s32 	%r98, %r168, 12;
	mad.lo.s32 	%r99, %r78, %r98, %r85;
	add.s32 	%r167, %r99, %r82;
	add.s32 	%r100, %r168, 16;
	mad.lo.s32 	%r101, %r78, %r100, %r85;
	add.s32 	%r166, %r101, %r82;
	add.s32 	%r102, %r168, 20;
	mad.lo.s32 	%r103, %r78, %r102, %r85;
	add.s32 	%r165, %r103, %r82;
	add.s32 	%r104, %r168, 24;
	mad.lo.s32 	%r105, %r78, %r104, %r85;
	add.s32 	%r164, %r105, %r82;
	add.s32 	%r106, %r168, 28;
	mad.lo.s32 	%r107, %r78, %r106, %r85;
	add.s32 	%r163, %r107, %r82;
	add.s32 	%r108, %r168, 4;
	mad.lo.s32 	%r109, %r78, %r108, %r85;
	add.s32 	%r162, %r109, %r82;
	mad.lo.s32 	%r110, %r78, %r168, %r85;
	add.s32 	%r161, %r110, %r82;
	mov.f32 	%f1460, 0f7F800000;
	mov.f32 	%f1445, 0f00000000;
	mov.b32 	%r170, 16;
$L__BB0_2:
	mov.u32 	%r111, %nctaid.y;
	add.s32 	%r113, %r111, -1;
	setp.eq.s32 	%p5, %r6, %r113;
	add.s32 	%r49, %r170, -16;
	setp.gt.s32 	%p6, %r49, %r8;
	or.pred  	%p1, %p6, %p5;
	@%p1 bra 	$L__BB0_3;
	bra.uni 	$L__BB0_5;
$L__BB0_3:
	setp.ge.s32 	%p7, %r171, %r79;
	setp.ge.s32 	%p8, %r7, %r77;
	mov.f32 	%f1477, 0f7F800000;
	or.pred  	%p9, %p8, %p7;
	@%p9 bra 	$L__BB0_6;
	mul.wide.u32 	%rd14, %r172, 4;
	add.s64 	%rd15, %rd1, %rd14;
	ld.global.nc.f32 	%f1477, [%rd15];
	bra.uni 	$L__BB0_6;
$L__BB0_5:
	mul.wide.u32 	%rd12, %r172, 4;
	add.s64 	%rd13, %rd1, %rd12;
	ld.global.nc.f32 	%f1477, [%rd13];
$L__BB0_6:
	st.shared.f32 	[%r12], %f1477;
	@%p1 bra 	$L__BB0_8;
	mul.wide.u32 	%rd16, %r173, 4;
	add.s64 	%rd17, %rd1, %rd16;
	ld.global.nc.f32 	%f88, [%rd17];
	st.shared.f32 	[%r12+1024], %f88;
	bra.uni 	$L__BB0_11;
$L__BB0_8:
	setp.ge.s32 	%p10, %r171, %r79;
	add.s32 	%r115, %r7, 8;
	setp.ge.s32 	%p11, %r115, %r77;
	mov.f32 	%f1478, 0f7F800000;
	or.pred  	%p12, %p11, %p10;
	@%p12 bra 	$L__BB0_10;
	mul.wide.u32 	%rd18, %r173, 4;
	add.s64 	%rd19, %rd1, %rd18;
	ld.global.nc.f32 	%f1478, [%rd19];
$L__BB0_10:
	st.shared.f32 	[%r12+1024], %f1478;
$L__BB0_11:
	@%p1 bra 	$L__BB0_13;
	mul.wide.u32 	%rd20, %r174, 4;
	add.s64 	%rd21, %rd1, %rd20;
	ld.global.nc.f32 	%f90, [%rd21];
	st.shared.f32 	[%r12+2048], %f90;
	bra.uni 	$L__BB0_16;
$L__BB0_13:
	setp.ge.s32 	%p13, %r171, %r79;
	add.s32 	%r116, %r7, 16;
	setp.ge.s32 	%p14, %r116, %r77;
	mov.f32 	%f1479, 0f7F800000;
	or.pred  	%p15, %p14, %p13;
	@%p15 bra 	$L__BB0_15;
	mul.wide.u32 	%rd22, %r174, 4;
	add.s64 	%rd23, %rd1, %rd22;
	ld.global.nc.f32 	%f1479, [%rd23];
$L__BB0_15:
	st.shared.f32 	[%r12+2048], %f1479;
$L__BB0_16:
	@%p1 bra 	$L__BB0_18;
	mul.wide.u32 	%rd24, %r175, 4;
	add.s64 	%rd25, %rd1, %rd24;
	ld.global.nc.f32 	%f92, [%rd25];
	st.shared.f32 	[%r12+3072], %f92;
	bra.uni 	$L__BB0_21;
$L__BB0_18:
	setp.ge.s32 	%p16, %r171, %r79;
	add.s32 	%r117, %r7, 24;
	setp.ge.s32 	%p17, %r117, %r77;
	mov.f32 	%f1480, 0f7F800000;
	or.pred  	%p18, %p17, %p16;
	@%p18 bra 	$L__BB0_20;
	mul.wide.u32 	%rd26, %r175, 4;
	add.s64 	%rd27, %rd1, %rd26;
	ld.global.nc.f32 	%f1480, [%rd27];
$L__BB0_20:
	st.shared.f32 	[%r12+3072], %f1480;
$L__BB0_21:
	@%p1 bra 	$L__BB0_23;
	mul.wide.u32 	%rd28, %r176, 4;
	add.s64 	%rd29, %rd1, %rd28;
	ld.global.nc.f32 	%f94, [%rd29];
	st.shared.f32 	[%r12+4096], %f94;
	bra.uni 	$L__BB0_26;
$L__BB0_23:
	setp.ge.s32 	%p19, %r171, %r79;
	add.s32 	%r118, %r7, 32;
	setp.ge.s32 	%p20, %r118, %r77;
	mov.f32 	%f1481, 0f7F800000;
	or.pred  	%p21, %p20, %p19;
	@%p21 bra 	$L__BB0_25;
	mul.wide.u32 	%rd30, %r176, 4;
	add.s64 	%rd31, %rd1, %rd30;
	ld.global.nc.f32 	%f1481, [%rd31];
$L__BB0_25:
	st.shared.f32 	[%r12+4096], %f1481;
$L__BB0_26:
	@%p1 bra 	$L__BB0_28;
	mul.wide.u32 	%rd32, %r177, 4;
	add.s64 	%rd33, %rd1, %rd32;
	ld.global.nc.f32 	%f96, [%rd33];
	st.shared.f32 	[%r12+5120], %f96;
	bra.uni 	$L__BB0_31;
$L__BB0_28:
	setp.ge.s32 	%p22, %r171, %r79;
	add.s32 	%r119, %r7, 40;
	setp.ge.s32 	%p23, %r119, %r77;
	mov.f32 	%f1482, 0f7F800000;
	or.pred  	%p24, %p23, %p22;
	@%p24 bra 	$L__BB0_30;
	mul.wide.u32 	%rd34, %r177, 4;
	add.s64 	%rd35, %rd1, %rd34;
	ld.global.nc.f32 	%f1482, [%rd35];
$L__BB0_30:
	st.shared.f32 	[%r12+5120], %f1482;
$L__BB0_31:
	@%p1 bra 	$L__BB0_33;
	mul.wide.u32 	%rd36, %r178, 4;
	add.s64 	%rd37, %rd1, %rd36;
	ld.global.nc.f32 	%f98, [%rd37];
	st.shared.f32 	[%r12+6144], %f98;
	bra.uni 	$L__BB0_36;
$L__BB0_33:
	setp.ge.s32 	%p25, %r171, %r79;
	add.s32 	%r120, %r7, 48;
	setp.ge.s32 	%p26, %r120, %r77;
	mov.f32 	%f1483, 0f7F800000;
	or.pred  	%p27, %p26, %p25;
	@%p27 bra 	$L__BB0_35;
	mul.wide.u32 	%rd38, %r178, 4;
	add.s64 	%rd39, %rd1, %rd38;
	ld.global.nc.f32 	%f1483, [%rd39];
$L__BB0_35:
	st.shared.f32 	[%r12+6144], %f1483;
$L__BB0_36:
	@%p1 bra 	$L__BB0_38;
	mul.wide.u32 	%rd40, %r179, 4;
	add.s64 	%rd41, %rd1, %rd40;
	ld.global.nc.f32 	%f100, [%rd41];
	st.shared.f32 	[%r12+7168], %f100;
	bra.uni 	$L__BB0_41;
$L__BB0_38:
	setp.ge.s32 	%p28, %r171, %r79;
	add.s32 	%r121, %r7, 56;
	setp.ge.s32 	%p29, %r121, %r77;
	mov.f32 	%f1484, 0f7F800000;
	or.pred  	%p30, %p29, %p28;
	@%p30 bra 	$L__BB0_40;
	mul.wide.u32 	%rd42, %r179, 4;
	add.s64 	%rd43, %rd1, %rd42;
	ld.global.nc.f32 	%f1484, [%rd43];
$L__BB0_40:
	st.shared.f32 	[%r12+7168], %f1484;
$L__BB0_41:
	setp.eq.s32 	%p32, %r9, %r11;
	or.pred  	%p3, %p32, %p6;
	not.pred 	%p33, %p3;
	@%p33 bra 	$L__BB0_44;
	setp.ge.s32 	%p34, %r10, %r78;
	setp.ge.s32 	%p35, %r168, %r79;
	mov.f32 	%f1485, 0f7F800000;
	or.pred  	%p36, %p35, %p34;
	@%p36 bra 	$L__BB0_45;
	mul.wide.s32 	%rd46, %r161, 4;
	add.s64 	%rd47, %rd2, %rd46;
	ld.global.nc.f32 	%f1485, [%rd47];
	bra.uni 	$L__BB0_45;
$L__BB0_44:
	mul.wide.s32 	%rd44, %r161, 4;
	add.s64 	%rd45, %rd2, %rd44;
	ld.global.nc.f32 	%f1485, [%rd45];
$L__BB0_45:
	st.shared.f32 	[%r13], %f1485;
	@%p3 bra 	$L__BB0_47;
	mul.wide.s32 	%rd48, %r162, 4;
	add.s64 	%rd49, %rd2, %rd48;
	ld.global.nc.f32 	%f103, [%rd49];
	st.shared.f32 	[%r13+1024], %f103;
	bra.uni 	$L__BB0_50;
$L__BB0_47:
	setp.ge.s32 	%p37, %r10, %r78;
	add.s32 	%r122, %r168, 4;
	setp.ge.s32 	%p38, %r122, %r79;
	mov.f32 	%f1486, 0f7F800000;
	or.pred  	%p39, %p38, %p37;
	@%p39 bra 	$L__BB0_49;
	mul.wide.s32 	%rd50, %r162, 4;
	add.s64 	%rd51, %rd2, %rd50;
	ld.global.nc.f32 	%f1486, [%rd51];
$L__BB0_49:
	st.shared.f32 	[%r13+1024], %f1486;
$L__BB0_50:
	@%p3 bra 	$L__BB0_52;
	mul.wide.s32 	%rd52, %r169, 4;
	add.s64 	%rd53, %rd2, %rd52;
	ld.global.nc.f32 	%f105, [%rd53];
	st.shared.f32 	[%r13+2048], %f105;
	bra.uni 	$L__BB0_55;
$L__BB0_52:
	setp.ge.s32 	%p40, %r10, %r78;
	add.s32 	%r123, %r168, 8;
	setp.ge.s32 	%p41, %r123, %r79;
	mov.f32 	%f1487, 0f7F800000;
	or.pred  	%p42, %p41, %p40;
	@%p42 bra 	$L__BB0_54;
	mul.wide.s32 	%rd54, %r169, 4;
	add.s64 	%rd55, %rd2, %rd54;
	ld.global.nc.f32 	%f1487, [%rd55];
$L__BB0_54:
	st.shared.f32 	[%r13+2048], %f1487;
$L__BB0_55:
	@%p3 bra 	$L__BB0_57;
	mul.wide.s32 	%rd56, %r167, 4;
	add.s64 	%rd57, %rd2, %rd56;
	ld.global.nc.f32 	%f107, [%rd57];
	st.shared.f32 	[%r13+3072], %f107;
	bra.uni 	$L__BB0_60;
$L__BB0_57:
	setp.ge.s32 	%p43, %r10, %r78;
	add.s32 	%r124, %r168, 12;
	setp.ge.s32 	%p44, %r124, %r79;
	mov.f32 	%f1488, 0f7F800000;
	or.pred  	%p45, %p44, %p43;
	@%p45 bra 	$L__BB0_59;
	mul.wide.s32 	%rd58, %r167, 4;
	add.s64 	%rd59, %rd2, %rd58;
	ld.global.nc.f32 	%f1488, [%rd59];
$L__BB0_59:
	st.shared.f32 	[%r13+3072], %f1488;
$L__BB0_60:
	@%p3 bra 	$L__BB0_62;
	mul.wide.s32 	%rd60, %r166, 4;
	add.s64 	%rd61, %rd2, %rd60;
	ld.global.nc.f32 	%f109, [%rd61];
	st.shared.f32 	[%r13+4096], %f109;
	bra.uni 	$L__BB0_65;
$L__BB0_62:
	setp.ge.s32 	%p46, %r10, %r78;
	add.s32 	%r125, %r168, 16;
	setp.ge.s32 	%p47, %r125, %r79;
	mov.f32 	%f1489, 0f7F800000;
	or.pred  	%p48, %p47, %p46;
	@%p48 bra 	$L__BB0_64;
	mul.wide.s32 	%rd62, %r166, 4;
	add.s64 	%rd63, %rd2, %rd62;
	ld.global.nc.f32 	%f1489, [%rd63];
$L__BB0_64:
	st.shared.f32 	[%r13+4096], %f1489;
$L__BB0_65:
	@%p3 bra 	$L__BB0_67;
	mul.wide.s32 	%rd64, %r165, 4;
	add.s64 	%rd65, %rd2, %rd64;
	ld.global.nc.f32 	%f111, [%rd65];
	st.shared.f32 	[%r13+5120], %f111;
	bra.uni 	$L__BB0_70;
$L__BB0_67:
	setp.ge.s32 	%p49, %r10, %r78;
	add.s32 	%r126, %r168, 20;
	setp.ge.s32 	%p50, %r126, %r79;
	mov.f32 	%f1490, 0f7F800000;
	or.pred  	%p51, %p50, %p49;
	@%p51 bra 	$L__BB0_69;
	mul.wide.s32 	%rd66, %r165, 4;
	add.s64 	%rd67, %rd2, %rd66;
	ld.global.nc.f32 	%f1490, [%rd67];
$L__BB0_69:
	st.shared.f32 	[%r13+5120], %f1490;
$L__BB0_70:
	@%p3 bra 	$L__BB0_72;
	mul.wide.s32 	%rd68, %r164, 4;
	add.s64 	%rd69, %rd2, %rd68;
	ld.global.nc.f32 	%f113, [%rd69];
	st.shared.f32 	[%r13+6144], %f113;
	bra.uni 	$L__BB0_75;
$L__BB0_72:
	setp.ge.s32 	%p52, %r10, %r78;
	add.s32 	%r127, %r168, 24;
	setp.ge.s32 	%p53, %r127, %r79;
	mov.f32 	%f1491, 0f7F800000;
	or.pred  	%p54, %p53, %p52;
	@%p54 bra 	$L__BB0_74;
	mul.wide.s32 	%rd70, %r164, 4;
	add.s64 	%rd71, %rd2, %rd70;
	ld.global.nc.f32 	%f1491, [%rd71];
$L__BB0_74:
	st.shared.f32 	[%r13+6144], %f1491;
$L__BB0_75:
	@%p3 bra 	$L__BB0_77;
	mul.wide.s32 	%rd72, %r163, 4;
	add.s64 	%rd73, %rd2, %rd72;
	ld.global.nc.f32 	%f115, [%rd73];
	st.shared.f32 	[%r13+7168], %f115;
	bra.uni 	$L__BB0_80;
$L__BB0_77:
	setp.ge.s32 	%p55, %r10, %r78;
	add.s32 	%r128, %r168, 28;
	setp.ge.s32 	%p56, %r128, %r79;
	mov.f32 	%f1492, 0f7F800000;
	or.pred  	%p57, %p56, %p55;
	@%p57 bra 	$L__BB0_79;
	mul.wide.s32 	%rd74, %r163, 4;
	add.s64 	%rd75, %rd2, %rd74;
	ld.global.nc.f32 	%f1492, [%rd75];
$L__BB0_79:
	st.shared.f32 	[%r13+7168], %f1492;
$L__BB0_80:
	bar.sync 	0;
	shl.b32 	%r129, %r1, 9;
	mov.u32 	%r130, _ZZ15FP32_minplus_TTILi64ELi32ELi64ELi4ELi4EEvPfS0_S0_iiiE2As;
	add.s32 	%r131, %r130, %r129;
	ld.shared.f32 	%f117, [%r131];
	ld.shared.f32 	%f118, [%r131+128];
	ld.shared.f32 	%f119, [%r131+256];
	ld.shared.f32 	%f120, [%r131+384];
	shl.b32 	%r132, %r2, 4;
	mov.u32 	%r133, _ZZ15FP32_minplus_TTILi64ELi32ELi64ELi4ELi4EEvPfS0_S0_iiiE2Bs;
	add.s32 	%r134, %r133, %r132;
	ld.shared.f32 	%f121, [%r134];
	ld.shared.f32 	%f122, [%r134+4];
	ld.shared.f32 	%f123, [%r134+8];
	ld.shared.f32 	%f124, [%r134+12];
	add.f32 	%f125, %f117, %f121;
	min.f32 	%f126, %f125, %f1460;
	add.f32 	%f127, %f117, %f122;
	min.f32 	%f128, %f127, %f1459;
	add.f32 	%f129, %f117, %f123;
	min.f32 	%f130, %f129, %f1458;
	add.f32 	%f131, %f117, %f124;
	min.f32 	%f132, %f131, %f1457;
	add.f32 	%f133, %f118, %f121;
	min.f32 	%f134, %f133, %f1456;
	add.f32 	%f135, %f118, %f122;
	min.f32 	%f136, %f135, %f1455;
	add.f32 	%f137, %f118, %f123;
	min.f32 	%f138, %f137, %f1454;
	add.f32 	%f139, %f118, %f124;
	min.f32 	%f140, %f139, %f1453;
	add.f32 	%f141, %f119, %f121;
	min.f32 	%f142, %f141, %f1452;
	add.f32 	%f143, %f119, %f122;
	min.f32 	%f144, %f143, %f1451;
	add.f32 	%f145, %f119, %f123;
	min.f32 	%f146, %f145, %f1450;
	add.f32 	%f147, %f119, %f124;
	min.f32 	%f148, %f147, %f1449;
	add.f32 	%f149, %f120, %f121;
	min.f32 	%f150, %f149, %f1448;
	add.f32 	%f151, %f120, %f122;
	min.f32 	%f152, %f151, %f1447;
	add.f32 	%f153, %f120, %f123;
	min.f32 	%f154, %f153, %f1446;
	add.f32 	%f155, %f120, %f124;
	min.f32 	%f156, %f155, %f1445;
	ld.shared.f32 	%f157, [%r131+4];
	ld.shared.f32 	%f158, [%r131+132];
	ld.shared.f32 	%f159, [%r131+260];
	ld.shared.f32 	%f160, [%r131+388];
	ld.shared.f32 	%f161, [%r134+256];
	ld.shared.f32 	%f162, [%r134+260];
	ld.shared.f32 	%f163, [%r134+264];
	ld.shared.f32 	%f164, [%r134+268];
	add.f32 	%f165, %f157, %f161;
	min.f32 	%f166, %f165, %f126;
	add.f32 	%f167, %f157, %f162;
	min.f32 	%f168, %f167, %f128;
	add.f32 	%f169, %f157, %f163;
	min.f32 	%f170, %f169, %f130;
	add.f32 	%f171, %f157, %f164;
	min.f32 	%f172, %f171, %f132;
	add.f32 	%f173, %f158, %f161;
	min.f32 	%f174, %f173, %f134;
	add.f32 	%f175, %f158, %f162;
	min.f32 	%f176, %f175, %f136;
	add.f32 	%f177, %f158, %f163;
	min.f32 	%f178, %f177, %f138;
	add.f32 	%f179, %f158, %f164;
	min.f32 	%f180, %f179, %f140;
	add.f32 	%f181, %f159, %f161;
	min.f32 	%f182, %f181, %f142;
	add.f32 	%f183, %f159, %f162;
	min.f32 	%f184, %f183, %f144;
	add.f32 	%f185, %f159, %f163;
	min.f32 	%f186, %f185, %f146;
	add.f32 	%f187, %f159, %f164;
	min.f32 	%f188, %f187, %f148;
	add.f32 	%f189, %f160, %f161;
	min.f32 	%f190, %f189, %f150;
	add.f32 	%f191, %f160, %f162;
	min.f32 	%f192, %f191, %f152;
	add.f32 	%f193, %f160, %f163;
	min.f32 	%f194, %f193, %f154;
	add.f32 	%f195, %f160, %f164;
	min.f32 	%f196, %f195, %f156;
	ld.shared.f32 	%f197, [%r131+8];
	ld.shared.f32 	%f198, [%r131+136];
	ld.shared.f32 	%f199, [%r131+264];
	ld.shared.f32 	%f200, [%r131+392];
	ld.shared.f32 	%f201, [%r134+512];
	ld.shared.f32 	%f202, [%r134+516];
	ld.shared.f32 	%f203, [%r134+520];
	ld.shared.f32 	%f204, [%r134+524];
	add.f32 	%f205, %f197, %f201;
	min.f32 	%f206, %f205, %f166;
	add.f32 	%f207, %f197, %f202;
	min.f32 	%f208, %f207, %f168;
	add.f32 	%f209, %f197, %f203;
	min.f32 	%f210, %f209, %f170;
	add.f32 	%f211, %f197, %f204;
	min.f32 	%f212, %f211, %f172;
	add.f32 	%f213, %f198, %f201;
	min.f32 	%f214, %f213, %f174;
	add.f32 	%f215, %f198, %f202;
	min.f32 	%f216, %f215, %f176;
	add.f32 	%f217, %f198, %f203;
	min.f32 	%f218, %f217, %f178;
	add.f32 	%f219, %f198, %f204;
	min.f32 	%f220, %f219, %f180;
	add.f32 	%f221, %f199, %f201;
	min.f32 	%f222, %f221, %f182;
	add.f32 	%f223, %f199, %f202;
	min.f32 	%f224, %f223, %f184;
	add.f32 	%f225, %f199, %f203;
	min.f32 	%f226, %f225, %f186;
	add.f32 	%f227, %f199, %f204;
	min.f32 	%f228, %f227, %f188;
	add.f32 	%f229, %f200, %f201;
	min.f32 	%f230, %f229, %f190;
	add.f32 	%f231, %f200, %f202;
	min.f32 	%f232, %f231, %f192;
	add.f32 	%f233, %f200, %f203;
	min.f32 	%f234, %f233, %f194;
	add.f32 	%f235, %f200, %f204;
	min.f32 	%f236, %f235, %f196;
	ld.shared.f32 	%f237, [%r131+12];
	ld.shared.f32 	%f238, [%r131+140];
	ld.shared.f32 	%f239, [%r131+268];
	ld.shared.f32 	%f240, [%r131+396];
	ld.shared.f32 	%f241, [%r134+768];
	ld.shared.f32 	%f242, [%r134+772];
	ld.shared.f32 	%f243, [%r134+776];
	ld.shared.f32 	%f244, [%r134+780];
	add.f32 	%f245, %f237, %f241;
	min.f32 	%f246, %f245, %f206;
	add.f32 	%f247, %f237, %f242;
	min.f32 	%f248, %f247, %f208;
	add.f32 	%f249, %f237, %f243;
	min.f32 	%f250, %f249, %f210;
	add.f32 	%f251, %f237, %f244;
	min.f32 	%f252, %f251, %f212;
	add.f32 	%f253, %f238, %f241;
	min.f32 	%f254, %f253, %f214;
	add.f32 	%f255, %f238, %f242;
	min.f32 	%f256, %f255, %f216;
	add.f32 	%f257, %f238, %f243;
	min.f32 	%f258, %f257, %f218;
	add.f32 	%f259, %f238, %f244;
	min.f32 	%f260, %f259, %f220;
	add.f32 	%f261, %f239, %f241;
	min.f32 	%f262, %f261, %f222;
	add.f32 	%f263, %f239, %f242;
	min.f32 	%f264, %f263, %f224;
	add.f32 	%f265, %f239, %f243;
	min.f32 	%f266, %f265, %f226;
	add.f32 	%f267, %f239, %f244;
	min.f32 	%f268, %f267, %f228;
	add.f32 	%f269, %f240, %f241;
	min.f32 	%f270, %f269, %f230;
	add.f32 	%f271, %f240, %f242;
	min.f32 	%f272, %f271, %f232;
	add.f32 	%f273, %f240, %f243;
	min.f32 	%f274, %f273, %f234;
	add.f32 	%f275, %f240, %f244;
	min.f32 	%f276, %f275, %f236;
	ld.shared.f32 	%f277, [%r131+16];
	ld.shared.f32 	%f278, [%r131+144];
	ld.shared.f32 	%f279, [%r131+272];
	ld.shared.f32 	%f280, [%r131+400];
	ld.shared.f32 	%f281, [%r134+1024];
	ld.shared.f32 	%f282, [%r134+1028];
	ld.shared.f32 	%f283, [%r134+1032];
	ld.shared.f32 	%f284, [%r134+1036];
	add.f32 	%f285, %f277, %f281;
	min.f32 	%f286, %f285, %f246;
	add.f32 	%f287, %f277, %f282;
	min.f32 	%f288, %f287, %f248;
	add.f32 	%f289, %f277, %f283;
	min.f32 	%f290, %f289, %f250;
	add.f32 	%f291, %f277, %f284;
	min.f32 	%f292, %f291, %f252;
	add.f32 	%f293, %f278, %f281;
	min.f32 	%f294, %f293, %f254;
	add.f32 	%f295, %f278, %f282;
	min.f32 	%f296, %f295, %f256;
	add.f32 	%f297, %f278, %f283;
	min.f32 	%f298, %f297, %f258;
	add.f32 	%f299, %f278, %f284;
	min.f32 	%f300, %f299, %f260;
	add.f32 	%f301, %f279, %f281;
	min.f32 	%f302, %f301, %f262;
	add.f32 	%f303, %f279, %f282;
	min.f32 	%f304, %f303, %f264;
	add.f32 	%f305, %f279, %f283;
	min.f32 	%f306, %f305, %f266;
	add.f32 	%f307, %f279, %f284;
	min.f32 	%f308, %f307, %f268;
	add.f32 	%f309, %f280, %f281;
	min.f32 	%f310, %f309, %f270;
	add.f32 	%f311, %f280, %f282;
	min.f32 	%f312, %f311, %f272;
	add.f32 	%f313, %f280, %f283;
	min.f32 	%f314, %f313, %f274;
	add.f32 	%f315, %f280, %f284;
	min.f32 	%f316, %f315, %f276;
	ld.shared.f32 	%f317, [%r131+20];
	ld.shared.f32 	%f318, [%r131+148];
	ld.shared.f32 	%f319, [%r131+276];
	ld.shared.f32 	%f320, [%r131+404];
	ld.shared.f32 	%f321, [%r134+1280];
	ld.shared.f32 	%f322, [%r134+1284];
	ld.shared.f32 	%f323, [%r134+1288];
	ld.shared.f32 	%f324, [%r134+1292];
	add.f32 	%f325, %f317, %f321;
	min.f32 	%f326, %f325, %f286;
	add.f32 	%f327, %f317, %f322;
	min.f32 	%f328, %f327, %f288;
	add.f32 	%f329, %f317, %f323;
	min.f32 	%f330, %f329, %f290;
	add.f32 	%f331, %f317, %f324;
	min.f32 	%f332, %f331, %f292;
	add.f32 	%f333, %f318, %f321;
	min.f32 	%f334, %f333, %f294;
	add.f32 	%f335, %f318, %f322;
	min.f32 	%f336, %f335, %f296;
	add.f32 	%f337, %f318, %f323;
	min.f32 	%f338, %f337, %f298;
	add.f32 	%f339, %f318, %f324;
	min.f32 	%f340, %f339, %f300;
	add.f32 	%f341, %f319, %f321;
	min.f32 	%f342, %f341, %f302;
	add.f32 	%f343, %f319, %f322;
	min.f32 	%f344, %f343, %f304;
	add.f32 	%f345, %f319, %f323;
	min.f32 	%f346, %f345, %f306;
	add.f32 	%f347, %f319, %f324;
	min.f32 	%f348, %f347, %f308;
	add.f32 	%f349, %f320, %f321;
	min.f32 	%f350, %f349, %f310;
	add.f32 	%f351, %f320, %f322;
	min.f32 	%f352, %f351, %f312;
	add.f32 	%f353, %f320, %f323;
	min.f32 	%f354, %f353, %f314;
	add.f32 	%f355, %f320, %f324;
	min.f32 	%f356, %f355, %f316;
	ld.shared.f32 	%f357, [%r131+24];
	ld.shared.f32 	%f358, [%r131+152];
	ld.shared.f32 	%f359, [%r131+280];
	ld.shared.f32 	%f360, [%r131+408];
	ld.shared.f32 	%f361, [%r134+1536];
	ld.shared.f32 	%f362, [%r134+1540];
	ld.shared.f32 	%f363, [%r134+1544];
	ld.shared.f32 	%f364, [%r134+1548];
	add.f32 	%f365, %f357, %f361;
	min.f32 	%f366, %f365, %f326;
	add.f32 	%f367, %f357, %f362;
	min.f32 	%f368, %f367, %f328;
	add.f32 	%f369, %f357, %f363;
	min.f32 	%f370, %f369, %f330;
	add.f32 	%f371, %f357, %f364;
	min.f32 	%f372, %f371, %f332;
	add.f32 	%f373, %f358, %f361;
	min.f32 	%f374, %f373, %f334;
	add.f32 	%f375, %f358, %f362;
	min.f32 	%f376, %f375, %f336;
	add.f32 	%f377, %f358, %f363;
	min.f32 	%f378, %f377, %f338;
	add.f32 	%f379, %f358, %f364;
	min.f32 	%f380, %f379, %f340;
	add.f32 	%f381, %f359, %f361;
	min.f32 	%f382, %f381, %f342;
	add.f32 	%f383, %f359, %f362;
	min.f32 	%f384, %f383, %f344;
	add.f32 	%f385, %f359, %f363;
	min.f32 	%f386, %f385, %f346;
	add.f32 	%f387, %f359, %f364;
	min.f32 	%f388, %f387, %f348;
	add.f32 	%f389, %f360, %f361;
	min.f32 	%f390, %f389, %f350;
	add.f32 	%f391, %f360, %f362;
	min.f32 	%f392, %f391, %f352;
	add.f32 	%f393, %f360, %f363;
	min.f32 	%f394, %f393, %f354;
	add.f32 	%f395, %f360, %f364;
	min.f32 	%f396, %f395, %f356;
	ld.shared.f32 	%f397, [%r131+28];
	ld.shared.f32 	%f398, [%r131+156];
	ld.shared.f32 	%f399, [%r131+284];
	ld.shared.f32 	%f400, [%r131+412];
	ld.shared.f32 	%f401, [%r134+1792];
	ld.shared.f32 	%f402, [%r134+1796];
	ld.shared.f32 	%f403, [%r134+1800];
	ld.shared.f32 	%f404, [%r134+1804];
	add.f32 	%f405, %f397, %f401;
	min.f32 	%f406, %f405, %f366;
	add.f32 	%f407, %f397, %f402;
	min.f32 	%f408, %f407, %f368;
	add.f32 	%f409, %f397, %f403;
	min.f32 	%f410, %f409, %f370;
	add.f32 	%f411, %f397, %f404;
	min.f32 	%f412, %f411, %f372;
	add.f32 	%f413, %f398, %f401;
	min.f32 	%f414, %f413, %f374;
	add.f32 	%f415, %f398, %f402;
	min.f32 	%f416, %f415, %f376;
	add.f32 	%f417, %f398, %f403;
	min.f32 	%f418, %f417, %f378;
	add.f32 	%f419, %f398, %f404;
	min.f32 	%f420, %f419, %f380;
	add.f32 	%f421, %f399, %f401;
	min.f32 	%f422, %f421, %f382;
	add.f32 	%f423, %f399, %f402;
	min.f32 	%f424, %f423, %f384;
	add.f32 	%f425, %f399, %f403;
	min.f32 	%f426, %f425, %f386;
	add.f32 	%f427, %f399, %f404;
	min.f32 	%f428, %f427, %f388;
	add.f32 	%f429, %f400, %f401;
	min.f32 	%f430, %f429, %f390;
	add.f32 	%f431, %f400, %f402;
	min.f32 	%f432, %f431, %f392;
	add.f32 	%f433, %f400, %f403;
	min.f32 	%f434, %f433, %f394;
	add.f32 	%f435, %f400, %f404;
	min.f32 	%f436, %f435, %f396;
	ld.shared.f32 	%f437, [%r131+32];
	ld.shared.f32 	%f438, [%r131+160];
	ld.shared.f32 	%f439, [%r131+288];
	ld.shared.f32 	%f440, [%r131+416];
	ld.shared.f32 	%f441, [%r134+2048];
	ld.shared.f32 	%f442, [%r134+2052];
	ld.shared.f32 	%f443, [%r134+2056];
	ld.shared.f32 	%f444, [%r134+2060];
	add.f32 	%f445, %f437, %f441;
	min.f32 	%f446, %f445, %f406;
	add.f32 	%f447, %f437, %f442;
	min.f32 	%f448, %f447, %f408;
	add.f32 	%f449, %f437, %f443;
	min.f32 	%f450, %f449, %f410;
	add.f32 	%f451, %f437, %f444;
	min.f32 	%f452, %f451, %f412;
	add.f32 	%f453, %f438, %f441;
	min.f32 	%f454, %f453, %f414;
	add.f32 	%f455, %f438, %f442;
	min.f32 	%f456, %f455, %f416;
	add.f32 	%f457, %f438, %f443;
	min.f32 	%f458, %f457, %f418;
	add.f32 	%f459, %f438, %f444;
	min.f32 	%f460, %f459, %f420;
	add.f32 	%f461, %f439, %f441;
	min.f32 	%f462, %f461, %f422;
	add.f32 	%f463, %f439, %f442;
	min.f32 	%f464, %f463, %f424;
	add.f32 	%f465, %f439, %f443;
	min.f32 	%f466, %f465, %f426;
	add.f32 	%f467, %f439, %f444;
	min.f32 	%f468, %f467, %f428;
	add.f32 	%f469, %f440, %f441;
	min.f32 	%f470, %f469, %f430;
	add.f32 	%f471, %f440, %f442;
	min.f32 	%f472, %f471, %f432;
	add.f32 	%f473, %f440, %f443;
	min.f32 	%f474, %f473, %f434;
	add.f32 	%f475, %f440, %f444;
	min.f32 	%f476, %f475, %f436;
	ld.shared.f32 	%f477, [%r131+36];
	ld.shared.f32 	%f478, [%r131+164];
	ld.shared.f32 	%f479, [%r131+292];
	ld.shared.f32 	%f480, [%r131+420];
	ld.shared.f32 	%f481, [%r134+2304];
	ld.shared.f32 	%f482, [%r134+2308];
	ld.shared.f32 	%f483, [%r134+2312];
	ld.shared.f32 	%f484, [%r134+2316];
	add.f32 	%f485, %f477, %f481;
	min.f32 	%f486, %f485, %f446;
	add.f32 	%f487, %f477, %f482;
	min.f32 	%f488, %f487, %f448;
	add.f32 	%f489, %f477, %f483;
	min.f32 	%f490, %f489, %f450;
	add.f32 	%f491, %f477, %f484;
	min.f32 	%f492, %f491, %f452;
	add.f32 	%f493, %f478, %f481;
	min.f32 	%f494, %f493, %f454;
	add.f32 	%f495, %f478, %f482;
	min.f32 	%f496, %f495, %f456;
	add.f32 	%f497, %f478, %f483;
	min.f32 	%f498, %f497, %f458;
	add.f32 	%f499, %f478, %f484;
	min.f32 	%f500, %f499, %f460;
	add.f32 	%f501, %f479, %f481;
	min.f32 	%f502, %f501, %f462;
	add.f32 	%f503, %f479, %f482;
	min.f32 	%f504, %f503, %f464;
	add.f32 	%f505, %f479, %f483;
	min.f32 	%f506, %f505, %f466;
	add.f32 	%f507, %f479, %f484;
	min.f32 	%f508, %f507, %f468;
	add.f32 	%f509, %f480, %f481;
	min.f32 	%f510, %f509, %f470;
	add.f32 	%f511, %f480, %f482;
	min.f32 	%f512, %f511, %f472;
	add.f32 	%f513, %f480, %f483;
	min.f32 	%f514, %f513, %f474;
	add.f32 	%f515, %f480, %f484;
	min.f32 	%f516, %f515, %f476;
	ld.shared.f32 	%f517, [%r131+40];
	ld.shared.f32 	%f518, [%r131+168];
	ld.shared.f32 	%f519, [%r131+296];
	ld.shared.f32 	%f520, [%r131+424];
	ld.shared.f32 	%f521, [%r134+2560];
	ld.shared.f32 	%f522, [%r134+2564];
	ld.shared.f32 	%f523, [%r134+2568];
	ld.shared.f32 	%f524, [%r134+2572];
	add.f32 	%f525, %f517, %f521;
	min.f32 	%f526, %f525, %f486;
	add.f32 	%f527, %f517, %f522;
	min.f32 	%f528, %f527, %f488;
	add.f32 	%f529, %f517, %f523;
	min.f32 	%f530, %f529, %f490;
	add.f32 	%f531, %f517, %f524;
	min.f32 	%f532, %f531, %f492;
	add.f32 	%f533, %f518, %f521;
	min.f32 	%f534, %f533, %f494;
	add.f32 	%f535, %f518, %f522;
	min.f32 	%f536, %f535, %f496;
	add.f32 	%f537, %f518, %f523;
	min.f32 	%f538, %f537, %f498;
	add.f32 	%f539, %f518, %f524;
	min.f32 	%f540, %f539, %f500;
	add.f32 	%f541, %f519, %f521;
	min.f32 	%f542, %f541, %f502;
	add.f32 	%f543, %f519, %f522;
	min.f32 	%f544, %f543, %f504;
	add.f32 	%f545, %f519, %f523;
	min.f32 	%f546, %f545, %f506;
	add.f32 	%f547, %f519, %f524;
	min.f32 	%f548, %f547, %f508;
	add.f32 	%f549, %f520, %f521;
	min.f32 	%f550, %f549, %f510;
	add.f32 	%f551, %f520, %f522;
	min.f32 	%f552, %f551, %f512;
	add.f32 	%f553, %f520, %f523;
	min.f32 	%f554, %f553, %f514;
	add.f32 	%f555, %f520, %f524;
	min.f32 	%f556, %f555, %f516;
	ld.shared.f32 	%f557, [%r131+44];
	ld.shared.f32 	%f558, [%r131+172];
	ld.shared.f32 	%f559, [%r131+300];
	ld.shared.f32 	%f560, [%r131+428];
	ld.shared.f32 	%f561, [%r134+2816];
	ld.shared.f32 	%f562, [%r134+2820];
	ld.shared.f32 	%f563, [%r134+2824];
	ld.shared.f32 	%f564, [%r134+2828];
	add.f32 	%f565, %f557, %f561;
	min.f32 	%f566, %f565, %f526;
	add.f32 	%f567, %f557, %f562;
	min.f32 	%f568, %f567, %f528;
	add.f32 	%f569, %f557, %f563;
	min.f32 	%f570, %f569, %f530;
	add.f32 	%f571, %f557, %f564;
	min.f32 	%f572, %f571, %f532;
	add.f32 	%f573, %f558, %f561;
	min.f32 	%f574, %f573, %f534;
	add.f32 	%f575, %f558, %f562;
	min.f32 	%f576, %f575, %f536;
	add.f32 	%f577, %f558, %f563;
	min.f32 	%f578, %f577, %f538;
	add.f32 	%f579, %f558, %f564;
	min.f32 	%f580, %f579, %f540;
	add.f32 	%f581, %f559, %f561;
	min.f32 	%f582, %f581, %f542;
	add.f32 	%f583, %f559, %f562;
	min.f32 	%f584, %f583, %f544;
	add.f32 	%f585, %f559, %f563;
	min.f32 	%f586, %f585, %f546;
	add.f32 	%f587, %f559, %f564;
	min.f32 	%f588, %f587, %f548;
	add.f32 	%f589, %f560, %f561;
	min.f32 	%f590, %f589, %f550;
	add.f32 	%f591, %f560, %f562;
	min.f32 	%f592, %f591, %f552;
	add.f32 	%f593, %f560, %f563;
	min.f32 	%f594, %f593, %f554;
	add.f32 	%f595, %f560, %f564;
	min.f32 	%f596, %f595, %f556;
	ld.shared.f32 	%f597, [%r131+48];
	ld.shared.f32 	%f598, [%r131+176];
	ld.shared.f32 	%f599, [%r131+304];
	ld.shared.f32 	%f600, [%r131+432];
	ld.shared.f32 	%f601, [%r134+3072];
	ld.shared.f32 	%f602, [%r134+3076];
	ld.shared.f32 	%f603, [%r134+3080];
	ld.shared.f32 	%f604, [%r134+3084];
	add.f32 	%f605, %f597, %f601;
	min.f32 	%f606, %f605, %f566;
	add.f32 	%f607, %f597, %f602;
	min.f32 	%f608, %f607, %f568;
	add.f32 	%f609, %f597, %f603;
	min.f32 	%f610, %f609, %f570;
	add.f32 	%f611, %f597, %f604;
	min.f32 	%f612, %f611, %f572;
	add.f32 	%f613, %f598, %f601;
	min.f32 	%f614, %f613, %f574;
	add.f32 	%f615, %f598, %f602;
	min.f32 	%f616, %f615, %f576;
	add.f32 	%f617, %f598, %f603;
	min.f32 	%f618, %f617, %f578;
	add.f32 	%f619, %f598, %f604;
	min.f32 	%f620, %f619, %f580;
	add.f32 	%f621, %f599, %f601;
	min.f32 	%f622, %f621, %f582;
	add.f32 	%f623, %f599, %f602;
	min.f32 	%f624, %f623, %f584;
	add.f32 	%f625, %f599, %f603;
	min.f32 	%f626, %f625, %f586;
	add.f32 	%f627, %f599, %f604;
	min.f32 	%f628, %f627, %f588;
	add.f32 	%f629, %f600, %f601;
	min.f32 	%f630, %f629, %f590;
	add.f32 	%f631, %f600, %f602;
	min.f32 	%f632, %f631, %f592;
	add.f32 	%f633, %f600, %f603;
	min.f32 	%f634, %f633, %f594;
	add.f32 	%f635, %f600, %f604;
	min.f32 	%f636, %f635, %f596;
	ld.shared.f32 	%f637, [%r131+52];
	ld.shared.f32 	%f638, [%r131+180];
	ld.shared.f32 	%f639, [%r131+308];
	ld.shared.f32 	%f640, [%r131+436];
	ld.shared.f32 	%f641, [%r134+3328];
	ld.shared.f32 	%f642, [%r134+3332];
	ld.shared.f32 	%f643, [%r134+3336];
	ld.shared.f32 	%f644, [%r134+3340];
	add.f32 	%f645, %f637, %f641;
	min.f32 	%f646, %f645, %f606;
	add.f32 	%f647, %f637, %f642;
	min.f32 	%f648, %f647, %f608;
	add.f32 	%f649, %f637, %f643;
	min.f32 	%f650, %f649, %f610;
	add.f32 	%f651, %f637, %f644;
	min.f32 	%f652, %f651, %f612;
	add.f32 	%f653, %f638, %f641;
	min.f32 	%f654, %f653, %f614;
	add.f32 	%f655, %f638, %f642;
	min.f32 	%f656, %f655, %f616;
	add.f32 	%f657, %f638, %f643;
	min.f32 	%f658, %f657, %f618;
	add.f32 	%f659, %f638, %f644;
	min.f32 	%f660, %f659, %f620;
	add.f32 	%f661, %f639, %f641;
	min.f32 	%f662, %f661, %f622;
	add.f32 	%f663, %f639, %f642;
	min.f32 	%f664, %f663, %f624;
	add.f32 	%f665, %f639, %f643;
	min.f32 	%f666, %f665, %f626;
	add.f32 	%f667, %f639, %f644;
	min.f32 	%f668, %f667, %f628;
	add.f32 	%f669, %f640, %f641;
	min.f32 	%f670, %f669, %f630;
	add.f32 	%f671, %f640, %f642;
	min.f32 	%f672, %f671, %f632;
	add.f32 	%f673, %f640, %f643;
	min.f32 	%f674, %f673, %f634;
	add.f32 	%f675, %f640, %f644;
	min.f32 	%f676, %f675, %f636;
	ld.shared.f32 	%f677, [%r131+56];
	ld.shared.f32 	%f678, [%r131+184];
	ld.shared.f32 	%f679, [%r131+312];
	ld.shared.f32 	%f680, [%r131+440];
	ld.shared.f32 	%f681, [%r134+3584];
	ld.shared.f32 	%f682, [%r134+3588];
	ld.shared.f32 	%f683, [%r134+3592];
	ld.shared.f32 	%f684, [%r134+3596];
	add.f32 	%f685, %f677, %f681;
	min.f32 	%f686, %f685, %f646;
	add.f32 	%f687, %f677, %f682;
	min.f32 	%f688, %f687, %f648;
	add.f32 	%f689, %f677, %f683;
	min.f32 	%f690, %f689, %f650;
	add.f32 	%f691, %f677, %f684;
	min.f32 	%f692, %f691, %f652;
	add.f32 	%f693, %f678, %f681;
	min.f32 	%f694, %f693, %f654;
	add.f32 	%f695, %f678, %f682;
	min.f32 	%f696, %f695, %f656;
	add.f32 	%f697, %f678, %f683;
	min.f32 	%f698, %f697, %f658;
	add.f32 	%f699, %f678, %f684;
	min.f32 	%f700, %f699, %f660;
	add.f32 	%f701, %f679, %f681;
	min.f32 	%f702, %f701, %f662;
	add.f32 	%f703, %f679, %f682;
	min.f32 	%f704, %f703, %f664;
	add.f32 	%f705, %f679, %f683;
	min.f32 	%f706, %f705, %f666;
	add.f32 	%f707, %f679, %f684;
	min.f32 	%f708, %f707, %f668;
	add.f32 	%f709, %f680, %f681;
	min.f32 	%f710, %f709, %f670;
	add.f32 	%f711, %f680, %f682;
	min.f32 	%f712, %f711, %f672;
	add.f32 	%f713, %f680, %f683;
	min.f32 	%f714, %f713, %f674;
	add.f32 	%f715, %f680, %f684;
	min.f32 	%f716, %f715, %f676;
	ld.shared.f32 	%f717, [%r131+60];
	ld.shared.f32 	%f718, [%r131+188];
	ld.shared.f32 	%f719, [%r131+316];
	ld.shared.f32 	%f720, [%r131+444];
	ld.shared.f32 	%f721, [%r134+3840];
	ld.shared.f32 	%f722, [%r134+3844];
	ld.shared.f32 	%f723, [%r134+3848];
	ld.shared.f32 	%f724, [%r134+3852];
	add.f32 	%f725, %f717, %f721;
	min.f32 	%f726, %f725, %f686;
	add.f32 	%f727, %f717, %f722;
	min.f32 	%f728, %f727, %f688;
	add.f32 	%f729, %f717, %f723;
	min.f32 	%f730, %f729, %f690;
	add.f32 	%f731, %f717, %f724;
	min.f32 	%f732, %f731, %f692;
	add.f32 	%f733, %f718, %f721;
	min.f32 	%f734, %f733, %f694;
	add.f32 	%f735, %f718, %f722;
	min.f32 	%f736, %f735, %f696;
	add.f32 	%f737, %f718, %f723;
	min.f32 	%f738, %f737, %f698;
	add.f32 	%f739, %f718, %f724;
	min.f32 	%f740, %f739, %f700;
	add.f32 	%f741, %f719, %f721;
	min.f32 	%f742, %f741, %f702;
	add.f32 	%f743, %f719, %f722;
	min.f32 	%f744, %f743, %f704;
	add.f32 	%f745, %f719, %f723;
	min.f32 	%f746, %f745, %f706;
	add.f32 	%f747, %f719, %f724;
	min.f32 	%f748, %f747, %f708;
	add.f32 	%f749, %f720, %f721;
	min.f32 	%f750, %f749, %f710;
	add.f32 	%f751, %f720, %f722;
	min.f32 	%f752, %f751, %f712;
	add.f32 	%f753, %f720, %f723;
	min.f32 	%f754, %f753, %f714;
	add.f32 	%f755, %f720, %f724;
	min.f32 	%f756, %f755, %f716;
	ld.shared.f32 	%f757, [%r131+64];
	ld.shared.f32 	%f758, [%r131+192];
	ld.shared.f32 	%f759, [%r131+320];
	ld.shared.f32 	%f760, [%r131+448];
	ld.shared.f32 	%f761, [%r134+4096];
	ld.shared.f32 	%f762, [%r134+4100];
	ld.shared.f32 	%f763, [%r134+4104];
	ld.shared.f32 	%f764, [%r134+4108];
	add.f32 	%f765, %f757, %f761;
	min.f32 	%f766, %f765, %f726;
	add.f32 	%f767, %f757, %f762;
	min.f32 	%f768, %f767, %f728;
	add.f32 	%f769, %f757, %f763;
	min.f32 	%f770, %f769, %f730;
	add.f32 	%f771, %f757, %f764;
	min.f32 	%f772, %f771, %f732;
	add.f32 	%f773, %f758, %f761;
	min.f32 	%f774, %f773, %f734;
	add.f32 	%f775, %f758, %f762;
	min.f32 	%f776, %f775, %f736;
	add.f32 	%f777, %f758, %f763;
	min.f32 	%f778, %f777, %f738;
	add.f32 	%f779, %f758, %f764;
	min.f32 	%f780, %f779, %f740;
	add.f32 	%f781, %f759, %f761;
	min.f32 	%f782, %f781, %f742;
	add.f32 	%f783, %f759, %f762;
	min.f32 	%f784, %f783, %f744;
	add.f32 	%f785, %f759, %f763;
	min.f32 	%f786, %f785, %f746;
	add.f32 	%f787, %f759, %f764;
	min.f32 	%f788, %f787, %f748;
	add.f32 	%f789, %f760, %f761;
	min.f32 	%f790, %f789, %f750;
	add.f32 	%f791, %f760, %f762;
	min.f32 	%f792, %f791, %f752;
	add.f32 	%f793, %f760, %f763;
	min.f32 	%f794, %f793, %f754;
	add.f32 	%f795, %f760, %f764;
	min.f32 	%f796, %f795, %f756;
	ld.shared.f32 	%f797, [%r131+68];
	ld.shared.f32 	%f798, [%r131+196];
	ld.shared.f32 	%f799, [%r131+324];
	ld.shared.f32 	%f800, [%r131+452];
	ld.shared.f32 	%f801, [%r134+4352];
	ld.shared.f32 	%f802, [%r134+4356];
	ld.shared.f32 	%f803, [%r134+4360];
	ld.shared.f32 	%f804, [%r134+4364];
	add.f32 	%f805, %f797, %f801;
	min.f32 	%f806, %f805, %f766;
	add.f32 	%f807, %f797, %f802;
	min.f32 	%f808, %f807, %f768;
	add.f32 	%f809, %f797, %f803;
	min.f32 	%f810, %f809, %f770;
	add.f32 	%f811, %f797, %f804;
	min.f32 	%f812, %f811, %f772;
	add.f32 	%f813, %f798, %f801;
	min.f32 	%f814, %f813, %f774;
	add.f32 	%f815, %f798, %f802;
	min.f32 	%f816, %f815, %f776;
	add.f32 	%f817, %f798, %f803;
	min.f32 	%f818, %f817, %f778;
	add.f32 	%f819, %f798, %f804;
	min.f32 	%f820, %f819, %f780;
	add.f32 	%f821, %f799, %f801;
	min.f32 	%f822, %f821, %f782;
	add.f32 	%f823, %f799, %f802;
	min.f32 	%f824, %f823, %f784;
	add.f32 	%f825, %f799, %f803;
	min.f32 	%f826, %f825, %f786;
	add.f32 	%f827, %f799, %f804;
	min.f32 	%f828, %f827, %f788;
	add.f32 	%f829, %f800, %f801;
	min.f32 	%f830, %f829, %f790;
	add.f32 	%f831, %f800, %f802;
	min.f32 	%f832, %f831, %f792;
	add.f32 	%f833, %f800, %f803;
	min.f32 	%f834, %f833, %f794;
	add.f32 	%f835, %f800, %f804;
	min.f32 	%f836, %f835, %f796;
	ld.shared.f32 	%f837, [%r131+72];
	ld.shared.f32 	%f838, [%r131+200];
	ld.shared.f32 	%f839, [%r131+328];
	ld.shared.f32 	%f840, [%r131+456];
	ld.shared.f32 	%f841, [%r134+4608];
	ld.shared.f32 	%f842, [%r134+4612];
	ld.shared.f32 	%f843, [%r134+4616];
	ld.shared.f32 	%f844, [%r134+4620];
	add.f32 	%f845, %f837, %f841;
	min.f32 	%f846, %f845, %f806;
	add.f32 	%f847, %f837, %f842;
	min.f32 	%f848, %f847, %f808;
	add.f32 	%f849, %f837, %f843;
	min.f32 	%f850, %f849, %f810;
	add.f32 	%f851, %f837, %f844;
	min.f32 	%f852, %f851, %f812;
	add.f32 	%f853, %f838, %f841;
	min.f32 	%f854, %f853, %f814;
	add.f32 	%f855, %f838, %f842;
	min.f32 	%f856, %f855, %f816;
	add.f32 	%f857, %f838, %f843;
	min.f32 	%f858, %f857, %f818;
	add.f32 	%f859, %f838, %f844;
	min.f32 	%f860, %f859, %f820;
	add.f32 	%f861, %f839, %f841;
	min.f32 	%f862, %f861, %f822;
	add.f32 	%f863, %f839, %f842;
	min.f32 	%f864, %f863, %f824;
	add.f32 	%f865, %f839, %f843;
	min.f32 	%f866, %f865, %f826;
	add.f32 	%f867, %f839, %f844;
	min.f32 	%f868, %f867, %f828;
	add.f32 	%f869, %f840, %f841;
	min.f32 	%f870, %f869, %f830;
	add.f32 	%f871, %f840, %f842;
	min.f32 	%f872, %f871, %f832;
	add.f32 	%f873, %f840, %f843;
	min.f32 	%f874, %f873, %f834;
	add.f32 	%f875, %f840, %f844;
	min.f32 	%f876, %f875, %f836;
	ld.shared.f32 	%f877, [%r131+76];
	ld.shared.f32 	%f878, [%r131+204];
	ld.shared.f32 	%f879, [%r131+332];
	ld.shared.f32 	%f880, [%r131+460];
	ld.shared.f32 	%f881, [%r134+4864];
	ld.shared.f32 	%f882, [%r134+4868];
	ld.shared.f32 	%f883, [%r134+4872];
	ld.shared.f32 	%f884, [%r134+4876];
	add.f32 	%f885, %f877, %f881;
	min.f32 	%f886, %f885, %f846;
	add.f32 	%f887, %f877, %f882;
	min.f32 	%f888, %f887, %f848;
	add.f32 	%f889, %f877, %f883;
	min.f32 	%f890, %f889, %f850;
	add.f32 	%f891, %f877, %f884;
	min.f32 	%f892, %f891, %f852;
	add.f32 	%f893, %f878, %f881;
	min.f32 	%f894, %f893, %f854;
	add.f32 	%f895, %f878, %f882;
	min.f32 	%f896, %f895, %f856;
	add.f32 	%f897, %f878, %f883;
	min.f32 	%f898, %f897, %f858;
	add.f32 	%f899, %f878, %f884;
	min.f32 	%f900, %f899, %f860;
	add.f32 	%f901, %f879, %f881;
	min.f32 	%f902, %f901, %f862;
	add.f32 	%f903, %f879, %f882;
	min.f32 	%f904, %f903, %f864;
	add.f32 	%f905, %f879, %f883;
	min.f32 	%f906, %f905, %f866;
	add.f32 	%f907, %f879, %f884;
	min.f32 	%f908, %f907, %f868;
	add.f32 	%f909, %f880, %f881;
	min.f32 	%f910, %f909, %f870;
	add.f32 	%f911, %f880, %f882;
	min.f32 	%f912, %f911, %f872;
	add.f32 	%f913, %f880, %f883;
	min.f32 	%f914, %f913, %f874;
	add.f32 	%f915, %f880, %f884;
	min.f32 	%f916, %f915, %f876;
	ld.shared.f32 	%f917, [%r131+80];
	ld.shared.f32 	%f918, [%r131+208];
	ld.shared.f32 	%f919, [%r131+336];
	ld.shared.f32 	%f920, [%r131+464];
	ld.shared.f32 	%f921, [%r134+5120];
	ld.shared.f32 	%f922, [%r134+5124];
	ld.shared.f32 	%f923, [%r134+5128];
	ld.shared.f32 	%f924, [%r134+5132];
	add.f32 	%f925, %f917, %f921;
	min.f32 	%f926, %f925, %f886;
	add.f32 	%f927, %f917, %f922;
	min.f32 	%f928, %f927, %f888;
	add.f32 	%f929, %f917, %f923;
	min.f32 	%f930, %f929, %f890;
	add.f32 	%f931, %f917, %f924;
	min.f32 	%f932, %f931, %f892;
	add.f32 	%f933, %f918, %f921;
	min.f32 	%f934, %f933, %f894;
	add.f32 	%f935, %f918, %f922;
	min.f32 	%f936, %f935, %f896;
	add.f32 	%f937, %f918, %f923;
	min.f32 	%f938, %f937, %f898;
	add.f32 	%f939, %f918, %f924;
	min.f32 	%f940, %f939, %f900;
	add.f32 	%f941, %f919, %f921;
	min.f32 	%f942, %f941, %f902;
	add.f32 	%f943, %f919, %f922;
	min.f32 	%f944, %f943, %f904;
	add.f32 	%f945, %f919, %f923;
	min.f32 	%f946, %f945, %f906;
	add.f32 	%f947, %f919, %f924;
	min.f32 	%f948, %f947, %f908;
	add.f32 	%f949, %f920, %f921;
	min.f32 	%f950, %f949, %f910;
	add.f32 	%f951, %f920, %f922;
	min.f32 	%f952, %f951, %f912;
	add.f32 	%f953, %f920, %f923;
	min.f32 	%f954, %f953, %f914;
	add.f32 	%f955, %f920, %f924;
	min.f32 	%f956, %f955, %f916;
	ld.shared.f32 	%f957, [%r131+84];
	ld.shared.f32 	%f958, [%r131+212];
	ld.shared.f32 	%f959, [%r131+340];
	ld.shared.f32 	%f960, [%r131+468];
	ld.shared.f32 	%f961, [%r134+5376];
	ld.shared.f32 	%f962, [%r134+5380];
	ld.shared.f32 	%f963, [%r134+5384];
	ld.shared.f32 	%f964, [%r134+5388];
	add.f32 	%f965, %f957, %f961;
	min.f32 	%f966, %f965, %f926;
	add.f32 	%f967, %f957, %f962;
	min.f32 	%f968, %f967, %f928;
	add.f32 	%f969, %f957, %f963;
	min.f32 	%f970, %f969, %f930;
	add.f32 	%f971, %f957, %f964;
	min.f32 	%f972, %f971, %f932;
	add.f32 	%f973, %f958, %f961;
	min.f32 	%f974, %f973, %f934;
	add.f32 	%f975, %f958, %f962;
	min.f32 	%f976, %f975, %f936;
	add.f32 	%f977, %f958, %f963;
	min.f32 	%f978, %f977, %f938;
	add.f32 	%f979, %f958, %f964;
	min.f32 	%f980, %f979, %f940;
	add.f32 	%f981, %f959, %f961;
	min.f32 	%f982, %f981, %f942;
	add.f32 	%f983, %f959, %f962;
	min.f32 	%f984, %f983, %f944;
	add.f32 	%f985, %f959, %f963;
	min.f32 	%f986, %f985, %f946;
	add.f32 	%f987, %f959, %f964;
	min.f32 	%f988, %f987, %f948;
	add.f32 	%f989, %f960, %f961;
	min.f32 	%f990, %f989, %f950;
	add.f32 	%f991, %f960, %f962;
	min.f32 	%f992, %f991, %f952;
	add.f32 	%f993, %f960, %f963;
	min.f32 	%f994, %f993, %f954;
	add.f32 	%f995, %f960, %f964;
	min.f32 	%f996, %f995, %f956;
	ld.shared.f32 	%f997, [%r131+88];
	ld.shared.f32 	%f998, [%r131+216];
	ld.shared.f32 	%f999, [%r131+344];
	ld.shared.f32 	%f1000, [%r131+472];
	ld.shared.f32 	%f1001, [%r134+5632];
	ld.shared.f32 	%f1002, [%r134+5636];
	ld.shared.f32 	%f1003, [%r134+5640];
	ld.shared.f32 	%f1004, [%r134+5644];
	add.f32 	%f1005, %f997, %f1001;
	min.f32 	%f1006, %f1005, %f966;
	add.f32 	%f1007, %f997, %f1002;
	min.f32 	%f1008, %f1007, %f968;
	add.f32 	%f1009, %f997, %f1003;
	min.f32 	%f1010, %f1009, %f970;
	add.f32 	%f1011, %f997, %f1004;
	min.f32 	%f1012, %f1011, %f972;
	add.f32 	%f1013, %f998, %f1001;
	min.f32 	%f1014, %f1013, %f974;
	add.f32 	%f1015, %f998, %f1002;
	min.f32 	%f1016, %f1015, %f976;
	add.f32 	%f1017, %f998, %f1003;
	min.f32 	%f1018, %f1017, %f978;
	add.f32 	%f1019, %f998, %f1004;
	min.f32 	%f1020, %f1019, %f980;
	add.f32 	%f1021, %f999, %f1001;
	min.f32 	%f1022, %f1021, %f982;
	add.f32 	%f1023, %f999, %f1002;
	min.f32 	%f1024, %f1023, %f984;
	add.f32 	%f1025, %f999, %f1003;
	min.f32 	%f1026, %f1025, %f986;
	add.f32 	%f1027, %f999, %f1004;
	min.f32 	%f1028, %f1027, %f988;
	add.f32 	%f1029, %f1000, %f1001;
	min.f32 	%f1030, %f1029, %f990;
	add.f32 	%f1031, %f1000, %f1002;
	min.f32 	%f1032, %f1031, %f992;
	add.f32 	%f1033, %f1000, %f1003;
	min.f32 	%f1034, %f1033, %f994;
	add.f32 	%f1035, %f1000, %f1004;
	min.f32 	%f1036, %f1035, %f996;
	ld.shared.f32 	%f1037, [%r131+92];
	ld.shared.f32 	%f1038, [%r131+220];
	ld.shared.f32 	%f1039, [%r131+348];
	ld.shared.f32 	%f1040, [%r131+476];
	ld.shared.f32 	%f1041, [%r134+5888];
	ld.shared.f32 	%f1042, [%r134+5892];
	ld.shared.f32 	%f1043, [%r134+5896];
	ld.shared.f32 	%f1044, [%r134+5900];
	add.f32 	%f1045, %f1037, %f1041;
	min.f32 	%f1046, %f1045, %f1006;
	add.f32 	%f1047, %f1037, %f1042;
	min.f32 	%f1048, %f1047, %f1008;
	add.f32 	%f1049, %f1037, %f1043;
	min.f32 	%f1050, %f1049, %f1010;
	add.f32 	%f1051, %f1037, %f1044;
	min.f32 	%f1052, %f1051, %f1012;
	add.f32 	%f1053, %f1038, %f1041;
	min.f32 	%f1054, %f1053, %f1014;
	add.f32 	%f1055, %f1038, %f1042;
	min.f32 	%f1056, %f1055, %f1016;
	add.f32 	%f1057, %f1038, %f1043;
	min.f32 	%f1058, %f1057, %f1018;
	add.f32 	%f1059, %f1038, %f1044;
	min.f32 	%f1060, %f1059, %f1020;
	add.f32 	%f1061, %f1039, %f1041;
	min.f32 	%f1062, %f1061, %f1022;
	add.f32 	%f1063, %f1039, %f1042;
	min.f32 	%f1064, %f1063, %f1024;
	add.f32 	%f1065, %f1039, %f1043;
	min.f32 	%f1066, %f1065, %f1026;
	add.f32 	%f1067, %f1039, %f1044;
	min.f32 	%f1068, %f1067, %f1028;
	add.f32 	%f1069, %f1040, %f1041;
	min.f32 	%f1070, %f1069, %f1030;
	add.f32 	%f1071, %f1040, %f1042;
	min.f32 	%f1072, %f1071, %f1032;
	add.f32 	%f1073, %f1040, %f1043;
	min.f32 	%f1074, %f1073, %f1034;
	add.f32 	%f1075, %f1040, %f1044;
	min.f32 	%f1076, %f1075, %f1036;
	ld.shared.f32 	%f1077, [%r131+96];
	ld.shared.f32 	%f1078, [%r131+224];
	ld.shared.f32 	%f1079, [%r131+352];
	ld.shared.f32 	%f1080, [%r131+480];
	ld.shared.f32 	%f1081, [%r134+6144];
	ld.shared.f32 	%f1082, [%r134+6148];
	ld.shared.f32 	%f1083, [%r134+6152];
	ld.shared.f32 	%f1084, [%r134+6156];
	add.f32 	%f1085, %f1077, %f1081;
	min.f32 	%f1086, %f1085, %f1046;
	add.f32 	%f1087, %f1077, %f1082;
	min.f32 	%f1088, %f1087, %f1048;
	add.f32 	%f1089, %f1077, %f1083;
	min.f32 	%f1090, %f1089, %f1050;
	add.f32 	%f1091, %f1077, %f1084;
	min.f32 	%f1092, %f1091, %f1052;
	add.f32 	%f1093, %f1078, %f1081;
	min.f32 	%f1094, %f1093, %f1054;
	add.f32 	%f1095, %f1078, %f1082;
	min.f32 	%f1096, %f1095, %f1056;
	add.f32 	%f1097, %f1078, %f1083;
	min.f32 	%f1098, %f1097, %f1058;
	add.f32 	%f1099, %f1078, %f1084;
	min.f32 	%f1100, %f1099, %f1060;
	add.f32 	%f1101, %f1079, %f1081;
	min.f32 	%f1102, %f1101, %f1062;
	add.f32 	%f1103, %f1079, %f1082;
	min.f32 	%f1104, %f1103, %f1064;
	add.f32 	%f1105, %f1079, %f1083;
	min.f32 	%f1106, %f1105, %f1066;
	add.f32 	%f1107, %f1079, %f1084;
	min.f32 	%f1108, %f1107, %f1068;
	add.f32 	%f1109, %f1080, %f1081;
	min.f32 	%f1110, %f1109, %f1070;
	add.f32 	%f1111, %f1080, %f1082;
	min.f32 	%f1112, %f1111, %f1072;
	add.f32 	%f1113, %f1080, %f1083;
	min.f32 	%f1114, %f1113, %f1074;
	add.f32 	%f1115, %f1080, %f1084;
	min.f32 	%f1116, %f1115, %f1076;
	ld.shared.f32 	%f1117, [%r131+100];
	ld.shared.f32 	%f1118, [%r131+228];
	ld.shared.f32 	%f1119, [%r131+356];
	ld.shared.f32 	%f1120, [%r131+484];
	ld.shared.f32 	%f1121, [%r134+6400];
	ld.shared.f32 	%f1122, [%r134+6404];
	ld.shared.f32 	%f1123, [%r134+6408];
	ld.shared.f32 	%f1124, [%r134+6412];
	add.f32 	%f1125, %f1117, %f1121;
	min.f32 	%f1126, %f1125, %f1086;
	add.f32 	%f1127, %f1117, %f1122;
	min.f32 	%f1128, %f1127, %f1088;
	add.f32 	%f1129, %f1117, %f1123;
	min.f32 	%f1130, %f1129, %f1090;
	add.f32 	%f1131, %f1117, %f1124;
	min.f32 	%f1132, %f1131, %f1092;
	add.f32 	%f1133, %f1118, %f1121;
	min.f32 	%f1134, %f1133, %f1094;
	add.f32 	%f1135, %f1118, %f1122;
	min.f32 	%f1136, %f1135, %f1096;
	add.f32 	%f1137, %f1118, %f1123;
	min.f32 	%f1138, %f1137, %f1098;
	add.f32 	%f1139, %f1118, %f1124;
	min.f32 	%f1140, %f1139, %f1100;
	add.f32 	%f1141, %f1119, %f1121;
	min.f32 	%f1142, %f1141, %f1102;
	add.f32 	%f1143, %f1119, %f1122;
	min.f32 	%f1144, %f1143, %f1104;
	add.f32 	%f1145, %f1119, %f1123;
	min.f32 	%f1146, %f1145, %f1106;
	add.f32 	%f1147, %f1119, %f1124;
	min.f32 	%f1148, %f1147, %f1108;
	add.f32 	%f1149, %f1120, %f1121;
	min.f32 	%f1150, %f1149, %f1110;
	add.f32 	%f1151, %f1120, %f1122;
	min.f32 	%f1152, %f1151, %f1112;
	add.f32 	%f1153, %f1120, %f1123;
	min.f32 	%f1154, %f1153, %f1114;
	add.f32 	%f1155, %f1120, %f1124;
	min.f32 	%f1156, %f1155, %f1116;
	ld.shared.f32 	%f1157, [%r131+104];
	ld.shared.f32 	%f1158, [%r131+232];
	ld.shared.f32 	%f1159, [%r131+360];
	ld.shared.f32 	%f1160, [%r131+488];
	ld.shared.f32 	%f1161, [%r134+6656];
	ld.shared.f32 	%f1162, [%r134+6660];
	ld.shared.f32 	%f1163, [%r134+6664];
	ld.shared.f32 	%f1164, [%r134+6668];
	add.f32 	%f1165, %f1157, %f1161;
	min.f32 	%f1166, %f1165, %f1126;
	add.f32 	%f1167, %f1157, %f1162;
	min.f32 	%f1168, %f1167, %f1128;
	add.f32 	%f1169, %f1157, %f1163;
	min.f32 	%f1170, %f1169, %f1130;
	add.f32 	%f1171, %f1157, %f1164;
	min.f32 	%f1172, %f1171, %f1132;
	add.f32 	%f1173, %f1158, %f1161;
	min.f32 	%f1174, %f1173, %f1134;
	add.f32 	%f1175, %f1158, %f1162;
	min.f32 	%f1176, %f1175, %f1136;
	add.f32 	%f1177, %f1158, %f1163;
	min.f32 	%f1178, %f1177, %f1138;
	add.f32 	%f1179, %f1158, %f1164;
	min.f32 	%f1180, %f1179, %f1140;
	add.f32 	%f1181, %f1159, %f1161;
	min.f32 	%f1182, %f1181, %f1142;
	add.f32 	%f1183, %f1159, %f1162;
	min.f32 	%f1184, %f1183, %f1144;
	add.f32 	%f1185, %f1159, %f1163;
	min.f32 	%f1186, %f1185, %f1146;
	add.f32 	%f1187, %f1159, %f1164;
	min.f32 	%f1188, %f1187, %f1148;
	add.f32 	%f1189, %f1160, %f1161;
	min.f32 	%f1190, %f1189, %f1150;
	add.f32 	%f1191, %f1160, %f1162;
	min.f32 	%f1192, %f1191, %f1152;
	add.f32 	%f1193, %f1160, %f1163;
	min.f32 	%f1194, %f1193, %f1154;
	add.f32 	%f1195, %f1160, %f1164;
	min.f32 	%f1196, %f1195, %f1156;
	ld.shared.f32 	%f1197, [%r131+108];
	ld.shared.f32 	%f1198, [%r131+236];
	ld.shared.f32 	%f1199, [%r131+364];
	ld.shared.f32 	%f1200, [%r131+492];
	ld.shared.f32 	%f1201, [%r134+6912];
	ld.shared.f32 	%f1202, [%r134+6916];
	ld.shared.f32 	%f1203, [%r134+6920];
	ld.shared.f32 	%f1204, [%r134+6924];
	add.f32 	%f1205, %f1197, %f1201;
	min.f32 	%f1206, %f1205, %f1166;
	add.f32 	%f1207, %f1197, %f1202;
	min.f32 	%f1208, %f1207, %f1168;
	add.f32 	%f1209, %f1197, %f1203;
	min.f32 	%f1210, %f1209, %f1170;
	add.f32 	%f1211, %f1197, %f1204;
	min.f32 	%f1212, %f1211, %f1172;
	add.f32 	%f1213, %f1198, %f1201;
	min.f32 	%f1214, %f1213, %f1174;
	add.f32 	%f1215, %f1198, %f1202;
	min.f32 	%f1216, %f1215, %f1176;
	add.f32 	%f1217, %f1198, %f1203;
	min.f32 	%f1218, %f1217, %f1178;
	add.f32 	%f1219, %f1198, %f1204;
	min.f32 	%f1220, %f1219, %f1180;
	add.f32 	%f1221, %f1199, %f1201;
	min.f32 	%f1222, %f1221, %f1182;
	add.f32 	%f1223, %f1199, %f1202;
	min.f32 	%f1224, %f1223, %f1184;
	add.f32 	%f1225, %f1199, %f1203;
	min.f32 	%f1226, %f1225, %f1186;
	add.f32 	%f1227, %f1199, %f1204;
	min.f32 	%f1228, %f1227, %f1188;
	add.f32 	%f1229, %f1200, %f1201;
	min.f32 	%f1230, %f1229, %f1190;
	add.f32 	%f1231, %f1200, %f1202;
	min.f32 	%f1232, %f1231, %f1192;
	add.f32 	%f1233, %f1200, %f1203;
	min.f32 	%f1234, %f1233, %f1194;
	add.f32 	%f1235, %f1200, %f1204;
	min.f32 	%f1236, %f1235, %f1196;
	ld.shared.f32 	%f1237, [%r131+112];
	ld.shared.f32 	%f1238, [%r131+240];
	ld.shared.f32 	%f1239, [%r131+368];
	ld.shared.f32 	%f1240, [%r131+496];
	ld.shared.f32 	%f1241, [%r134+7168];
	ld.shared.f32 	%f1242, [%r134+7172];
	ld.shared.f32 	%f1243, [%r134+7176];
	ld.shared.f32 	%f1244, [%r134+7180];
	add.f32 	%f1245, %f1237, %f1241;
	min.f32 	%f1246, %f1245, %f1206;
	add.f32 	%f1247, %f1237, %f1242;
	min.f32 	%f1248, %f1247, %f1208;
	add.f32 	%f1249, %f1237, %f1243;
	min.f32 	%f1250, %f1249, %f1210;
	add.f32 	%f1251, %f1237, %f1244;
	min.f32 	%f1252, %f1251, %f1212;
	add.f32 	%f1253, %f1238, %f1241;
	min.f32 	%f1254, %f1253, %f1214;
	add.f32 	%f1255, %f1238, %f1242;
	min.f32 	%f1256, %f1255, %f1216;
	add.f32 	%f1257, %f1238, %f1243;
	min.f32 	%f1258, %f1257, %f1218;
	add.f32 	%f1259, %f1238, %f1244;
	min.f32 	%f1260, %f1259, %f1220;
	add.f32 	%f1261, %f1239, %f1241;
	min.f32 	%f1262, %f1261, %f1222;
	add.f32 	%f1263, %f1239, %f1242;
	min.f32 	%f1264, %f1263, %f1224;
	add.f32 	%f1265, %f1239, %f1243;
	min.f32 	%f1266, %f1265, %f1226;
	add.f32 	%f1267, %f1239, %f1244;
	min.f32 	%f1268, %f1267, %f1228;
	add.f32 	%f1269, %f1240, %f1241;
	min.f32 	%f1270, %f1269, %f1230;
	add.f32 	%f1271, %f1240, %f1242;
	min.f32 	%f1272, %f1271, %f1232;
	add.f32 	%f1273, %f1240, %f1243;
	min.f32 	%f1274, %f1273, %f1234;
	add.f32 	%f1275, %f1240, %f1244;
	min.f32 	%f1276, %f1275, %f1236;
	ld.shared.f32 	%f1277, [%r131+116];
	ld.shared.f32 	%f1278, [%r131+244];
	ld.shared.f32 	%f1279, [%r131+372];
	ld.shared.f32 	%f1280, [%r131+500];
	ld.shared.f32 	%f1281, [%r134+7424];
	ld.shared.f32 	%f1282, [%r134+7428];
	ld.shared.f32 	%f1283, [%r134+7432];
	ld.shared.f32 	%f1284, [%r134+7436];
	add.f32 	%f1285, %f1277, %f1281;
	min.f32 	%f1286, %f1285, %f1246;
	add.f32 	%f1287, %f1277, %f1282;
	min.f32 	%f1288, %f1287, %f1248;
	add.f32 	%f1289, %f1277, %f1283;
	min.f32 	%f1290, %f1289, %f1250;
	add.f32 	%f1291, %f1277, %f1284;
	min.f32 	%f1292, %f1291, %f1252;
	add.f32 	%f1293, %f1278, %f1281;
	min.f32 	%f1294, %f1293, %f1254;
	add.f32 	%f1295, %f1278, %f1282;
	min.f32 	%f1296, %f1295, %f1256;
	add.f32 	%f1297, %f1278, %f1283;
	min.f32 	%f1298, %f1297, %f1258;
	add.f32 	%f1299, %f1278, %f1284;
	min.f32 	%f1300, %f1299, %f1260;
	add.f32 	%f1301, %f1279, %f1281;
	min.f32 	%f1302, %f1301, %f1262;
	add.f32 	%f1303, %f1279, %f1282;
	min.f32 	%f1304, %f1303, %f1264;
	add.f32 	%f1305, %f1279, %f1283;
	min.f32 	%f1306, %f1305, %f1266;
	add.f32 	%f1307, %f1279, %f1284;
	min.f32 	%f1308, %f1307, %f1268;
	add.f32 	%f1309, %f1280, %f1281;
	min.f32 	%f1310, %f1309, %f1270;
	add.f32 	%f1311, %f1280, %f1282;
	min.f32 	%f1312, %f1311, %f1272;
	add.f32 	%f1313, %f1280, %f1283;
	min.f32 	%f1314, %f1313, %f1274;
	add.f32 	%f1315, %f1280, %f1284;
	min.f32 	%f1316, %f1315, %f1276;
	ld.shared.f32 	%f1317, [%r131+120];
	ld.shared.f32 	%f1318, [%r131+248];
	ld.shared.f32 	%f1319, [%r131+376];
	ld.shared.f32 	%f1320, [%r131+504];
	ld.shared.f32 	%f1321, [%r134+7680];
	ld.shared.f32 	%f1322, [%r134+7684];
	ld.shared.f32 	%f1323, [%r134+7688];
	ld.shared.f32 	%f1324, [%r134+7692];
	add.f32 	%f1325, %f1317, %f1321;
	min.f32 	%f1326, %f1325, %f1286;
	add.f32 	%f1327, %f1317, %f1322;
	min.f32 	%f1328, %f1327, %f1288;
	add.f32 	%f1329, %f1317, %f1323;
	min.f32 	%f1330, %f1329, %f1290;
	add.f32 	%f1331, %f1317, %f1324;
	min.f32 	%f1332, %f1331, %f1292;
	add.f32 	%f1333, %f1318, %f1321;
	min.f32 	%f1334, %f1333, %f1294;
	add.f32 	%f1335, %f1318, %f1322;
	min.f32 	%f1336, %f1335, %f1296;
	add.f32 	%f1337, %f1318, %f1323;
	min.f32 	%f1338, %f1337, %f1298;
	add.f32 	%f1339, %f1318, %f1324;
	min.f32 	%f1340, %f1339, %f1300;
	add.f32 	%f1341, %f1319, %f1321;
	min.f32 	%f1342, %f1341, %f1302;
	add.f32 	%f1343, %f1319, %f1322;
	min.f32 	%f1344, %f1343, %f1304;
	add.f32 	%f1345, %f1319, %f1323;
	min.f32 	%f1346, %f1345, %f1306;
	add.f32 	%f1347, %f1319, %f1324;
	min.f32 	%f1348, %f1347, %f1308;
	add.f32 	%f1349, %f1320, %f1321;
	min.f32 	%f1350, %f1349, %f1310;
	add.f32 	%f1351, %f1320, %f1322;
	min.f32 	%f1352, %f1351, %f1312;
	add.f32 	%f1353, %f1320, %f1323;
	min.f32 	%f1354, %f1353, %f1314;
	add.f32 	%f1355, %f1320, %f1324;
	min.f32 	%f1356, %f1355, %f1316;
	ld.shared.f32 	%f1357, [%r131+124];
	ld.shared.f32 	%f1358, [%r131+252];
	ld.shared.f32 	%f1359, [%r131+380];
	ld.shared.f32 	%f1360, [%r131+508];
	ld.shared.f32 	%f1361, [%r134+7936];
	ld.shared.f32 	%f1362, [%r134+7940];
	ld.shared.f32 	%f1363, [%r134+7944];
	ld.shared.f32 	%f1364, [%r134+7948];
	add.f32 	%f1365, %f1357, %f1361;
	min.f32 	%f1460, %f1365, %f1326;
	add.f32 	%f1366, %f1357, %f1362;
	min.f32 	%f1459, %f1366, %f1328;
	add.f32 	%f1367, %f1357, %f1363;
	min.f32 	%f1458, %f1367, %f1330;
	add.f32 	%f1368, %f1357, %f1364;
	min.f32 	%f1457, %f1368, %f1332;
	add.f32 	%f1369, %f1358, %f1361;
	min.f32 	%f1456, %f1369, %f1334;
	add.f32 	%f1370, %f1358, %f1362;
	min.f32 	%f1455, %f1370, %f1336;
	add.f32 	%f1371, %f1358, %f1363;
	min.f32 	%f1454, %f1371, %f1338;
	add.f32 	%f1372, %f1358, %f1364;
	min.f32 	%f1453, %f1372, %f1340;
	add.f32 	%f1373, %f1359, %f1361;
	min.f32 	%f1452, %f1373, %f1342;
	add.f32 	%f1374, %f1359, %f1362;
	min.f32 	%f1451, %f1374, %f1344;
	add.f32 	%f1375, %f1359, %f1363;
	min.f32 	%f1450, %f1375, %f1346;
	add.f32 	%f1376, %f1359, %f1364;
	min.f32 	%f1449, %f1376, %f1348;
	add.f32 	%f1377, %f1360, %f1361;
	min.f32 	%f1448, %f1377, %f1350;
	add.f32 	%f1378, %f1360, %f1362;
	min.f32 	%f1447, %f1378, %f1352;
	add.f32 	%f1379, %f1360, %f1363;
	min.f32 	%f1446, %f1379, %f1354;
	add.f32 	%f1380, %f1360, %f1364;
	min.f32 	%f1445, %f1380, %f1356;
	bar.sync 	0;
	add.s32 	%r179, %r179, 32;
	add.s32 	%r178, %r178, 32;
	add.s32 	%r177, %r177, 32;
	add.s32 	%r176, %r176, 32;
	add.s32 	%r175, %r175, 32;
	add.s32 	%r174, %r174, 32;
	add.s32 	%r173, %r173, 32;
	add.s32 	%r172, %r172, 32;
	add.s32 	%r171, %r171, 32;
	add.s32 	%r61, %r170, 32;
	add.s32 	%r135, %r170, 16;
	shl.b32 	%r136, %r78, 5;
	add.s32 	%r169, %r169, %r136;
	add.s32 	%r168, %r168, 32;
	add.s32 	%r167, %r167, %r136;
	add.s32 	%r166, %r166, %r136;
	add.s32 	%r165, %r165, %r136;
	add.s32 	%r164, %r164, %r136;
	add.s32 	%r163, %r163, %r136;
	add.s32 	%r162, %r162, %r136;
	add.s32 	%r161, %r161, %r136;
	setp.lt.s32 	%p58, %r135, %r79;
	mov.u32 	%r170, %r61;
	@%p58 bra 	$L__BB0_2;
$L__BB0_81:
	mov.u32 	%r137, %ctaid.y;
	shl.b32 	%r139, %r137, 6;
	shl.b32 	%r140, %r1, 2;
	add.s32 	%r50, %r139, %r140;
	mov.u32 	%r141, %ctaid.x;
	shl.b32 	%r142, %r141, 6;
	shl.b32 	%r143, %r2, 2;
	add.s32 	%r51, %r142, %r143;
	mov.u32 	%r144, %nctaid.x;
	add.s32 	%r145, %r144, -1;
	setp.eq.s32 	%p59, %r141, %r145;
	mov.u32 	%r146, %nctaid.y;
	add.s32 	%r148, %r146, -1;
	setp.eq.s32 	%p60, %r137, %r148;
	or.pred  	%p2, %p59, %p60;
	@%p2 bra 	$L__BB0_82;
	bra.uni 	$L__BB0_84;
$L__BB0_82:
	setp.ge.s32 	%p61, %r50, %r77;
	setp.ge.s32 	%p62, %r51, %r78;
	or.pred  	%p63, %p61, %p62;
	@%p63 bra 	$L__BB0_85;
	mad.lo.s32 	%r150, %r51, %r77, %r50;
	mul.wide.s32 	%rd78, %r150, 4;
	add.s64 	%rd79, %rd3, %rd78;
	ld.global.f32 	%f1383, [%rd79];
	min.f32 	%f1384, %f1383, %f1460;
	st.global.f32 	[%rd79], %f1384;
	bra.uni 	$L__BB0_85;
$L__BB0_84:
	mad.lo.s32 	%r149, %r51, %r77, %r50;
	mul.wide.s32 	%rd76, %r149, 4;
	add.s64 	%rd77, %rd3, %rd76;
	ld.global.f32 	%f1381, [%rd77];
	min.f32 	%f1382, %f1381, %f1460;
	st.global.f32 	[%rd77], %f1382;
$L__BB0_85:
	add.s32 	%r71, %r51, 1;
	@%p2 bra 	$L__BB0_87;
	mad.lo.s32 	%r151, %r71, %r77, %r50;
	mul.wide.s32 	%rd80, %r151, 4;
	add.s64 	%rd81, %rd3, %rd80;
	ld.global.f32 	%f1385, [%rd81];
	min.f32 	%f1386, %f1385, %f1459;
	st.global.f32 	[%rd81], %f1386;
	bra.uni 	$L__BB0_89;
$L__BB0_87:
	setp.ge.s32 	%p64, %r50, %r77;
	setp.ge.s32 	%p65, %r71, %r78;
	or.pred  	%p66, %p64, %p65;
	@%p66 bra 	$L__BB0_89;
	mad.lo.s32 	%r152, %r71, %r77, %r50;
	mul.wide.s32 	%rd82, %r152, 4;
	add.s64 	%rd83, %rd3, %rd82;
	ld.global.f32 	%f1387, [%rd83];
	min.f32 	%f1388, %f1387, %f1459;
	st.global.f32 	[%rd83], %f1388;
$L__BB0_89:
	add.s32 	%r72, %r51, 2;
	@%p2 bra 	$L__BB0_91;
	mad.lo.s32 	%r153, %r72, %r77, %r50;
	mul.wide.s32 	%rd84, %r153, 4;
	add.s64 	%rd85, %rd3, %rd84;
	ld.global.f32 	%f1389, [%rd85];
	min.f32 	%f1390, %f1389, %f1458;
	st.global.f32 	[%rd85], %f1390;
	bra.uni 	$L__BB0_93;
$L__BB0_91:
	setp.ge.s32 	%p67, %r50, %r77;
	setp.ge.s32 	%p68, %r72, %r78;
	or.pred  	%p69, %p67, %p68;
	@%p69 bra 	$L__BB0_93;
	mad.lo.s32 	%r154, %r72, %r77, %r50;
	mul.wide.s32 	%rd86, %r154, 4;
	add.s64 	%rd87, %rd3, %rd86;
	ld.global.f32 	%f1391, [%rd87];
	min.f32 	%f1392, %f1391, %f1458;
	st.global.f32 	[%rd87], %f1392;
$L__BB0_93:
	add.s32 	%r73, %r51, 3;
	@%p2 bra 	$L__BB0_95;
	mad.lo.s32 	%r155, %r73, %r77, %r50;
	mul.wide.s32 	%rd88, %r155, 4;
	add.s64 	%rd89, %rd3, %rd88;
	ld.global.f32 	%f1393, [%rd89];
	min.f32 	%f1394, %f1393, %f1457;
	st.global.f32 	[%rd89], %f1394;
	bra.uni 	$L__BB0_97;
$L__BB0_95:
	setp.ge.s32 	%p70, %r50, %r77;
	setp.ge.s32 	%p71, %r73, %r78;
	or.pred  	%p72, %p70, %p71;
	@%p72 bra 	$L__BB0_97;
	mad.lo.s32 	%r156, %r73, %r77, %r50;
	mul.wide.s32 	%rd90, %r156, 4;
	add.s64 	%rd91, %rd3, %rd90;
	ld.global.f32 	%f1395, [%rd91];
	min.f32 	%f1396, %f1395, %f1457;
	st.global.f32 	[%rd91], %f1396;
$L__BB0_97:
	add.s32 	%r74, %r50, 1;
	mul.lo.s32 	%r157, %r51, %r77;
	cvt.u64.u32 	%rd4, %r50;
	cvt.s64.s32 	%rd92, %r157;
	add.s64 	%rd93, %rd92, %rd4;
	shl.b64 	%rd94, %rd93, 2;
	add.s64 	%rd5, %rd3, %rd94;
	@%p2 bra 	$L__BB0_99;
	ld.global.f32 	%f1397, [%rd5+4];
	min.f32 	%f1398, %f1397, %f1456;
	st.global.f32 	[%rd5+4], %f1398;
	bra.uni 	$L__BB0_101;
$L__BB0_99:
	setp.ge.s32 	%p73, %r74, %r77;
	setp.ge.s32 	%p74, %r51, %r78;
	or.pred  	%p75, %p73, %p74;
	@%p75 bra 	$L__BB0_101;
	ld.global.f32 	%f1399, [%rd5+4];
	min.f32 	%f1400, %f1399, %f1456;
	st.global.f32 	[%rd5+4], %f1400;
$L__BB0_101:
	mul.lo.s32 	%r158, %r71, %r77;
	cvt.s64.s32 	%rd95, %r158;
	add.s64 	%rd96, %rd95, %rd4;
	shl.b64 	%rd97, %rd96, 2;
	add.s64 	%rd6, %rd3, %rd97;
	@%p2 bra 	$L__BB0_103;
	ld.global.f32 	%f1401, [%rd6+4];
	min.f32 	%f1402, %f1401, %f1455;
	st.global.f32 	[%rd6+4], %f1402;
	bra.uni 	$L__BB0_105;
$L__BB0_103:
	setp.ge.s32 	%p76, %r74, %r77;
	setp.ge.s32 	%p77, %r71, %r78;
	or.pred  	%p78, %p76, %p77;
	@%p78 bra 	$L__BB0_105;
	ld.global.f32 	%f1403, [%rd6+4];
	min.f32 	%f1404, %f1403, %f1455;
	st.global.f32 	[%rd6+4], %f1404;
$L__BB0_105:
	mul.lo.s32 	%r159, %r72, %r77;
	cvt.s64.s32 	%rd98, %r159;
	add.s64 	%rd99, %rd98, %rd4;
	shl.b64 	%rd100, %rd99, 2;
	add.s64 	%rd7, %rd3, %rd100;
	@%p2 bra 	$L__BB0_107;
	ld.global.f32 	%f1405, [%rd7+4];
	min.f32 	%f1406, %f1405, %f1454;
	st.global.f32 	[%rd7+4], %f1406;
	bra.uni 	$L__BB0_109;
$L__BB0_107:
	setp.ge.s32 	%p79, %r74, %r77;
	setp.ge.s32 	%p80, %r72, %r78;
	or.pred  	%p81, %p79, %p80;
	@%p81 bra 	$L__BB0_109;
	ld.global.f32 	%f1407, [%rd7+4];
	min.f32 	%f1408, %f1407, %f1454;
	st.global.f32 	[%rd7+4], %f1408;
$L__BB0_109:
	mul.lo.s32 	%r160, %r73, %r77;
	cvt.s64.s32 	%rd101, %r160;
	add.s64 	%rd102, %rd101, %rd4;
	shl.b64 	%rd103, %rd102, 2;
	add.s64 	%rd8, %rd3, %rd103;
	@%p2 bra 	$L__BB0_111;
	ld.global.f32 	%f1409, [%rd8+4];
	min.f32 	%f1410, %f1409, %f1453;
	st.global.f32 	[%rd8+4], %f1410;
	bra.uni 	$L__BB0_113;
$L__BB0_111:
	setp.ge.s32 	%p82, %r74, %r77;
	setp.ge.s32 	%p83, %r73, %r78;
	or.pred  	%p84, %p82, %p83;
	@%p84 bra 	$L__BB0_113;
	ld.global.f32 	%f1411, [%rd8+4];
	min.f32 	%f1412, %f1411, %f1453;
	st.global.f32 	[%rd8+4], %f1412;
$L__BB0_113:
	add.s32 	%r75, %r50, 2;
	@%p2 bra 	$L__BB0_115;
	ld.global.f32 	%f1413, [%rd5+8];
	min.f32 	%f1414, %f1413, %f1452;
	st.global.f32 	[%rd5+8], %f1414;
	bra.uni 	$L__BB0_117;
$L__BB0_115:
	setp.ge.s32 	%p85, %r75, %r77;
	setp.ge.s32 	%p86, %r51, %r78;
	or.pred  	%p87, %p85, %p86;
	@%p87 bra 	$L__BB0_117;
	ld.global.f32 	%f1415, [%rd5+8];
	min.f32 	%f1416, %f1415, %f1452;
	st.global.f32 	[%rd5+8], %f1416;
$L__BB0_117:
	@%p2 bra 	$L__BB0_119;
	ld.global.f32 	%f1417, [%rd6+8];
	min.f32 	%f1418, %f1417, %f1451;
	st.global.f32 	[%rd6+8], %f1418;
	bra.uni 	$L__BB0_121;
$L__BB0_119:
	setp.ge.s32 	%p88, %r75, %r77;
	setp.ge.s32 	%p89, %r71, %r78;
	or.pred  	%p90, %p88, %p89;
	@%p90 bra 	$L__BB0_121;
	ld.global.f32 	%f1419, [%rd6+8];
	min.f32 	%f1420, %f1419, %f1451;
	st.global.f32 	[%rd6+8], %f1420;
$L__BB0_121:
	@%p2 bra 	$L__BB0_123;
	ld.global.f32 	%f1421, [%rd7+8];
	min.f32 	%f1422, %f1421, %f1450;
	st.global.f32 	[%rd7+8], %f1422;
	bra.uni 	$L__BB0_125;
$L__BB0_123:
	setp.ge.s32 	%p91, %r75, %r77;
	setp.ge.s32 	%p92, %r72, %r78;
	or.pred  	%p93, %p91, %p92;
	@%p93 bra 	$L__BB0_125;
	ld.global.f32 	%f1423, [%rd7+8];
	min.f32 	%f1424, %f1423, %f1450;
	st.global.f32 	[%rd7+8], %f1424;
$L__BB0_125:
	@%p2 bra 	$L__BB0_127;
	ld.global.f32 	%f1425, [%rd8+8];
	min.f32 	%f1426, %f1425, %f1449;
	st.global.f32 	[%rd8+8], %f1426;
	bra.uni 	$L__BB0_129;
$L__BB0_127:
	setp.ge.s32 	%p94, %r75, %r77;
	setp.ge.s32 	%p95, %r73, %r78;
	or.pred  	%p96, %p94, %p95;
	@%p96 bra 	$L__BB0_129;
	ld.global.f32 	%f1427, [%rd8+8];
	min.f32 	%f1428, %f1427, %f1449;
	st.global.f32 	[%rd8+8], %f1428;
$L__BB0_129:
	add.s32 	%r76, %r50, 3;
	@%p2 bra 	$L__BB0_131;
	ld.global.f32 	%f1429, [%rd5+12];
	min.f32 	%f1430, %f1429, %f1448;
	st.global.f32 	[%rd5+12], %f1430;
	bra.uni 	$L__BB0_133;
$L__BB0_131:
	setp.ge.s32 	%p97, %r76, %r77;
	setp.ge.s32 	%p98, %r51, %r78;
	or.pred  	%p99, %p97, %p98;
	@%p99 bra 	$L__BB0_133;
	ld.global.f32 	%f1431, [%rd5+12];
	min.f32 	%f1432, %f1431, %f1448;
	st.global.f32 	[%rd5+12], %f1432;
$L__BB0_133:
	@%p2 bra 	$L__BB0_135;
	ld.global.f32 	%f1433, [%rd6+12];
	min.f32 	%f1434, %f1433, %f1447;
	st.global.f32 	[%rd6+12], %f1434;
	bra.uni 	$L__BB0_137;
$L__BB0_135:
	setp.ge.s32 	%p100, %r76, %r77;
	setp.ge.s32 	%p101, %r71, %r78;
	or.pred  	%p102, %p100, %p101;
	@%p102 bra 	$L__BB0_137;
	ld.global.f32 	%f1435, [%rd6+12];
	min.f32 	%f1436, %f1435, %f1447;
	st.global.f32 	[%rd6+12], %f1436;
$L__BB0_137:
	@%p2 bra 	$L__BB0_139;
	ld.global.f32 	%f1437, [%rd7+12];
	min.f32 	%f1438, %f1437, %f1446;
	st.global.f32 	[%rd7+12], %f1438;
	bra.uni 	$L__BB0_141;
$L__BB0_139:
	setp.ge.s32 	%p103, %r76, %r77;
	setp.ge.s32 	%p104, %r72, %r78;
	or.pred  	%p105, %p103, %p104;
	@%p105 bra 	$L__BB0_141;
	ld.global.f32 	%f1439, [%rd7+12];
	min.f32 	%f1440, %f1439, %f1446;
	st.global.f32 	[%rd7+12], %f1440;
$L__BB0_141:
	@%p2 bra 	$L__BB0_143;
	ld.global.f32 	%f1441, [%rd8+12];
	min.f32 	%f1442, %f1441, %f1445;
	st.global.f32 	[%rd8+12], %f1442;
	bra.uni 	$L__BB0_145;
$L__BB0_143:
	setp.ge.s32 	%p106, %r76, %r77;
	setp.ge.s32 	%p107, %r73, %r78;
	or.pred  	%p108, %p106, %p107;
	@%p108 bra 	$L__BB0_145;
	ld.global.f32 	%f1443, [%rd8+12];
	min.f32 	%f1444, %f1443, %f1445;
	st.global.f32 	[%rd8+12], %f1444;
$L__BB0_145:
	ret;

}
	// .globl	_Z15FP32_minplus_TNILi64ELi32ELi64ELi4ELi4EEvPfS0_S0_iii
.visible .entry _Z15FP32_minplus_TNILi64ELi32ELi64ELi4ELi4EEvPfS0_S0_iii(
	.param .u64 .ptr .align 1 _Z15FP32_minplus_TNILi64ELi32ELi64ELi4ELi4EEvPfS0_S0_iii_param_0,
	.param .u64 .ptr .align 1 _Z15FP32_minplus_TNILi64ELi32ELi64ELi4ELi4EEvPfS0_S0_iii_param_1,
	.param .u64 .ptr .align 1 _Z15FP32_minplus_TNILi64ELi32ELi64ELi4ELi4EEvPfS0_S0_iii_param_2,
	.param .u32 _Z15FP32_minplus_TNILi64ELi32ELi64ELi4ELi4EEvPfS0_S0_iii_param_3,
	.param .u32 _Z15FP32_minplus_TNILi64ELi32ELi64ELi4ELi4EEvPfS0_S0_iii_param_4,
	.param .u32 _Z15FP32_minplus_TNILi64ELi32ELi64ELi4ELi4EEvPfS0_S0_iii_param_5
)
{
	.reg .pred 	%p<109>;
	.reg .b32 	%r<173>;
	.reg .b32 	%f<1493>;
	.reg .b64 	%rd<88>;
	// demoted variable
	.shared .align 4 .b8 _ZZ15FP32_minplus_TNILi64ELi32ELi64ELi4ELi4EEvPfS0_S0_iiiE2As[8192];
	// demoted variable
	.shared .align 4 .b8 _ZZ15FP32_minplus_TNILi64ELi32ELi64ELi4ELi4EEvPfS0_S0_iiiE2Bs[8192];
	ld.param.u64 	%rd18, [_Z15FP32_minplus_TNILi64ELi32ELi64ELi4ELi4EEvPfS0_S0_iii_param_0];
	ld.param.u64 	%rd17, [_Z15FP32_minplus_TNILi64ELi32ELi64ELi4ELi4EEvPfS0_S0_iii_param_1];
	ld.param.u64 	%rd19, [_Z15FP32_minplus_TNILi64ELi32ELi64ELi4ELi4EEvPfS0_S0_iii_param_2];
	ld.param.u32 	%r77, [_Z15FP32_minplus_TNILi64ELi32ELi64ELi4ELi4EEvPfS0_S0_iii_param_3];
	ld.param.u32 	%r78, [_Z15FP32_minplus_TNILi64ELi32ELi64ELi4ELi4EEvPfS0_S0_iii_param_4];
	ld.param.u32 	%r79, [_Z15FP32_minplus_TNILi64ELi32ELi64ELi4ELi4EEvPfS0_S0_iii_param_5];
	cvta.to.global.u64 	%rd1, %rd18;
	cvta.to.global.u64 	%rd2, %rd19;
	mov.u32 	%r1, %tid.y;
	shl.b32 	%r80, %r1, 4;
	mov.u32 	%r2, %tid.x;
	add.s32 	%r3, %r80, %r2;
	shl.b32 	%r81, %r2, 4;
	add.s32 	%r4, %r81, %r1;
	and.b32  	%r163, %r3, 31;
	and.b32  	%r154, %r4, 31;
	setp.lt.s32 	%p4, %r79, 1;
	mov.f32 	%f1460, 0f7F800000;
	mov.f32 	%f1445, 0f00000000;
	mov.f32 	%f1446, %f1445;
	mov.f32 	%f1447, %f1445;
	mov.f32 	%f1448, %f1445;
	mov.f32 	%f1449, %f1445;
	mov.f32 	%f1450, %f1445;
	mov.f32 	%f1451, %f1445;
	mov.f32 	%f1452, %f1445;
	mov.f32 	%f1453, %f1445;
	mov.f32 	%f1454, %f1445;
	mov.f32 	%f1455, %f1445;
	mov.f32 	%f1456, %f1445;
	mov.f32 	%f1457, %f1445;
	mov.f32 	%f1458, %f1445;
	mov.f32 	%f1459, %f1445;
	@%p4 bra 	$L__BB1_81;
	cvta.to.global.u64 	%rd3, %rd17;
	shr.u32 	%r83, %r4, 5;
	shr.u32 	%r84, %r3, 5;
	mov.u32 	%r7, %ctaid.y;
	shl.b32 	%r85, %r7, 6;
	add.s32 	%r8, %r84, %r85;
	add.s32 	%r9, %r79, -32;
	mov.u32 	%r10, %ctaid.x;
	shl.b32 	%r86, %r10, 6;
	shl.b32 	%r87, %r154, 6;
	and.b32  	%r88, %r3, 32736;
	or.b32  	%r89, %r88, %r163;
	shl.b32 	%r90, %r89, 2;
	mov.u32 	%r91, _ZZ15FP32_minplus_TNILi64ELi32ELi64ELi4ELi4EEvPfS0_S0_iiiE2As;
	add.s32 	%r11, %r91, %r90;
	shl.b32 	%r92, %r79, 3;
	shl.b32 	%r93, %r79, 4;
	shl.b32 	%r94, %r79, 5;
	add.s32 	%r12, %r8, 56;
	add.s32 	%r13, %r83, %r86;
	add.s32 	%r95, %r87, %r83;
	shl.b32 	%r96, %r95, 2;
	mov.u32 	%r97, _ZZ15FP32_minplus_TNILi64ELi32ELi64ELi4ELi4EEvPfS0_S0_iiiE2Bs;
	add.s32 	%r14, %r97, %r96;
	add.s32 	%r98, %r13, 8;
	add.s32 	%r99, %r13, 16;
	add.s32 	%r100, %r13, 24;
	add.s32 	%r101, %r13, 32;
	add.s32 	%r102, %r13, 40;
	add.s32 	%r103, %r13, 48;
	add.s32 	%r104, %r13, 56;
	mad.lo.s32 	%r171, %r79, %r12, %r163;
	mad.lo.s32 	%r164, %r8, %r79, %r163;
	add.s32 	%r168, %r164, %r94;
	add.s32 	%r170, %r168, %r93;
	add.s32 	%r169, %r168, %r92;
	add.s32 	%r166, %r164, %r93;
	add.s32 	%r167, %r166, %r92;
	add.s32 	%r165, %r164, %r92;
	mad.lo.s32 	%r162, %r104, %r79, %r154;
	mad.lo.s32 	%r161, %r103, %r79, %r154;
	mad.lo.s32 	%r160, %r102, %r79, %r154;
	mad.lo.s32 	%r159, %r101, %r79, %r154;
	mad.lo.s32 	%r158, %r100, %r79, %r154;
	mad.lo.s32 	%r157, %r99, %r79, %r154;
	mad.lo.s32 	%r156, %r98, %r79, %r154;
	mad.lo.s32 	%r155, %r13, %r79, %r154;
	mov.b32 	%r172, 0;
	mov.f32 	%f1460, 0f7F800000;
	mov.f32 	%f1445, 0f00000000;
$L__BB1_2:
	mov.u32 	%r105, %nctaid.y;
	add.s32 	%r107, %r105, -1;
	setp.eq.s32 	%p5, %r7, %r107;
	mul.wide.s32 	%rd20, %r155, 4;
	add.s64 	%rd4, %rd3, %rd20;
	setp.gt.s32 	%p6, %r172, %r9;
	or.pred  	%p1, %p6, %p5;
	@%p1 bra 	$L__BB1_3;
	bra.uni 	$L__BB1_5;
$L__BB1_3:
	setp.ge.s32 	%p7, %r163, %r79;
	setp.ge.s32 	%p8, %r8, %r77;
	mov.f32 	%f1477, 0f7F800000;
	or.pred  	%p9, %p8, %p7;
	@%p9 bra 	$L__BB1_6;
	mul.wide.u32 	%rd23, %r164, 4;
	add.s64 	%rd24, %rd1, %rd23;
	ld.global.nc.f32 	%f1477, [%rd24];
	bra.uni 	$L__BB1_6;
$L__BB1_5:
	mul.wide.u32 	%rd21, %r164, 4;
	add.s64 	%rd22, %rd1, %rd21;
	ld.global.nc.f32 	%f1477, [%rd22];
$L__BB1_6:
	st.shared.f32 	[%r11], %f1477;
	@%p1 bra 	$L__BB1_8;
	mul.wide.u32 	%rd25, %r165, 4;
	add.s64 	%rd26, %rd1, %rd25;
	ld.global.nc.f32 	%f88, [%rd26];
	st.shared.f32 	[%r11+1024], %f88;
	bra.uni 	$L__BB1_11;
$L__BB1_8:
	setp.ge.s32 	%p10, %r163, %r79;
	add.s32 	%r109, %r8, 8;
	setp.ge.s32 	%p11, %r109, %r77;
	mov.f32 	%f1478, 0f7F800000;
	or.pred  	%p12, %p11, %p10;
	@%p12 bra 	$L__BB1_10;
	mul.wide.u32 	%rd27, %r165, 4;
	add.s64 	%rd28, %rd1, %rd27;
	ld.global.nc.f32 	%f1478, [%rd28];
$L__BB1_10:
	st.shared.f32 	[%r11+1024], %f1478;
$L__BB1_11:
	@%p1 bra 	$L__BB1_13;
	mul.wide.u32 	%rd29, %r166, 4;
	add.s64 	%rd30, %rd1, %rd29;
	ld.global.nc.f32 	%f90, [%rd30];
	st.shared.f32 	[%r11+2048], %f90;
	bra.uni 	$L__BB1_16;
$L__BB1_13:
	setp.ge.s32 	%p13, %r163, %r79;
	add.s32 	%r110, %r8, 16;
	setp.ge.s32 	%p14, %r110, %r77;
	mov.f32 	%f1479, 0f7F800000;
	or.pred  	%p15, %p14, %p13;
	@%p15 bra 	$L__BB1_15;
	mul.wide.u32 	%rd31, %r166, 4;
	add.s64 	%rd32, %rd1, %rd31;
	ld.global.nc.f32 	%f1479, [%rd32];
$L__BB1_15:
	st.shared.f32 	[%r11+2048], %f1479;
$L__BB1_16:
	@%p1 bra 	$L__BB1_18;
	mul.wide.u32 	%rd33, %r167, 4;
	add.s64 	%rd34, %rd1, %rd33;
	ld.global.nc.f32 	%f92, [%rd34];
	st.shared.f32 	[%r11+3072], %f92;
	bra.uni 	$L__BB1_21;
$L__BB1_18:
	setp.ge.s32 	%p16, %r163, %r79;
	add.s32 	%r111, %r8, 24;
	setp.ge.s32 	%p17, %r111, %r77;
	mov.f32 	%f1480, 0f7F800000;
	or.pred  	%p18, %p17, %p16;
	@%p18 bra 	$L__BB1_20;
	mul.wide.u32 	%rd35, %r167, 4;
	add.s64 	%rd36, %rd1, %rd35;
	ld.global.nc.f32 	%f1480, [%rd36];
$L__BB1_20:
	st.shared.f32 	[%r11+3072], %f1480;
$L__BB1_21:
	@%p1 bra 	$L__BB1_23;
	mul.wide.u32 	%rd37, %r168, 4;
	add.s64 	%rd38, %rd1, %rd37;
	ld.global.nc.f32 	%f94, [%rd38];
	st.shared.f32 	[%r11+4096], %f94;
	bra.uni 	$L__BB1_26;
$L__BB1_23:
	setp.ge.s32 	%p19, %r163, %r79;
	add.s32 	%r112, %r8, 32;
	setp.ge.s32 	%p20, %r112, %r77;
	mov.f32 	%f1481, 0f7F800000;
	or.pred  	%p21, %p20, %p19;
	@%p21 bra 	$L__BB1_25;
	mul.wide.u32 	%rd39, %r168, 4;
	add.s64 	%rd40, %rd1, %rd39;
	ld.global.nc.f32 	%f1481, [%rd40];
$L__BB1_25:
	st.shared.f32 	[%r11+4096], %f1481;
$L__BB1_26:
	@%p1 bra 	$L__BB1_28;
	mul.wide.u32 	%rd41, %r169, 4;
	add.s64 	%rd42, %rd1, %rd41;
	ld.global.nc.f32 	%f96, [%rd42];
	st.shared.f32 	[%r11+5120], %f96;
	bra.uni 	$L__BB1_31;
$L__BB1_28:
	setp.ge.s32 	%p22, %r163, %r79;
	add.s32 	%r113, %r8, 40;
	setp.ge.s32 	%p23, %r113, %r77;
	mov.f32 	%f1482, 0f7F800000;
	or.pred  	%p24, %p23, %p22;
	@%p24 bra 	$L__BB1_30;
	mul.wide.u32 	%rd43, %r169, 4;
	add.s64 	%rd44, %rd1, %rd43;
	ld.global.nc.f32 	%f1482, [%rd44];
$L__BB1_30:
	st.shared.f32 	[%r11+5120], %f1482;
$L__BB1_31:
	@%p1 bra 	$L__BB1_33;
	mul.wide.u32 	%rd45, %r170, 4;
	add.s64 	%rd46, %rd1, %rd45;
	ld.global.nc.f32 	%f98, [%rd46];
	st.shared.f32 	[%r11+6144], %f98;
	bra.uni 	$L__BB1_36;
$L__BB1_33:
	setp.ge.s32 	%p25, %r163, %r79;
	add.s32 	%r114, %r8, 48;
	setp.ge.s32 	%p26, %r114, %r77;
	mov.f32 	%f1483, 0f7F800000;
	or.pred  	%p27, %p26, %p25;
	@%p27 bra 	$L__BB1_35;
	mul.wide.u32 	%rd47, %r170, 4;
	add.s64 	%rd48, %rd1, %rd47;
	ld.global.nc.f32 	%f1483, [%rd48];
$L__BB1_35:
	st.shared.f32 	[%r11+6144], %f1483;
$L__BB1_36:
	@%p1 bra 	$L__BB1_38;
	mul.wide.u32 	%rd49, %r171, 4;
	add.s64 	%rd50, %rd1, %rd49;
	ld.global.nc.f32 	%f100, [%rd50];
	st.shared.f32 	[%r11+7168], %f100;
	bra.uni 	$L__BB1_41;
$L__BB1_38:
	setp.ge.s32 	%p28, %r163, %r79;
	setp.ge.s32 	%p29, %r12, %r77;
	mov.f32 	%f1484, 0f7F800000;
	or.pred  	%p30, %p29, %p28;
	@%p30 bra 	$L__BB1_40;
	mul.wide.u32 	%rd51, %r171, 4;
	add.s64 	%rd52, %rd1, %rd51;
	ld.global.nc.f32 	%f1484, [%rd52];
$L__BB1_40:
	st.shared.f32 	[%r11+7168], %f1484;
$L__BB1_41:
	mov.u32 	%r115, %nctaid.x;
	add.s32 	%r116, %r115, -1;
	setp.eq.s32 	%p32, %r10, %r116;
	or.pred  	%p3, %p32, %p6;
	not.pred 	%p33, %p3;
	@%p33 bra 	$L__BB1_44;
	setp.ge.s32 	%p34, %r154, %r79;
	setp.ge.s32 	%p35, %r13, %r78;
	mov.f32 	%f1485, 0f7F800000;
	or.pred  	%p36, %p34, %p35;
	@%p36 bra 	$L__BB1_45;
	ld.global.nc.f32 	%f1485, [%rd4];
	bra.uni 	$L__BB1_45;
$L__BB1_44:
	ld.global.nc.f32 	%f1485, [%rd4];
$L__BB1_45:
	mul.wide.s32 	%rd53, %r156, 4;
	add.s64 	%rd5, %rd3, %rd53;
	st.shared.f32 	[%r14], %f1485;
	@%p3 bra 	$L__BB1_47;
	ld.global.nc.f32 	%f103, [%rd5];
	st.shared.f32 	[%r14+32], %f103;
	bra.uni 	$L__BB1_50;
$L__BB1_47:
	setp.ge.s32 	%p37, %r154, %r79;
	add.s32 	%r117, %r13, 8;
	setp.ge.s32 	%p38, %r117, %r78;
	mov.f32 	%f1486, 0f7F800000;
	or.pred  	%p39, %p37, %p38;
	@%p39 bra 	$L__BB1_49;
	ld.global.nc.f32 	%f1486, [%rd5];
$L__BB1_49:
	st.shared.f32 	[%r14+32], %f1486;
$L__BB1_50:
	mul.wide.s32 	%rd54, %r157, 4;
	add.s64 	%rd6, %rd3, %rd54;
	@%p3 bra 	$L__BB1_52;
	ld.global.nc.f32 	%f105, [%rd6];
	st.shared.f32 	[%r14+64], %f105;
	bra.uni 	$L__BB1_55;
$L__BB1_52:
	setp.ge.s32 	%p40, %r154, %r79;
	add.s32 	%r118, %r13, 16;
	setp.ge.s32 	%p41, %r118, %r78;
	mov.f32 	%f1487, 0f7F800000;
	or.pred  	%p42, %p40, %p41;
	@%p42 bra 	$L__BB1_54;
	ld.global.nc.f32 	%f1487, [%rd6];
$L__BB1_54:
	st.shared.f32 	[%r14+64], %f1487;
$L__BB1_55:
	mul.wide.s32 	%rd55, %r158, 4;
	add.s64 	%rd7, %rd3, %rd55;
	@%p3 bra 	$L__BB1_57;
	ld.global.nc.f32 	%f107, [%rd7];
	st.shared.f32 	[%r14+96], %f107;
	bra.uni 	$L__BB1_60;
$L__BB1_57:
	setp.ge.s32 	%p43, %r154, %r79;
	add.s32 	%r119, %r13, 24;
	setp.ge.s32 	%p44, %r119, %r78;
	mov.f32 	%f1488, 0f7F800000;
	or.pred  	%p45, %p43, %p44;
	@%p45 bra 	$L__BB1_59;
	ld.global.nc.f32 	%f1488, [%rd7];
$L__BB1_59:
	st.shared.f32 	[%r14+96], %f1488;
$L__BB1_60:
	mul.wide.s32 	%rd56, %r159, 4;
	add.s64 	%rd8, %rd3, %rd56;
	@%p3 bra 	$L__BB1_62;
	ld.global.nc.f32 	%f109, [%rd8];
	st.shared.f32 	[%r14+128], %f109;
	bra.uni 	$L__BB1_65;
$L__BB1_62:
	setp.ge.s32 	%p46, %r154, %r79;
	add.s32 	%r120, %r13, 32;
	setp.ge.s32 	%p47, %r120, %r78;
	mov.f32 	%f1489, 0f7F800000;
	or.pred  	%p48, %p46, %p47;
	@%p48 bra 	$L__BB1_64;
	ld.global.nc.f32 	%f1489, [%rd8];
$L__BB1_64:
	st.shared.f32 	[%r14+128], %f1489;
$L__BB1_65:
	mul.wide.s32 	%rd57, %r160, 4;
	add.s64 	%rd9, %rd3, %rd57;
	@%p3 bra 	$L__BB1_67;
	ld.global.nc.f32 	%f111, [%rd9];
	st.shared.f32 	[%r14+160], %f111;
	bra.uni 	$L__BB1_70;
$L__BB1_67:
	setp.ge.s32 	%p49, %r154, %r79;
	add.s32 	%r121, %r13, 40;
	setp.ge.s32 	%p50, %r121, %r78;
	mov.f32 	%f1490, 0f7F800000;
	or.pred  	%p51, %p49, %p50;
	@%p51 bra 	$L__BB1_69;
	ld.global.nc.f32 	%f1490, [%rd9];
$L__BB1_69:
	st.shared.f32 	[%r14+160], %f1490;
$L__BB1_70:
	mul.wide.s32 	%rd58, %r161, 4;
	add.s64 	%rd10, %rd3, %rd58;
	@%p3 bra 	$L__BB1_72;
	ld.global.nc.f32 	%f113, [%rd10];
	st.shared.f32 	[%r14+192], %f113;
	bra.uni 	$L__BB1_75;
$L__BB1_72:
	setp.ge.s32 	%p52, %r154, %r79;
	add.s32 	%r122, %r13, 48;
	setp.ge.s32 	%p53, %r122, %r78;
	mov.f32 	%f1491, 0f7F800000;
	or.pred  	%p54, %p52, %p53;
	@%p54 bra 	$L__BB1_74;
	ld.global.nc.f32 	%f1491, [%rd10];
$L__BB1_74:
	st.shared.f32 	[%r14+192], %f1491;
$L__BB1_75:
	mul.wide.s32 	%rd59, %r162, 4;
	add.s64 	%rd11, %rd3, %rd59;
	@%p3 bra 	$L__BB1_77;
	ld.global.nc.f32 	%f115, [%rd11];
	st.shared.f32 	[%r14+224], %f115;
	bra.uni 	$L__BB1_80;
$L__BB1_77:
	setp.ge.s32 	%p55, %r154, %r79;
	add.s32 	%r123, %r13, 56;
	setp.ge.s32 	%p56, %r123, %r78;
	mov.f32 	%f1492, 0f7F800000;
	or.pred  	%p57, %p55, %p56;
	@%p57 bra 	$L__BB1_79;
	ld.global.nc.f32 	%f1492, [%rd11];
$L__BB1_79:
	st.shared.f32 	[%r14+224], %f1492;
$L__BB1_80:
	bar.sync 	0;
	shl.b32 	%r124, %r1, 9;
	mov.u32 	%r125, _ZZ15FP32_minplus_TNILi64ELi32ELi64ELi4ELi4EEvPfS0_S0_iiiE2As;
	add.s32 	%r126, %r125, %r124;
	ld.shared.f32 	%f117, [%r126];
	ld.shared.f32 	%f118, [%r126+128];
	ld.shared.f32 	%f119, [%r126+256];
	ld.shared.f32 	%f120, [%r126+384];
	shl.b32 	%r127, %r2, 4;
	mov.u32 	%r128, _ZZ15FP32_minplus_TNILi64ELi32ELi64ELi4ELi4EEvPfS0_S0_iiiE2Bs;
	add.s32 	%r129, %r128, %r127;
	ld.shared.f32 	%f121, [%r129];
	ld.shared.f32 	%f122, [%r129+4];
	ld.shared.f32 	%f123, [%r129+8];
	ld.shared.f32 	%f124, [%r129+12];
	add.f32 	%f125, %f117, %f121;
	min.f32 	%f126, %f125, %f1460;
	add.f32 	%f127, %f117, %f122;
	min.f32 	%f128, %f127, %f1459;
	add.f32 	%f129, %f117, %f123;
	min.f32 	%f130, %f129, %f1458;
	add.f32 	%f131, %f117, %f124;
	min.f32 	%f132, %f131, %f1457;
	add.f32 	%f133, %f118, %f121;
	min.f32 	%f134, %f133, %f1456;
	add.f32 	%f135, %f118, %f122;
	min.f32 	%f136, %f135, %f1455;
	add.f32 	%f137, %f118, %f123;
	min.f32 	%f138, %f137, %f1454;
	add.f32 	%f139, %f118, %f124;
	min.f32 	%f140, %f139, %f1453;
	add.f32 	%f141, %f119, %f121;
	min.f32 	%f142, %f141, %f1452;
	add.f32 	%f143, %f119, %f122;
	min.f32 	%f144, %f143, %f1451;
	add.f32 	%f145, %f119, %f123;
	min.f32 	%f146, %f145, %f1450;
	add.f32 	%f147, %f119, %f124;
	min.f32 	%f148, %f147, %f1449;
	add.f32 	%f149, %f120, %f121;
	min.f32 	%f150, %f149, %f1448;
	add.f32 	%f151, %f120, %f122;
	min.f32 	%f152, %f151, %f1447;
	add.f32 	%f153, %f120, %f123;
	min.f32 	%f154, %f153, %f1446;
	add.f32 	%f155, %f120, %f124;
	min.f32 	%f156, %f155, %f1445;
	ld.shared.f32 	%f157, [%r126+4];
	ld.shared.f32 	%f158, [%r126+132];
	ld.shared.f32 	%f159, [%r126+260];
	ld.shared.f32 	%f160, [%r126+388];
	ld.shared.f32 	%f161, [%r129+256];
	ld.shared.f32 	%f162, [%r129+260];
	ld.shared.f32 	%f163, [%r129+264];
	ld.shared.f32 	%f164, [%r129+268];
	add.f32 	%f165, %f157, %f161;
	min.f32 	%f166, %f165, %f126;
	add.f32 	%f167, %f157, %f162;
	min.f32 	%f168, %f167, %f128;
	add.f32 	%f169, %f157, %f163;
	min.f32 	%f170, %f169, %f130;
	add.f32 	%f171, %f157, %f164;
	min.f32 	%f172, %f171, %f132;
	add.f32 	%f173, %f158, %f161;
	min.f32 	%f174, %f173, %f134;
	add.f32 	%f175, %f158, %f162;
	min.f32 	%f176, %f175, %f136;
	add.f32 	%f177, %f158, %f163;
	min.f32 	%f178, %f177, %f138;
	add.f32 	%f179, %f158, %f164;
	min.f32 	%f180, %f179, %f140;
	add.f32 	%f181, %f159, %f161;
	min.f32 	%f182, %f181, %f142;
	add.f32 	%f183, %f159, %f162;
	min.f32 	%f184, %f183, %f144;
	add.f32 	%f185, %f159, %f163;
	min.f32 	%f186, %f185, %f146;
	add.f32 	%f187, %f159, %f164;
	min.f32 	%f188, %f187, %f148;
	add.f32 	%f189, %f160, %f161;
	min.f32 	%f190, %f189, %f150;
	add.f32 	%f191, %f160, %f162;
	min.f32 	%f192, %f191, %f152;
	add.f32 	%f193, %f160, %f163;
	min.f32 	%f194, %f193, %f154;
	add.f32 	%f195, %f160, %f164;
	min.f32 	%f196, %f195, %f156;
	ld.shared.f32 	%f197, [%r126+8];
	ld.shared.f32 	%f198, [%r126+136];
	ld.shared.f32 	%f199, [%r126+264];
	ld.shared.f32 	%f200, [%r126+392];
	ld.shared.f32 	%f201, [%r129+512];
	ld.shared.f32 	%f202, [%r129+516];
	ld.shared.f32 	%f203, [%r129+520];
	ld.shared.f32 	%f204, [%r129+524];
	add.f32 	%f205, %f197, %f201;
	min.f32 	%f206, %f205, %f166;
	add.f32 	%f207, %f197, %f202;
	min.f32 	%f208, %f207, %f168;
	add.f32 	%f209, %f197, %f203;
	min.f32 	%f210, %f209, %f170;
	add.f32 	%f211, %f197, %f204;
	min.f32 	%f212, %f211, %f172;
	add.f32 	%f213, %f198, %f201;
	min.f32 	%f214, %f213, %f174;
	add.f32 	%f215, %f198, %f202;
	min.f32 	%f216, %f215, %f176;
	add.f32 	%f217, %f198, %f203;
	min.f32 	%f218, %f217, %f178;
	add.f32 	%f219, %f198, %f204;
	min.f32 	%f220, %f219, %f180;
	add.f32 	%f221, %f199, %f201;
	min.f32 	%f222, %f221, %f182;
	add.f32 	%f223, %f199, %f202;
	min.f32 	%f224, %f223, %f184;
	add.f32 	%f225, %f199, %f203;
	min.f32 	%f226, %f225, %f186;
	add.f32 	%f227, %f199, %f204;
	min.f32 	%f228, %f227, %f188;
	add.f32 	%f229, %f200, %f201;
	min.f32 	%f230, %f229, %f190;
	add.f32 	%f231, %f200, %f202;
	min.f32 	%f232, %f231, %f192;
	add.f32 	%f233, %f200, %f203;
	min.f32 	%f234, %f233, %f194;
	add.f32 	%f235, %f200, %f204;
	min.f32 	%f236, %f235, %f196;
	ld.shared.f32 	%f237, [%r126+12];
	ld.shared.f32 	%f238, [%r126+140];
	ld.shared.f32 	%f239, [%r126+268];
	ld.shared.f32 	%f240, [%r126+396];
	ld.shared.f32 	%f241, [%r129+768];
	ld.shared.f32 	%f242, [%r129+772];
	ld.shared.f32 	%f243, [%r129+776];
	ld.shared.f32 	%f244, [%r129+780];
	add.f32 	%f245, %f237, %f241;
	min.f32 	%f246, %f245, %f206;
	add.f32 	%f247, %f237, %f242;
	min.f32 	%f248, %f247, %f208;
	add.f32 	%f249, %f237, %f243;
	min.f32 	%f250, %f249, %f210;
	add.f32 	%f251, %f237, %f244;
	min.f32 	%f252, %f251, %f212;
	add.f32 	%f253, %f238, %f241;
	min.f32 	%f254, %f253, %f214;
	add.f32 	%f255, %f238, %f242;
	min.f32 	%f256, %f255, %f216;
	add.f32 	%f257, %f238, %f243;
	min.f32 	%f258, %f257, %f218;
	add.f32 	%f259, %f238, %f244;
	min.f32 	%f260, %f259, %f220;
	add.f32 	%f261, %f239, %f241;
	min.f32 	%f262, %f261, %f222;
	add.f32 	%f263, %f239, %f242;
	min.f32 	%f264, %f263, %f224;
	add.f32 	%f265, %f239, %f243;
	min.f32 	%f266, %f265, %f226;
	add.f32 	%f267, %f239, %f244;
	min.f32 	%f268, %f267, %f228;
	add.f32 	%f269, %f240, %f241;
	min.f32 	%f270, %f269, %f230;
	add.f32 	%f271, %f240, %f242;
	min.f32 	%f272, %f271, %f232;
	add.f32 	%f273, %f240, %f243;
	min.f32 	%f274, %f273, %f234;
	add.f32 	%f275, %f240, %f244;
	min.f32 	%f276, %f275, %f236;
	ld.shared.f32 	%f277, [%r126+16];
	ld.shared.f32 	%f278, [%r126+144];
	ld.shared.f32 	%f279, [%r126+272];
	ld.shared.f32 	%f280, [%r126+400];
	ld.shared.f32 	%f281, [%r129+1024];
	ld.shared.f32 	%f282, [%r129+1028];
	ld.shared.f32 	%f283, [%r129+1032];
	ld.shared.f32 	%f284, [%r129+1036];
	add.f32 	%f285, %f277, %f281;
	min.f32 	%f286, %f285, %f246;
	add.f32 	%f287, %f277, %f282;
	min.f32 	%f288, %f287, %f248;
	add.f32 	%f289, %f277, %f283;
	min.f32 	%f290, %f289, %f250;
	add.f32 	%f291, %f277, %f284;
	min.f32 	%f292, %f291, %f252;
	add.f32 	%f293, %f278, %f281;
	min.f32 	%f294, %f293, %f254;
	add.f32 	%f295, %f278, %f282;
	min.f32 	%f296, %f295, %f256;
	add.f32 	%f297, %f278, %f283;
	min.f32 	%f298, %f297, %f258;
	add.f32 	%f299, %f278, %f284;
	min.f32 	%f300, %f299, %f260;
	add.f32 	%f301, %f279, %f281;
	min.f32 	%f302, %f301, %f262;
	add.f32 	%f303, %f279, %f282;
	min.f32 	%f304, %f303, %f264;
	add.f32 	%f305, %f279, %f283;
	min.f32 	%f306, %f305, %f266;
	add.f32 	%f307, %f279, %f284;
	min.f32 	%f308, %f307, %f268;
	add.f32 	%f309, %f280, %f281;
	min.f32 	%f310, %f309, %f270;
	add.f32 	%f311, %f280, %f282;
	min.f32 	%f312, %f311, %f272;
	add.f32 	%f313, %f280, %f283;
	min.f32 	%f314, %f313, %f274;
	add.f32 	%f315, %f280, %f284;
	min.f32 	%f316, %f315, %f276;
	ld.shared.f32 	%f317, [%r126+20];
	ld.shared.f32 	%f318, [%r126+148];
	ld.shared.f32 	%f319, [%r126+276];
	ld.shared.f32 	%f320, [%r126+404];
	ld.shared.f32 	%f321, [%r129+1280];
	ld.shared.f32 	%f322, [%r129+1284];
	ld.shared.f32 	%f323, [%r129+1288];
	ld.shared.f32 	%f324, [%r129+1292];
	add.f32 	%f325, %f317, %f321;
	min.f32 	%f326, %f325, %f286;
	add.f32 	%f327, %f317, %f322;
	min.f32 	%f328, %f327, %f288;
	add.f32 	%f329, %f317, %f323;
	min.f32 	%f330, %f329, %f290;
	add.f32 	%f331, %f317, %f324;
	min.f32 	%f332, %f331, %f292;
	add.f32 	%f333, %f318, %f321;
	min.f32 	%f334, %f333, %f294;
	add.f32 	%f335, %f318, %f322;
	min.f32 	%f336, %f335, %f296;
	add.f32 	%f337, %f318, %f323;
	min.f32 	%f338, %f337, %f298;
	add.f32 	%f339, %f318, %f324;
	min.f32 	%f340, %f339, %f300;
	add.f32 	%f341, %f319, %f321;
	min.f32 	%f342, %f341, %f302;
	add.f32 	%f343, %f319, %f322;
	min.f32 	%f344, %f343, %f304;
	add.f32 	%f345, %f319, %f323;
	min.f32 	%f346, %f345, %f306;
	add.f32 	%f347, %f319, %f324;
	min.f32 	%f348, %f347, %f308;
	add.f32 	%f349, %f320, %f321;
	min.f32 	%f350, %f349, %f310;
	add.f32 	%f351, %f320, %f322;
	min.f32 	%f352, %f351, %f312;
	add.f32 	%f353, %f320, %f323;
	min.f32 	%f354, %f353, %f314;
	add.f32 	%f355, %f320, %f324;
	min.f32 	%f356, %f355, %f316;
	ld.shared.f32 	%f357, [%r126+24];
	ld.shared.f32 	%f358, [%r126+152];
	ld.shared.f32 	%f359, [%r126+280];
	ld.shared.f32 	%f360, [%r126+408];
	ld.shared.f32 	%f361, [%r129+1536];
	ld.shared.f32 	%f362, [%r129+1540];
	ld.shared.f32 	%f363, [%r129+1544];
	ld.shared.f32 	%f364, [%r129+1548];
	add.f32 	%f365, %f357, %f361;
	min.f32 	%f366, %f365, %f326;
	add.f32 	%f367, %f357, %f362;
	min.f32 	%f368, %f367, %f328;
	add.f32 	%f369, %f357, %f363;
	min.f32 	%f370, %f369, %f330;
	add.f32 	%f371, %f357, %f364;
	min.f32 	%f372, %f371, %f332;
	add.f32 	%f373, %f358, %f361;
	min.f32 	%f374, %f373, %f334;
	add.f32 	%f375, %f358, %f362;
	min.f32 	%f376, %f375, %f336;
	add.f32 	%f377, %f358, %f363;
	min.f32 	%f378, %f377, %f338;
	add.f32 	%f379, %f358, %f364;
	min.f32 	%f380, %f379, %f340;
	add.f32 	%f381, %f359, %f361;
	min.f32 	%f382, %f381, %f342;
	add.f32 	%f383, %f359, %f362;
	min.f32 	%f384, %f383, %f344;
	add.f32 	%f385, %f359, %f363;
	min.f32 	%f386, %f385, %f346;
	add.f32 	%f387, %f359, %f364;
	min.f32 	%f388, %f387, %f348;
	add.f32 	%f389, %f360, %f361;
	min.f32 	%f390, %f389, %f350;
	add.f32 	%f391, %f360, %f362;
	min.f32 	%f392, %f391, %f352;
	add.f32 	%f393, %f360, %f363;
	min.f32 	%f394, %f393, %f354;
	add.f32 	%f395, %f360, %f364;
	min.f32 	%f396, %f395, %f356;
	ld.shared.f32 	%f397, [%r126+28];
	ld.shared.f32 	%f398, [%r126+156];
	ld.shared.f32 	%f399, [%r126+284];
	ld.shared.f32 	%f400, [%r126+412];
	ld.shared.f32 	%f401, [%r129+1792];
	ld.shared.f32 	%f402, [%r129+1796];
	ld.shared.f32 	%f403, [%r129+1800];
	ld.shared.f32 	%f404, [%r129+1804];
	add.f32 	%f405, %f397, %f401;
	min.f32 	%f406, %f405, %f366;
	add.f32 	%f407, %f397, %f402;
	min.f32 	%f408, %f407, %f368;
	add.f32 	%f409, %f397, %f403;
	min.f32 	%f410, %f409, %f370;
	add.f32 	%f411, %f397, %f404;
	min.f32 	%f412, %f411, %f372;
	add.f32 	%f413, %f398, %f401;
	min.f32 	%f414, %f413, %f374;
	add.f32 	%f415, %f398, %f402;
	min.f32 	%f416, %f415, %f376;
	add.f32 	%f417, %f398, %f403;
	min.f32 	%f418, %f417, %f378;
	add.f32 	%f419, %f398, %f404;
	min.f32 	%f420, %f419, %f380;
	add.f32 	%f421, %f399, %f401;
	min.f32 	%f422, %f421, %f382;
	add.f32 	%f423, %f399, %f402;
	min.f32 	%f424, %f423, %f384;
	add.f32 	%f425, %f399, %f403;
	min.f32 	%f426, %f425, %f386;
	add.f32 	%f427, %f399, %f404;
	min.f32 	%f428, %f427, %f388;
	add.f32 	%f429, %f400, %f401;
	min.f32 	%f430, %f429, %f390;
	add.f32 	%f431, %f400, %f402;
	min.f32 	%f432, %f431, %f392;
	add.f32 	%f433, %f400, %f403;
	min.f32 	%f434, %f433, %f394;
	add.f32 	%f435, %f400, %f404;
	min.f32 	%f436, %f435, %f396;
	ld.shared.f32 	%f437, [%r126+32];
	ld.shared.f32 	%f438, [%r126+160];
	ld.shared.f32 	%f439, [%r126+288];
	ld.shared.f32 	%f440, [%r126+416];
	ld.shared.f32 	%f441, [%r129+2048];
	ld.shared.f32 	%f442, [%r129+2052];
	ld.shared.f32 	%f443, [%r129+2056];
	ld.shared.f32 	%f444, [%r129+2060];
	add.f32 	%f445, %f437, %f441;
	min.f32 	%f446, %f445, %f406;
	add.f32 	%f447, %f437, %f442;
	min.f32 	%f448, %f447, %f408;
	add.f32 	%f449, %f437, %f443;
	min.f32 	%f450, %f449, %f410;
	add.f32 	%f451, %f437, %f444;
	min.f32 	%f452, %f451, %f412;
	add.f32 	%f453, %f438, %f441;
	min.f32 	%f454, %f453, %f414;
	add.f32 	%f455, %f438, %f442;
	min.f32 	%f456, %f455, %f416;
	add.f32 	%f457, %f438, %f443;
	min.f32 	%f458, %f457, %f418;
	add.f32 	%f459, %f438, %f444;
	min.f32 	%f460, %f459, %f420;
	add.f32 	%f461, %f439, %f441;
	min.f32 	%f462, %f461, %f422;
	add.f32 	%f463, %f439, %f442;
	min.f32 	%f464, %f463, %f424;
	add.f32 	%f465, %f439, %f443;
	min.f32 	%f466, %f465, %f426;
	add.f32 	%f467, %f439, %f444;
	min.f32 	%f468, %f467, %f428;
	add.f32 	%f469, %f440, %f441;
	min.f32 	%f470, %f469, %f430;
	add.f32 	%f471, %f440, %f442;
	min.f32 	%f472, %f471, %f432;
	add.f32 	%f473, %f440, %f443;
	min.f32 	%f474, %f473, %f434;
	add.f32 	%f475, %f440, %f444;
	min.f32 	%f476, %f475, %f436;
	ld.shared.f32 	%f477, [%r126+36];
	ld.shared.f32 	%f478, [%r126+164];
	ld.shared.f32 	%f479, [%r126+292];
	ld.shared.f32 	%f480, [%r126+420];
	ld.shared.f32 	%f481, [%r129+2304];
	ld.shared.f32 	%f482, [%r129+2308];
	ld.shared.f32 	%f483, [%r129+2312];
	ld.shared.f32 	%f484, [%r129+2316];
	add.f32 	%f485, %f477, %f481;
	min.f32 	%f486, %f485, %f446;
	add.f32 	%f487, %f477, %f482;
	min.f32 	%f488, %f487, %f448;
	add.f32 	%f489, %f477, %f483;
	min.f32 	%f490, %f489, %f450;
	add.f32 	%f491, %f477, %f484;
	min.f32 	%f492, %f491, %f452;
	add.f32 	%f493, %f478, %f481;
	min.f32 	%f494, %f493, %f454;
	add.f32 	%f495, %f478, %f482;
	min.f32 	%f496, %f495, %f456;
	add.f32 	%f497, %f478, %f483;
	min.f32 	%f498, %f497, %f458;
	add.f32 	%f499, %f478, %f484;
	min.f32 	%f500, %f499, %f460;
	add.f32 	%f501, %f479, %f481;
	min.f32 	%f502, %f501, %f462;
	add.f32 	%f503, %f479, %f482;
	min.f32 	%f504, %f503, %f464;
	add.f32 	%f505, %f479, %f483;
	min.f32 	%f506, %f505, %f466;
	add.f32 	%f507, %f479, %f484;
	min.f32 	%f508, %f507, %f468;
	add.f32 	%f509, %f480, %f481;
	min.f32 	%f510, %f509, %f470;
	add.f32 	%f511, %f480, %f482;
	min.f32 	%f512, %f511, %f472;
	add.f32 	%f513, %f480, %f483;
	min.f32 	%f514, %f513, %f474;
	add.f32 	%f515, %f480, %f484;
	min.f32 	%f516, %f515, %f476;
	ld.shared.f32 	%f517, [%r126+40];
	ld.shared.f32 	%f518, [%r126+168];
	ld.shared.f32 	%f519, [%r126+296];
	ld.shared.f32 	%f520, [%r126+424];
	ld.shared.f32 	%f521, [%r129+2560];
	ld.shared.f32 	%f522, [%r129+2564];
	ld.shared.f32 	%f523, [%r129+2568];
	ld.shared.f32 	%f524, [%r129+2572];
	add.f32 	%f525, %f517, %f521;
	min.f32 	%f526, %f525, %f486;
	add.f32 	%f527, %f517, %f522;
	min.f32 	%f528, %f527, %f488;
	add.f32 	%f529, %f517, %f523;
	min.f32 	%f530, %f529, %f490;
	add.f32 	%f531, %f517, %f524;
	min.f32 	%f532, %f531, %f492;
	add.f32 	%f533, %f518, %f521;
	min.f32 	%f534, %f533, %f494;
	add.f32 	%f535, %f518, %f522;
	min.f32 	%f536, %f535, %f496;
	add.f32 	%f537, %f518, %f523;
	min.f32 	%f538, %f537, %f498;
	add.f32 	%f539, %f518, %f524;
	min.f32 	%f540, %f539, %f500;
	add.f32 	%f541, %f519, %f521;
	min.f32 	%f542, %f541, %f502;
	add.f32 	%f543, %f519, %f522;
	min.f32 	%f544, %f543, %f504;
	add.f32 	%f545, %f519, %f523;
	min.f32 	%f546, %f545, %f506;
	add.f32 	%f547, %f519, %f524;
	min.f32 	%f548, %f547, %f508;
	add.f32 	%f549, %f520, %f521;
	min.f32 	%f550, %f549, %f510;
	add.f32 	%f551, %f520, %f522;
	min.f32 	%f552, %f551, %f512;
	add.f32 	%f553, %f520, %f523;
	min.f32 	%f554, %f553, %f514;
	add.f32 	%f555, %f520, %f524;
	min.f32 	%f556, %f555, %f516;
	ld.shared.f32 	%f557, [%r126+44];
	ld.shared.f32 	%f558, [%r126+172];
	ld.shared.f32 	%f559, [%r126+300];
	ld.shared.f32 	%f560, [%r126+428];
	ld.shared.f32 	%f561, [%r129+2816];
	ld.shared.f32 	%f562, [%r129+2820];
	ld.shared.f32 	%f563, [%r129+2824];
	ld.shared.f32 	%f564, [%r129+2828];
	add.f32 	%f565, %f557, %f561;
	min.f32 	%f566, %f565, %f526;
	add.f32 	%f567, %f557, %f562;
	min.f32 	%f568, %f567, %f528;
	add.f32 	%f569, %f557, %f563;
	min.f32 	%f570, %f569, %f530;
	add.f32 	%f571, %f557, %f564;
	min.f32 	%f572, %f571, %f532;
	add.f32 	%f573, %f558, %f561;
	min.f32 	%f574, %f573, %f534;
	add.f32 	%f575, %f558, %f562;
	min.f32 	%f576, %f575, %f536;
	add.f32 	%f577, %f558, %f563;
	min.f32 	%f578, %f577, %f538;
	add.f32 	%f579, %f558, %f564;
	min.f32 	%f580, %f579, %f540;
	add.f32 	%f581, %f559, %f561;
	min.f32 	%f582, %f581, %f542;
	add.f32 	%f583, %f559, %f562;
	min.f32 	%f584, %f583, %f544;
	add.f32 	%f585, %f559, %f563;
	min.f32 	%f586, %f585, %f546;
	add.f32 	%f587, %f559, %f564;
	min.f32 	%f588, %f587, %f548;
	add.f32 	%f589, %f560, %f561;
	min.f32 	%f590, %f589, %f550;
	add.f32 	%f591, %f560, %f562;
	min.f32 	%f592, %f591, %f552;
	add.f32 	%f593, %f560, %f563;
	min.f32 	%f594, %f593, %f554;
	add.f32 	%f595, %f560, %f564;
	min.f32 	%f596, %f595, %f556;
	ld.shared.f32 	%f597, [%r126+48];
	ld.shared.f32 	%f598, [%r126+176];
	ld.shared.f32 	%f599, [%r126+304];
	ld.shared.f32 	%f600, [%r126+432];
	ld.shared.f32 	%f601, [%r129+3072];
	ld.shared.f32 	%f602, [%r129+3076];
	ld.shared.f32 	%f603, [%r129+3080];
	ld.shared.f32 	%f604, [%r129+3084];
	add.f32 	%f605, %f597, %f601;
	min.f32 	%f606, %f605, %f566;
	add.f32 	%f607, %f597, %f602;
	min.f32 	%f608, %f607, %f568;
	add.f32 	%f609, %f597, %f603;
	min.f32 	%f610, %f609, %f570;
	add.f32 	%f611, %f597, %f604;
	min.f32 	%f612, %f611, %f572;
	add.f32 	%f613, %f598, %f601;
	min.f32 	%f614, %f613, %f574;
	add.f32 	%f615, %f598, %f602;
	min.f32 	%f616, %f615, %f576;
	add.f32 	%f617, %f598, %f603;
	min.f32 	%f618, %f617, %f578;
	add.f32 	%f619, %f598, %f604;
	min.f32 	%f620, %f619, %f580;
	add.f32 	%f621, %f599, %f601;
	min.f32 	%f622, %f621, %f582;
	add.f32 	%f623, %f599, %f602;
	min.f32 	%f624, %f623, %f584;
	add.f32 	%f625, %f599, %f603;
	min.f32 	%f626, %f625, %f586;
	add.f32 	%f627, %f599, %f604;
	min.f32 	%f628, %f627, %f588;
	add.f32 	%f629, %f600, %f601;
	min.f32 	%f630, %f629, %f590;
	add.f32 	%f631, %f600, %f602;
	min.f32 	%f632, %f631, %f592;
	add.f32 	%f633, %f600, %f603;
	min.f32 	%f634, %f633, %f594;
	add.f32 	%f635, %f600, %f604;
	min.f32 	%f636, %f635, %f596;
	ld.shared.f32 	%f637, [%r126+52];
	ld.shared.f32 	%f638, [%r126+180];
	ld.shared.f32 	%f639, [%r126+308];
	ld.shared.f32 	%f640, [%r126+436];
	ld.shared.f32 	%f641, [%r129+3328];
	ld.shared.f32 	%f642, [%r129+3332];
	ld.shared.f32 	%f643, [%r129+3336];
	ld.shared.f32 	%f644, [%r129+3340];
	add.f32 	%f645, %f637, %f641;
	min.f32 	%f646, %f645, %f606;
	add.f32 	%f647, %f637, %f642;
	min.f32 	%f648, %f647, %f608;
	add.f32 	%f649, %f637, %f643;
	min.f32 	%f650, %f649, %f610;
	add.f32 	%f651, %f637, %f644;
	min.f32 	%f652, %f651, %f612;
	add.f32 	%f653, %f638, %f641;
	min.f32 	%f654, %f653, %f614;
	add.f32 	%f655, %f638, %f642;
	min.f32 	%f656, %f655, %f616;
	add.f32 	%f657, %f638, %f643;
	min.f32 	%f658, %f657, %f618;
	add.f32 	%f659, %f638, %f644;
	min.f32 	%f660, %f659, %f620;
	add.f32 	%f661, %f639, %f641;
	min.f32 	%f662, %f661, %f622;
	add.f32 	%f663, %f639, %f642;
	min.f32 	%f664, %f663, %f624;
	add.f32 	%f665, %f639, %f643;
	min.f32 	%f666, %f665, %f626;
	add.f32 	%f667, %f639, %f644;
	min.f32 	%f668, %f667, %f628;
	add.f32 	%f669, %f640, %f641;
	min.f32 	%f670, %f669, %f630;
	add.f32 	%f671, %f640, %f642;
	min.f32 	%f672, %f671, %f632;
	add.f32 	%f673, %f640, %f643;
	min.f32 	%f674, %f673, %f634;
	add.f32 	%f675, %f640, %f644;
	min.f32 	%f676, %f675, %f636;
	ld.shared.f32 	%f677, [%r126+56];
	ld.shared.f32 	%f678, [%r126+184];
	ld.shared.f32 	%f679, [%r126+312];
	ld.shared.f32 	%f680, [%r126+440];
	ld.shared.f32 	%f681, [%r129+3584];
	ld.shared.f32 	%f682, [%r129+3588];
	ld.shared.f32 	%f683, [%r129+3592];
	ld.shared.f32 	%f684, [%r129+3596];
	add.f32 	%f685, %f677, %f681;
	min.f32 	%f686, %f685, %f646;
	add.f32 	%f687, %f677, %f682;
	min.f32 	%f688, %f687, %f648;
	add.f32 	%f689, %f677, %f683;
	min.f32 	%f690, %f689, %f650;
	add.f32 	%f691, %f677, %f684;
	min.f32 	%f692, %f691, %f652;
	add.f32 	%f693, %f678, %f681;
	min.f32 	%f694, %f693, %f654;
	add.f32 	%f695, %f678, %f682;
	min.f32 	%f696, %f695, %f656;
	add.f32 	%f697, %f678, %f683;
	min.f32 	%f698, %f697, %f658;
	add.f32 	%f699, %f678, %f684;
	min.f32 	%f700, %f699, %f660;
	add.f32 	%f701, %f679, %f681;
	min.f32 	%f702, %f701, %f662;
	add.f32 	%f703, %f679, %f682;
	min.f32 	%f704, %f703, %f664;
	add.f32 	%f705, %f679, %f683;
	min.f32 	%f706, %f705, %f666;
	add.f32 	%f707, %f679, %f684;
	min.f32 	%f708, %f707, %f668;
	add.f32 	%f709, %f680, %f681;
	min.f32 	%f710, %f709, %f670;
	add.f32 	%f711, %f680, %f682;
	min.f32 	%f712, %f711, %f672;
	add.f32 	%f713, %f680, %f683;
	min.f32 	%f714, %f713, %f674;
	add.f32 	%f715, %f680, %f684;
	min.f32 	%f716, %f715, %f676;
	ld.shared.f32 	%f717, [%r126+60];
	ld.shared.f32 	%f718, [%r126+188];
	ld.shared.f32 	%f719, [%r126+316];
	ld.shared.f32 	%f720, [%r126+444];
	ld.shared.f32 	%f721, [%r129+3840];
	ld.shared.f32 	%f722, [%r129+3844];
	ld.shared.f32 	%f723, [%r129+3848];
	ld.shared.f32 	%f724, [%r129+3852];
	add.f32 	%f725, %f717, %f721;
	min.f32 	%f726, %f725, %f686;
	add.f32 	%f727, %f717, %f722;
	min.f32 	%f728, %f727, %f688;
	add.f32 	%f729, %f717, %f723;
	min.f32 	%f730, %f729, %f690;
	add.f32 	%f731, %f717, %f724;
	min.f32 	%f732, %f731, %f692;
	add.f32 	%f733, %f718, %f721;
	min.f32 	%f734, %f733, %f694;
	add.f32 	%f735, %f718, %f722;
	min.f32 	%f736, %f735, %f696;
	add.f32 	%f737, %f718, %f723;
	min.f32 	%f738, %f737, %f698;
	add.f32 	%f739, %f718, %f724;
	min.f32 	%f740, %f739, %f700;
	add.f32 	%f741, %f719, %f721;
	min.f32 	%f742, %f741, %f702;
	add.f32 	%f743, %f719, %f722;
	min.f32 	%f744, %f743, %f704;
	add.f32 	%f745, %f719, %f723;
	min.f32 	%f746, %f745, %f706;
	add.f32 	%f747, %f719, %f724;
	min.f32 	%f748, %f747, %f708;
	add.f32 	%f749, %f720, %f721;
	min.f32 	%f750, %f749, %f710;
	add.f32 	%f751, %f720, %f722;
	min.f32 	%f752, %f751, %f712;
	add.f32 	%f753, %f720, %f723;
	min.f32 	%f754, %f753, %f714;
	add.f32 	%f755, %f720, %f724;
	min.f32 	%f756, %f755, %f716;
	ld.shared.f32 	%f757, [%r126+64];
	ld.shared.f32 	%f758, [%r126+192];
	ld.shared.f32 	%f759, [%r126+320];
	ld.shared.f32 	%f760, [%r126+448];
	ld.shared.f32 	%f761, [%r129+4096];
	ld.shared.f32 	%f762, [%r129+4100];
	ld.shared.f32 	%f763, [%r129+4104];
	ld.shared.f32 	%f764, [%r129+4108];
	add.f32 	%f765, %f757, %f761;
	min.f32 	%f766, %f765, %f726;
	add.f32 	%f767, %f757, %f762;
	min.f32 	%f768, %f767, %f728;
	add.f32 	%f769, %f757, %f763;
	min.f32 	%f770, %f769, %f730;
	add.f32 	%f771, %f757, %f764;
	min.f32 	%f772, %f771, %f732;
	add.f32 	%f773, %f758, %f761;
	min.f32 	%f774, %f773, %f734;
	add.f32 	%f775, %f758, %f762;
	min.f32 	%f776, %f775, %f736;
	add.f32 	%f777, %f758, %f763;
	min.f32 	%f778, %f777, %f738;
	add.f32 	%f779, %f758, %f764;
	min.f32 	%f780, %f779, %f740;
	add.f32 	%f781, %f759, %f761;
	min.f32 	%f782, %f781, %f742;
	add.f32 	%f783, %f759, %f762;
	min.f32 	%f784, %f783, %f744;
	add.f32 	%f785, %f759, %f763;
	min.f32 	%f786, %f785, %f746;
	add.f32 	%f787, %f759, %f764;
	min.f32 	%f788, %f787, %f748;
	add.f32 	%f789, %f760, %f761;
	min.f32 	%f790, %f789, %f750;
	add.f32 	%f791, %f760, %f762;
	min.f32 	%f792, %f791, %f752;
	add.f32 	%f793, %f760, %f763;
	min.f32 	%f794, %f793, %f754;
	add.f32 	%f795, %f760, %f764;
	min.f32 	%f796, %f795, %f756;
	ld.shared.f32 	%f797, [%r126+68];
	ld.shared.f32 	%f798, [%r126+196];
	ld.shared.f32 	%f799, [%r126+324];
	ld.shared.f32 	%f800, [%r126+452];
	ld.shared.f32 	%f801, [%r129+4352];
	ld.shared.f32 	%f802, [%r129+4356];
	ld.shared.f32 	%f803, [%r129+4360];
	ld.shared.f32 	%f804, [%r129+4364];
	add.f32 	%f805, %f797, %f801;
	min.f32 	%f806, %f805, %f766;
	add.f32 	%f807, %f797, %f802;
	min.f32 	%f808, %f807, %f768;
	add.f32 	%f809, %f797, %f803;
	min.f32 	%f810, %f809, %f770;
	add.f32 	%f811, %f797, %f804;
	min.f32 	%f812, %f811, %f772;
	add.f32 	%f813, %f798, %f801;
	min.f32 	%f814, %f813, %f774;
	add.f32 	%f815, %f798, %f802;
	min.f32 	%f816, %f815, %f776;
	add.f32 	%f817, %f798, %f803;
	min.f32 	%f818, %f817, %f778;
	add.f32 	%f819, %f798, %f804;
	min.f32 	%f820, %f819, %f780;
	add.f32 	%f821, %f799, %f801;
	min.f32 	%f822, %f821, %f782;
	add.f32 	%f823, %f799, %f802;
	min.f32 	%f824, %f823, %f784;
	add.f32 	%f825, %f799, %f803;
	min.f32 	%f826, %f825, %f786;
	add.f32 	%f827, %f799, %f804;
	min.f32 	%f828, %f827, %f788;
	add.f32 	%f829, %f800, %f801;
	min.f32 	%f830, %f829, %f790;
	add.f32 	%f831, %f800, %f802;
	min.f32 	%f832, %f831, %f792;
	add.f32 	%f833, %f800, %f803;
	min.f32 	%f834, %f833, %f794;
	add.f32 	%f835, %f800, %f804;
	min.f32 	%f836, %f835, %f796;
	ld.shared.f32 	%f837, [%r126+72];
	ld.shared.f32 	%f838, [%r126+200];
	ld.shared.f32 	%f839, [%r126+328];
	ld.shared.f32 	%f840, [%r126+456];
	ld.shared.f32 	%f841, [%r129+4608];
	ld.shared.f32 	%f842, [%r129+4612];
	ld.shared.f32 	%f843, [%r129+4616];
	ld.shared.f32 	%f844, [%r129+4620];
	add.f32 	%f845, %f837, %f841;
	min.f32 	%f846, %f845, %f806;
	add.f32 	%f847, %f837, %f842;
	min.f32 	%f848, %f847, %f808;
	add.f32 	%f849, %f837, %f843;
	min.f32 	%f850, %f849, %f810;
	add.f32 	%f851, %f837, %f844;
	min.f32 	%f852, %f851, %f812;
	add.f32 	%f853, %f838, %f841;
	min.f32 	%f854, %f853, %f814;
	add.f32 	%f855, %f838, %f842;
	min.f32 	%f856, %f855, %f816;
	add.f32 	%f857, %f838, %f843;
	min.f32 	%f858, %f857, %f818;
	add.f32 	%f859, %f838, %f844;
	min.f32 	%f860, %f859, %f820;
	add.f32 	%f861, %f839, %f841;
	min.f32 	%f862, %f861, %f822;
	add.f32 	%f863, %f839, %f842;
	min.f32 	%f864, %f863, %f824;
	add.f32 	%f865, %f839, %f843;
	min.f32 	%f866, %f865, %f826;
	add.f32 	%f867, %f839, %f844;
	min.f32 	%f868, %f867, %f828;
	add.f32 	%f869, %f840, %f841;
	min.f32 	%f870, %f869, %f830;
	add.f32 	%f871, %f840, %f842;
	min.f32 	%f872, %f871, %f832;
	add.f32 	%f873, %f840, %f843;
	min.f32 	%f874, %f873, %f834;
	add.f32 	%f875, %f840, %f844;
	min.f32 	%f876, %f875, %f836;
	ld.shared.f32 	%f877, [%r126+76];
	ld.shared.f32 	%f878, [%r126+204];
	ld.shared.f32 	%f879, [%r126+332];
	ld.shared.f32 	%f880, [%r126+460];
	ld.shared.f32 	%f881, [%r129+4864];
	ld.shared.f32 	%f882, [%r129+4868];
	ld.shared.f32 	%f883, [%r129+4872];
	ld.shared.f32 	%f884, [%r129+4876];
	add.f32 	%f885, %f877, %f881;
	min.f32 	%f886, %f885, %f846;
	add.f32 	%f887, %f877, %f882;
	min.f32 	%f888, %f887, %f848;
	add.f32 	%f889, %f877, %f883;
	min.f32 	%f890, %f889, %f850;
	add.f32 	%f891, %f877, %f884;
	min.f32 	%f892, %f891, %f852;
	add.f32 	%f893, %f878, %f881;
	min.f32 	%f894, %f893, %f854;
	add.f32 	%f895, %f878, %f882;
	min.f32 	%f896, %f895, %f856;
	add.f32 	%f897, %f878, %f883;
	min.f32 	%f898, %f897, %f858;
	add.f32 	%f899, %f878, %f884;
	min.f32 	%f900, %f899, %f860;
	add.f32 	%f901, %f879, %f881;
	min.f32 	%f902, %f901, %f862;
	add.f32 	%f903, %f879, %f882;
	min.f32 	%f904, %f903, %f864;
	add.f32 	%f905, %f879, %f883;
	min.f32 	%f906, %f905, %f866;
	add.f32 	%f907, %f879, %f884;
	min.f32 	%f908, %f907, %f868;
	add.f32 	%f909, %f880, %f881;
	min.f32 	%f910, %f909, %f870;
	add.f32 	%f911, %f880, %f882;
	min.f32 	%f912, %f911, %f872;
	add.f32 	%f913, %f880, %f883;
	min.f32 	%f914, %f913, %f874;
	add.f32 	%f915, %f880, %f884;
	min.f32 	%f916, %f915, %f876;
	ld.shared.f32 	%f917, [%r126+80];
	ld.shared.f32 	%f918, [%r126+208];
	ld.shared.f32 	%f919, [%r126+336];
	ld.shared.f32 	%f920, [%r126+464];
	ld.shared.f32 	%f921, [%r129+5120];
	ld.shared.f32 	%f922, [%r129+5124];
	ld.shared.f32 	%f923, [%r129+5128];
	ld.shared.f32 	%f924, [%r129+5132];
	add.f32 	%f925, %f917, %f921;
	min.f32 	%f926, %f925, %f886;
	add.f32 	%f927, %f917, %f922;
	min.f32 	%f928, %f927, %f888;
	add.f32 	%f929, %f917, %f923;
	min.f32 	%f930, %f929, %f890;
	add.f32 	%f931, %f917, %f924;
	min.f32 	%f932, %f931, %f892;
	add.f32 	%f933, %f918, %f921;
	min.f32 	%f934, %f933, %f894;
	add.f32 	%f935, %f918, %f922;
	min.f32 	%f936, %f935, %f896;
	add.f32 	%f937, %f918, %f923;
	min.f32 	%f938, %f937, %f898;
	add.f32 	%f939, %f918, %f924;
	min.f32 	%f940, %f939, %f900;
	add.f32 	%f941, %f919, %f921;
	min.f32 	%f942, %f941, %f902;
	add.f32 	%f943, %f919, %f922;
	min.f32 	%f944, %f943, %f904;
	add.f32 	%f945, %f919, %f923;
	min.f32 	%f946, %f945, %f906;
	add.f32 	%f947, %f919, %f924;
	min.f32 	%f948, %f947, %f908;
	add.f32 	%f949, %f920, %f921;
	min.f32 	%f950, %f949, %f910;
	add.f32 	%f951, %f920, %f922;
	min.f32 	%f952, %f951, %f912;
	add.f32 	%f953, %f920, %f923;
	min.f32 	%f954, %f953, %f914;
	add.f32 	%f955, %f920, %f924;
	min.f32 	%f956, %f955, %f916;
	ld.shared.f32 	%f957, [%r126+84];
	ld.shared.f32 	%f958, [%r126+212];
	ld.shared.f32 	%f959, [%r126+340];
	ld.shared.f32 	%f960, [%r126+468];
	ld.shared.f32 	%f961, [%r129+5376];
	ld.shared.f32 	%f962, [%r129+5380];
	ld.shared.f32 	%f963, [%r129+5384];
	ld.shared.f32 	%f964, [%r129+5388];
	add.f32 	%f965, %f957, %f961;
	min.f32 	%f966, %f965, %f926;
	add.f32 	%f967, %f957, %f962;
	min.f32 	%f968, %f967, %f928;
	add.f32 	%f969, %f957, %f963;
	min.f32 	%f970, %f969, %f930;
	add.f32 	%f971, %f957, %f964;
	min.f32 	%f972, %f971, %f932;
	add.f32 	%f973, %f958, %f961;
	min.f32 	%f974, %f973, %f934;
	add.f32 	%f975, %f958, %f962;
	min.f32 	%f976, %f975, %f936;
	add.f32 	%f977, %f958, %f963;
	min.f32 	%f978, %f977, %f938;
	add.f32 	%f979, %f958, %f964;
	min.f32 	%f980, %f979, %f940;
	add.f32 	%f981, %f959, %f961;
	min.f32 	%f982, %f981, %f942;
	add.f32 	%f983, %f959, %f962;
	min.f32 	%f984, %f983, %f944;
	add.f32 	%f985, %f959, %f963;
	min.f32 	%f986, %f985, %f946;
	add.f32 	%f987, %f959, %f964;
	min.f32 	%f988, %f987, %f948;
	add.f32 	%f989, %f960, %f961;
	min.f32 	%f990, %f989, %f950;
	add.f32 	%f991, %f960, %f962;
	min.f32 	%f992, %f991, %f952;
	add.f32 	%f993, %f960, %f963;
	min.f32 	%f994, %f993, %f954;
	add.f32 	%f995, %f960, %f964;
	min.f32 	%f996, %f995, %f956;
	ld.shared.f32 	%f997, [%r126+88];
	ld.shared.f32 	%f998, [%r126+216];
	ld.shared.f32 	%f999, [%r126+344];
	ld.shared.f32 	%f1000, [%r126+472];
	ld.shared.f32 	%f1001, [%r129+5632];
	ld.shared.f32 	%f1002, [%r129+5636];
	ld.shared.f32 	%f1003, [%r129+5640];
	ld.shared.f32 	%f1004, [%r129+5644];
	add.f32 	%f1005, %f997, %f1001;
	min.f32 	%f1006, %f1005, %f966;
	add.f32 	%f1007, %f997, %f1002;
	min.f32 	%f1008, %f1007, %f968;
	add.f32 	%f1009, %f997, %f1003;
	min.f32 	%f1010, %f1009, %f970;
	add.f32 	%f1011, %f997, %f1004;
	min.f32 	%f1012, %f1011, %f972;
	add.f32 	%f1013, %f998, %f1001;
	min.f32 	%f1014, %f1013, %f974;
	add.f32 	%f1015, %f998, %f1002;
	min.f32 	%f1016, %f1015, %f976;
	add.f32 	%f1017, %f998, %f1003;
	min.f32 	%f1018, %f1017, %f978;
	add.f32 	%f1019, %f998, %f1004;
	min.f32 	%f1020, %f1019, %f980;
	add.f32 	%f1021, %f999, %f1001;
	min.f32 	%f1022, %f1021, %f982;
	add.f32 	%f1023, %f999, %f1002;
	min.f32 	%f1024, %f1023, %f984;
	add.f32 	%f1025, %f999, %f1003;
	min.f32 	%f1026, %f1025, %f986;
	add.f32 	%f1027, %f999, %f1004;
	min.f32 	%f1028, %f1027, %f988;
	add.f32 	%f1029, %f1000, %f1001;
	min.f32 	%f1030, %f1029, %f990;
	add.f32 	%f1031, %f1000, %f1002;
	min.f32 	%f1032, %f1031, %f992;
	add.f32 	%f1033, %f1000, %f1003;
	min.f32 	%f1034, %f1033, %f994;
	add.f32 	%f1035, %f1000, %f1004;
	min.f32 	%f1036, %f1035, %f996;
	ld.shared.f32 	%f1037, [%r126+92];
	ld.shared.f32 	%f1038, [%r126+220];
	ld.shared.f32 	%f1039, [%r126+348];
	ld.shared.f32 	%f1040, [%r126+476];
	ld.shared.f32 	%f1041, [%r129+5888];
	ld.shared.f32 	%f1042, [%r129+5892];
	ld.shared.f32 	%f1043, [%r129+5896];
	ld.shared.f32 	%f1044, [%r129+5900];
	add.f32 	%f1045, %f1037, %f1041;
	min.f32 	%f1046, %f1045, %f1006;
	add.f32 	%f1047, %f1037, %f1042;
	min.f32 	%f1048, %f1047, %f1008;
	add.f32 	%f1049, %f1037, %f1043;
	min.f32 	%f1050, %f1049, %f1010;
	add.f32 	%f1051, %f1037, %f1044;
	min.f32 	%f1052, %f1051, %f1012;
	add.f32 	%f1053, %f1038, %f1041;
	min.f32 	%f1054, %f1053, %f1014;
	add.f32 	%f1055, %f1038, %f1042;
	min.f32 	%f1056, %f1055, %f1016;
	add.f32 	%f1057, %f1038, %f1043;
	min.f32 	%f1058, %f1057, %f1018;
	add.f32 	%f1059, %f1038, %f1044;
	min.f32 	%f1060, %f1059, %f1020;
	add.f32 	%f1061, %f1039, %f1041;
	min.f32 	%f1062, %f1061, %f1022;
	add.f32 	%f1063, %f1039, %f1042;
	min.f32 	%f1064, %f1063, %f1024;
	add.f32 	%f1065, %f1039, %f1043;
	min.f32 	%f1066, %f1065, %f1026;
	add.f32 	%f1067, %f1039, %f1044;
	min.f32 	%f1068, %f1067, %f1028;
	add.f32 	%f1069, %f1040, %f1041;
	min.f32 	%f1070, %f1069, %f1030;
	add.f32 	%f1071, %f1040, %f1042;
	min.f32 	%f1072, %f1071, %f1032;
	add.f32 	%f1073, %f1040, %f1043;
	min.f32 	%f1074, %f1073, %f1034;
	add.f32 	%f1075, %f1040, %f1044;
	min.f32 	%f1076, %f1075, %f1036;
	ld.shared.f32 	%f1077, [%r126+96];
	ld.shared.f32 	%f1078, [%r126+224];
	ld.shared.f32 	%f1079, [%r126+352];
	ld.shared.f32 	%f1080, [%r126+480];
	ld.shared.f32 	%f1081, [%r129+6144];
	ld.shared.f32 	%f1082, [%r129+6148];
	ld.shared.f32 	%f1083, [%r129+6152];
	ld.shared.f32 	%f1084, [%r129+6156];
	add.f32 	%f1085, %f1077, %f1081;
	min.f32 	%f1086, %f1085, %f1046;
	add.f32 	%f1087, %f1077, %f1082;
	min.f32 	%f1088, %f1087, %f1048;
	add.f32 	%f1089, %f1077, %f1083;
	min.f32 	%f1090, %f1089, %f1050;
	add.f32 	%f1091, %f1077, %f1084;
	min.f32 	%f1092, %f1091, %f1052;
	add.f32 	%f1093, %f1078, %f1081;
	min.f32 	%f1094, %f1093, %f1054;
	add.f32 	%f1095, %f1078, %f1082;
	min.f32 	%f1096, %f1095, %f1056;
	add.f32 	%f1097, %f1078, %f1083;
	min.f32 	%f1098, %f1097, %f1058;
	add.f32 	%f1099, %f1078, %f1084;
	min.f32 	%f1100, %f1099, %f1060;
	add.f32 	%f1101, %f1079, %f1081;
	min.f32 	%f1102, %f1101, %f1062;
	add.f32 	%f1103, %f1079, %f1082;
	min.f32 	%f1104, %f1103, %f1064;
	add.f32 	%f1105, %f1079, %f1083;
	min.f32 	%f1106, %f1105, %f1066;
	add.f32 	%f1107, %f1079, %f1084;
	min.f32 	%f1108, %f1107, %f1068;
	add.f32 	%f1109, %f1080, %f1081;
	min.f32 	%f1110, %f1109, %f1070;
	add.f32 	%f1111, %f1080, %f1082;
	min.f32 	%f1112, %f1111, %f1072;
	add.f32 	%f1113, %f1080, %f1083;
	min.f32 	%f1114, %f1113, %f1074;
	add.f32 	%f1115, %f1080, %f1084;
	min.f32 	%f1116, %f1115, %f1076;
	ld.shared.f32 	%f1117, [%r126+100];
	ld.shared.f32 	%f1118, [%r126+228];
	ld.shared.f32 	%f1119, [%r126+356];
	ld.shared.f32 	%f1120, [%r126+484];
	ld.shared.f32 	%f1121, [%r129+6400];
	ld.shared.f32 	%f1122, [%r129+6404];
	ld.shared.f32 	%f1123, [%r129+6408];
	ld.shared.f32 	%f1124, [%r129+6412];
	add.f32 	%f1125, %f1117, %f1121;
	min.f32 	%f1126, %f1125, %f1086;
	add.f32 	%f1127, %f1117, %f1122;
	min.f32 	%f1128, %f1127, %f1088;
	add.f32 	%f1129, %f1117, %f1123;
	min.f32 	%f1130, %f1129, %f1090;
	add.f32 	%f1131, %f1117, %f1124;
	min.f32 	%f1132, %f1131, %f1092;
	add.f32 	%f1133, %f1118, %f1121;
	min.f32 	%f1134, %f1133, %f1094;
	add.f32 	%f1135, %f1118, %f1122;
	min.f32 	%f1136, %f1135, %f1096;
	add.f32 	%f1137, %f1118, %f1123;
	min.f32 	%f1138, %f1137, %f1098;
	add.f32 	%f1139, %f1118, %f1124;
	min.f32 	%f1140, %f1139, %f1100;
	add.f32 	%f1141, %f1119, %f1121;
	min.f32 	%f1142, %f1141, %f1102;
	add.f32 	%f1143, %f1119, %f1122;
	min.f32 	%f1144, %f1143, %f1104;
	add.f32 	%f1145, %f1119, %f1123;
	min.f32 	%f1146, %f1145, %f1106;
	add.f32 	%f1147, %f1119, %f1124;
	min.f32 	%f1148, %f1147, %f1108;
	add.f32 	%f1149, %f1120, %f1121;
	min.f32 	%f1150, %f1149, %f1110;
	add.f32 	%f1151, %f1120, %f1122;
	min.f32 	%f1152, %f1151, %f1112;
	add.f32 	%f1153, %f1120, %f1123;
	min.f32 	%f1154, %f1153, %f1114;
	add.f32 	%f1155, %f1120, %f1124;
	min.f32 	%f1156, %f1155, %f1116;
	ld.shared.f32 	%f1157, [%r126+104];
	ld.shared.f32 	%f1158, [%r126+232];
	ld.shared.f32 	%f1159, [%r126+360];
	ld.shared.f32 	%f1160, [%r126+488];
	ld.shared.f32 	%f1161, [%r129+6656];
	ld.shared.f32 	%f1162, [%r129+6660];
	ld.shared.f32 	%f1163, [%r129+6664];
	ld.shared.f32 	%f1164, [%r129+6668];
	add.f32 	%f1165, %f1157, %f1161;
	min.f32 	%f1166, %f1165, %f1126;
	add.f32 	%f1167, %f1157, %f1162;
	min.f32 	%f1168, %f1167, %f1128;
	add.f32 	%f1169, %f1157, %f1163;
	min.f32 	%f1170, %f1169, %f1130;
	add.f32 	%f1171, %f1157, %f1164;
	min.f32 	%f1172, %f1171, %f1132;
	add.f32 	%f1173, %f1158, %f1161;
	min.f32 	%f1174, %f1173, %f1134;
	add.f32 	%f1175, %f1158, %f1162;
	min.f32 	%f1176, %f1175, %f1136;
	add.f32 	%f1177, %f1158, %f1163;
	min.f32 	%f1178, %f1177, %f1138;
	add.f32 	%f1179, %f1158, %f1164;
	min.f32 	%f1180, %f1179, %f1140;
	add.f32 	%f1181, %f1159, %f1161;
	min.f32 	%f1182, %f1181, %f1142;
	add.f32 	%f1183, %f1159, %f1162;
	min.f32 	%f1184, %f1183, %f1144;
	add.f32 	%f1185, %f1159, %f1163;
	min.f32 	%f1186, %f1185, %f1146;
	add.f32 	%f1187, %f1159, %f1164;
	min.f32 	%f1188, %f1187, %f1148;
	add.f32 	%f1189, %f1160, %f1161;
	min.f32 	%f1190, %f1189, %f1150;
	add.f32 	%f1191, %f1160, %f1162;
	min.f32 	%f1192, %f1191, %f1152;
	add.f32 	%f1193, %f1160, %f1163;
	min.f32 	%f1194, %f1193, %f1154;
	add.f32 	%f1195, %f1160, %f1164;
	min.f32 	%f1196, %f1195, %f1156;
	ld.shared.f32 	%f1197, [%r126+108];
	ld.shared.f32 	%f1198, [%r126+236];
	ld.shared.f32 	%f1199, [%r126+364];
	ld.shared.f32 	%f1200, [%r126+492];
	ld.shared.f32 	%f1201, [%r129+6912];
	ld.shared.f32 	%f1202, [%r129+6916];
	ld.shared.f32 	%f1203, [%r129+6920];
	ld.shared.f32 	%f1204, [%r129+6924];
	add.f32 	%f1205, %f1197, %f1201;
	min.f32 	%f1206, %f1205, %f1166;
	add.f32 	%f1207, %f1197, %f1202;
	min.f32 	%f1208, %f1207, %f1168;
	add.f32 	%f1209, %f1197, %f1203;
	min.f32 	%f1210, %f1209, %f1170;
	add.f32 	%f1211, %f1197, %f1204;
	min.f32 	%f1212, %f1211, %f1172;
	add.f32 	%f1213, %f1198, %f1201;
	min.f32 	%f1214, %f1213, %f1174;
	add.f32 	%f1215, %f1198, %f1202;
	min.f32 	%f1216, %f1215, %f1176;
	add.f32 	%f1217, %f1198, %f1203;
	min.f32 	%f1218, %f1217, %f1178;
	add.f32 	%f1219, %f1198, %f1204;
	min.f32 	%f1220, %f1219, %f1180;
	add.f32 	%f1221, %f1199, %f1201;
	min.f32 	%f1222, %f1221, %f1182;
	add.f32 	%f1223, %f1199, %f1202;
	min.f32 	%f1224, %f1223, %f1184;
	add.f32 	%f1225, %f1199, %f1203;
	min.f32 	%f1226, %f1225, %f1186;
	add.f32 	%f1227, %f1199, %f1204;
	min.f32 	%f1228, %f1227, %f1188;
	add.f32 	%f1229, %f1200, %f1201;
	min.f32 	%f1230, %f1229, %f1190;
	add.f32 	%f1231, %f1200, %f1202;
	min.f32 	%f1232, %f1231, %f1192;
	add.f32 	%f1233, %f1200, %f1203;
	min.f32 	%f1234, %f1233, %f1194;
	add.f32 	%f1235, %f1200, %f1204;
	min.f32 	%f1236, %f1235, %f1196;
	ld.shared.f32 	%f1237, [%r126+112];
	ld.shared.f32 	%f1238, [%r126+240];
	ld.shared.f32 	%f1239, [%r126+368];
	ld.shared.f32 	%f1240, [%r126+496];
	ld.shared.f32 	%f1241, [%r129+7168];
	ld.shared.f32 	%f1242, [%r129+7172];
	ld.shared.f32 	%f1243, [%r129+7176];
	ld.shared.f32 	%f1244, [%r129+7180];
	add.f32 	%f1245, %f1237, %f1241;
	min.f32 	%f1246, %f1245, %f1206;
	add.f32 	%f1247, %f1237, %f1242;
	min.f32 	%f1248, %f1247, %f1208;
	add.f32 	%f1249, %f1237, %f1243;
	min.f32 	%f1250, %f1249, %f1210;
	add.f32 	%f1251, %f1237, %f1244;
	min.f32 	%f1252, %f1251, %f1212;
	add.f32 	%f1253, %f1238, %f1241;
	min.f32 	%f1254, %f1253, %f1214;
	add.f32 	%f1255, %f1238, %f1242;
	min.f32 	%f1256, %f1255, %f1216;
	add.f32 	%f1257, %f1238, %f1243;
	min.f32 	%f1258, %f1257, %f1218;
	add.f32 	%f1259, %f1238, %f1244;
	min.f32 	%f1260, %f1259, %f1220;
	add.f32 	%f1261, %f1239, %f1241;
	min.f32 	%f1262, %f1261, %f1222;
	add.f32 	%f1263, %f1239, %f1242;
	min.f32 	%f1264, %f1263, %f1224;
	add.f32 	%f1265, %f1239, %f1243;
	min.f32 	%f1266, %f1265, %f1226;
	add.f32 	%f1267, %f1239, %f1244;
	min.f32 	%f1268, %f1267, %f1228;
	add.f32 	%f1269, %f1240, %f1241;
	min.f32 	%f1270, %f1269, %f1230;
	add.f32 	%f1271, %f1240, %f1242;
	min.f32 	%f1272, %f1271, %f1232;
	add.f32 	%f1273, %f1240, %f1243;
	min.f32 	%f1274, %f1273, %f1234;
	add.f32 	%f1275, %f1240, %f1244;
	min.f32 	%f1276, %f1275, %f1236;
	ld.shared.f32 	%f1277, [%r126+116];
	ld.shared.f32 	%f1278, [%r126+244];
	ld.shared.f32 	%f1279, [%r126+372];
	ld.shared.f32 	%f1280, [%r126+500];
	ld.shared.f32 	%f1281, [%r129+7424];
	ld.shared.f32 	%f1282, [%r129+7428];
	ld.shared.f32 	%f1283, [%r129+7432];
	ld.shared.f32 	%f1284, [%r129+7436];
	add.f32 	%f1285, %f1277, %f1281;
	min.f32 	%f1286, %f1285, %f1246;
	add.f32 	%f1287, %f1277, %f1282;
	min.f32 	%f1288, %f1287, %f1248;
	add.f32 	%f1289, %f1277, %f1283;
	min.f32 	%f1290, %f1289, %f1250;
	add.f32 	%f1291, %f1277, %f1284;
	min.f32 	%f1292, %f1291, %f1252;
	add.f32 	%f1293, %f1278, %f1281;
	min.f32 	%f1294, %f1293, %f1254;
	add.f32 	%f1295, %f1278, %f1282;
	min.f32 	%f1296, %f1295, %f1256;
	add.f32 	%f1297, %f1278, %f1283;
	min.f32 	%f1298, %f1297, %f1258;
	add.f32 	%f1299, %f1278, %f1284;
	min.f32 	%f1300, %f1299, %f1260;
	add.f32 	%f1301, %f1279, %f1281;
	min.f32 	%f1302, %f1301, %f1262;
	add.f32 	%f1303, %f1279, %f1282;
	min.f32 	%f1304, %f1303, %f1264;
	add.f32 	%f1305, %f1279, %f1283;
	min.f32 	%f1306, %f1305, %f1266;
	add.f32 	%f1307, %f1279, %f1284;
	min.f32 	%f1308, %f1307, %f1268;
	add.f32 	%f1309, %f1280, %f1281;
	min.f32 	%f1310, %f1309, %f1270;
	add.f32 	%f1311, %f1280, %f1282;
	min.f32 	%f1312, %f1311, %f1272;
	add.f32 	%f1313, %f1280, %f1283;
	min.f32 	%f1314, %f1313, %f1274;
	add.f32 	%f1315, %f1280, %f1284;
	min.f32 	%f1316, %f1315, %f1276;
	ld.shared.f32 	%f1317, [%r126+120];
	ld.shared.f32 	%f1318, [%r126+248];
	ld.shared.f32 	%f1319, [%r126+376];
	ld.shared.f32 	%f1320, [%r126+504];
	ld.shared.f32 	%f1321, [%r129+7680];
	ld.shared.f32 	%f1322, [%r129+7684];
	ld.shared.f32 	%f1323, [%r129+7688];
	ld.shared.f32 	%f1324, [%r129+7692];
	add.f32 	%f1325, %f1317, %f1321;
	min.f32 	%f1326, %f1325, %f1286;
	add.f32 	%f1327, %f1317, %f1322;
	min.f32 	%f1328, %f1327, %f1288;
	add.f32 	%f1329, %f1317, %f1323;
	min.f32 	%f1330, %f1329, %f1290;
	add.f32 	%f1331, %f1317, %f1324;
	min.f32 	%f1332, %f1331, %f1292;
	add.f32 	%f1333, %f1318, %f1321;
	min.f32 	%f1334, %f1333, %f1294;
	add.f32 	%f1335, %f1318, %f1322;
	min.f32 	%f1336, %f1335, %f1296;
	add.f32 	%f1337, %f1318, %f1323;
	min.f32 	%f1338, %f1337, %f1298;
	add.f32 	%f1339, %f1318, %f1324;
	min.f32 	%f1340, %f1339, %f1300;
	add.f32 	%f1341, %f1319, %f1321;
	min.f32 	%f1342, %f1341, %f1302;
	add.f32 	%f1343, %f1319, %f1322;
	min.f32 	%f1344, %f1343, %f1304;
	add.f32 	%f1345, %f1319, %f1323;
	min.f32 	%f1346, %f1345, %f1306;
	add.f32 	%f1347, %f1319, %f1324;
	min.f32 	%f1348, %f1347, %f1308;
	add.f32 	%f1349, %f1320, %f1321;
	min.f32 	%f1350, %f1349, %f1310;
	add.f32 	%f1351, %f1320, %f1322;
	min.f32 	%f1352, %f1351, %f1312;
	add.f32 	%f1353, %f1320, %f1323;
	min.f32 	%f1354, %f1353, %f1314;
	add.f32 	%f1355, %f1320, %f1324;
	min.f32 	%f1356, %f1355, %f1316;
	ld.shared.f32 	%f1357, [%r126+124];
	ld.shared.f32 	%f1358, [%r126+252];
	ld.shared.f32 	%f1359, [%r126+380];
	ld.shared.f32 	%f1360, [%r126+508];
	ld.shared.f32 	%f1361, [%r129+7936];
	ld.shared.f32 	%f1362, [%r129+7940];
	ld.shared.f32 	%f1363, [%r129+7944];
	ld.shared.f32 	%f1364, [%r129+7948];
	add.f32 	%f1365, %f1357, %f1361;
	min.f32 	%f1460, %f1365, %f1326;
	add.f32 	%f1366, %f1357, %f1362;
	min.f32 	%f1459, %f1366, %f1328;
	add.f32 	%f1367, %f1357, %f1363;
	min.f32 	%f1458, %f1367, %f1330;
	add.f32 	%f1368, %f1357, %f1364;
	min.f32 	%f1457, %f1368, %f1332;
	add.f32 	%f1369, %f1358, %f1361;
	min.f32 	%f1456, %f1369, %f1334;
	add.f32 	%f1370, %f1358, %f1362;
	min.f32 	%f1455, %f1370, %f1336;
	add.f32 	%f1371, %f1358, %f1363;
	min.f32 	%f1454, %f1371, %f1338;
	add.f32 	%f1372, %f1358, %f1364;
	min.f32 	%f1453, %f1372, %f1340;
	add.f32 	%f1373, %f1359, %f1361;
	min.f32 	%f1452, %f1373, %f1342;
	add.f32 	%f1374, %f1359, %f1362;
	min.f32 	%f1451, %f1374, %f1344;
	add.f32 	%f1375, %f1359, %f1363;
	min.f32 	%f1450, %f1375, %f1346;
	add.f32 	%f1376, %f1359, %f1364;
	min.f32 	%f1449, %f1376, %f1348;
	add.f32 	%f1377, %f1360, %f1361;
	min.f32 	%f1448, %f1377, %f1350;
	add.f32 	%f1378, %f1360, %f1362;
	min.f32 	%f1447, %f1378, %f1352;
	add.f32 	%f1379, %f1360, %f1363;
	min.f32 	%f1446, %f1379, %f1354;
	add.f32 	%f1380, %f1360, %f1364;
	min.f32 	%f1445, %f1380, %f1356;
	bar.sync 	0;
	add.s32 	%r172, %r172, 32;
	add.s32 	%r171, %r171, 32;
	add.s32 	%r170, %r170, 32;
	add.s32 	%r169, %r169, 32;
	add.s32 	%r168, %r168, 32;
	add.s32 	%r167, %r167, 32;
	add.s32 	%r166, %r166, 32;
	add.s32 	%r165, %r165, 32;
	add.s32 	%r164, %r164, 32;
	add.s32 	%r163, %r163, 32;
	add.s32 	%r162, %r162, 32;
	add.s32 	%r161, %r161, 32;
	add.s32 	%r160, %r160, 32;
	add.s32 	%r159, %r159, 32;
	add.s32 	%r158, %r158, 32;
	add.s32 	%r157, %r157, 32;
	add.s32 	%r156, %r156, 32;
	add.s32 	%r155, %r155, 32;
	add.s32 	%r154, %r154, 32;
	setp.lt.s32 	%p58, %r172, %r79;
	@%p58 bra 	$L__BB1_2;
$L__BB1_81:
	mov.u32 	%r130, %ctaid.y;
	shl.b32 	%r132, %r130, 6;
	shl.b32 	%r133, %r1, 2;
	add.s32 	%r50, %r132, %r133;
	mov.u32 	%r134, %ctaid.x;
	shl.b32 	%r135, %r134, 6;
	shl.b32 	%r136, %r2, 2;
	add.s32 	%r51, %r135, %r136;
	mov.u32 	%r137, %nctaid.x;
	add.s32 	%r138, %r137, -1;
	setp.eq.s32 	%p59, %r134, %r138;
	mov.u32 	%r139, %nctaid.y;
	add.s32 	%r141, %r139, -1;
	setp.eq.s32 	%p60, %r130, %r141;
	or.pred  	%p2, %p59, %p60;
	@%p2 bra 	$L__BB1_82;
	bra.uni 	$L__BB1_84;
$L__BB1_82:
	setp.ge.s32 	%p61, %r50, %r77;
	setp.ge.s32 	%p62, %r51, %r78;
	or.pred  	%p63, %p61, %p62;
	@%p63 bra 	$L__BB1_85;
	mad.lo.s32 	%r143, %r51, %r77, %r50;
	mul.wide.s32 	%rd62, %r143, 4;
	add.s64 	%rd63, %rd2, %rd62;
	ld.global.f32 	%f1383, [%rd63];
	min.f32 	%f1384, %f1383, %f1460;
	st.global.f32 	[%rd63], %f1384;
	bra.uni 	$L__BB1_85;
$L__BB1_84:
	mad.lo.s32 	%r142, %r51, %r77, %r50;
	mul.wide.s32 	%rd60, %r142, 4;
	add.s64 	%rd61, %rd2, %rd60;
	ld.global.f32 	%f1381, [%rd61];
	min.f32 	%f1382, %f1381, %f1460;
	st.global.f32 	[%rd61], %f1382;
$L__BB1_85:
	add.s32 	%r71, %r51, 1;
	@%p2 bra 	$L__BB1_87;
	mad.lo.s32 	%r144, %r71, %r77, %r50;
	mul.wide.s32 	%rd64, %r144, 4;
	add.s64 	%rd65, %rd2, %rd64;
	ld.global.f32 	%f1385, [%rd65];
	min.f32 	%f1386, %f1385, %f1459;
	st.global.f32 	[%rd65], %f1386;
	bra.uni 	$L__BB1_89;
$L__BB1_87:
	setp.ge.s32 	%p64, %r50, %r77;
	setp.ge.s32 	%p65, %r71, %r78;
	or.pred  	%p66, %p64, %p65;
	@%p66 bra 	$L__BB1_89;
	mad.lo.s32 	%r145, %r71, %r77, %r50;
	mul.wide.s32 	%rd66, %r145, 4;
	add.s64 	%rd67, %rd2, %rd66;
	ld.global.f32 	%f1387, [%rd67];
	min.f32 	%f1388, %f1387, %f1459;
	st.global.f32 	[%rd67], %f1388;
$L__BB1_89:
	add.s32 	%r72, %r51, 2;
	@%p2 bra 	$L__BB1_91;
	mad.lo.s32 	%r146, %r72, %r77, %r50;
	mul.wide.s32 	%rd68, %r146, 4;
	add.s64 	%rd69, %rd2, %rd68;
	ld.global.f32 	%f1389, [%rd69];
	min.f32 	%f1390, %f1389, %f1458;
	st.global.f32 	[%rd69], %f1390;
	bra.uni 	$L__BB1_93;
$L__BB1_91:
	setp.ge.s32 	%p67, %r50, %r77;
	setp.ge.s32 	%p68, %r72, %r78;
	or.pred  	%p69, %p67, %p68;
	@%p69 bra 	$L__BB1_93;
	mad.lo.s32 	%r147, %r72, %r77, %r50;
	mul.wide.s32 	%rd70, %r147, 4;
	add.s64 	%rd71, %rd2, %rd70;
	ld.global.f32 	%f1391, [%rd71];
	min.f32 	%f1392, %f1391, %f1458;
	st.global.f32 	[%rd71], %f1392;
$L__BB1_93:
	add.s32 	%r73, %r51, 3;
	@%p2 bra 	$L__BB1_95;
	mad.lo.s32 	%r148, %r73, %r77, %r50;
	mul.wide.s32 	%rd72, %r148, 4;
	add.s64 	%rd73, %rd2, %rd72;
	ld.global.f32 	%f1393, [%rd73];
	min.f32 	%f1394, %f1393, %f1457;
	st.global.f32 	[%rd73], %f1394;
	bra.uni 	$L__BB1_97;
$L__BB1_95:
	setp.ge.s32 	%p70, %r50, %r77;
	setp.ge.s32 	%p71, %r73, %r78;
	or.pred  	%p72, %p70, %p71;
	@%p72 bra 	$L__BB1_97;
	mad.lo.s32 	%r149, %r73, %r77, %r50;
	mul.wide.s32 	%rd74, %r149, 4;
	add.s64 	%rd75, %rd2, %rd74;
	ld.global.f32 	%f1395, [%rd75];
	min.f32 	%f1396, %f1395, %f1457;
	st.global.f32 	[%rd75], %f1396;
$L__BB1_97:
	add.s32 	%r74, %r50, 1;
	mul.lo.s32 	%r150, %r51, %r77;
	cvt.u64.u32 	%rd12, %r50;
	cvt.s64.s32 	%rd76, %r150;
	add.s64 	%rd77, %rd76, %rd12;
	shl.b64 	%rd78, %rd77, 2;
	add.s64 	%rd13, %rd2, %rd78;
	@%p2 bra 	$L__BB1_99;
	ld.global.f32 	%f1397, [%rd13+4];
	min.f32 	%f1398, %f1397, %f1456;
	st.global.f32 	[%rd13+4], %f1398;
	bra.uni 	$L__BB1_101;
$L__BB1_99:
	setp.ge.s32 	%p73, %r74, %r77;
	setp.ge.s32 	%p74, %r51, %r78;
	or.pred  	%p75, %p73, %p74;
	@%p75 bra 	$L__BB1_101;
	ld.global.f32 	%f1399, [%rd13+4];
	min.f32 	%f1400, %f1399, %f1456;
	st.global.f32 	[%rd13+4], %f1400;
$L__BB1_101:
	mul.lo.s32 	%r151, %r71, %r77;
	cvt.s64.s32 	%rd79, %r151;
	add.s64 	%rd80, %rd79, %rd12;
	shl.b64 	%rd81, %rd80, 2;
	add.s64 	%rd14, %rd2, %rd81;
	@%p2 bra 	$L__BB1_103;
	ld.global.f32 	%f1401, [%rd14+4];
	min.f32 	%f1402, %f1401, %f1455;
	st.global.f32 	[%rd14+4], %f1402;
	bra.uni 	$L__BB1_105;
$L__BB1_103:
	setp.ge.s32 	%p76, %r74, %r77;
	setp.ge.s32 	%p77, %r71, %r78;
	or.pred  	%p78, %p76, %p77;
	@%p78 bra 	$L__BB1_105;
	ld.global.f32 	%f1403, [%rd14+4];
	min.f32 	%f1404, %f1403, %f1455;
	st.global.f32 	[%rd14+4], %f1404;
$L__BB1_105:
	mul.lo.s32 	%r152, %r72, %r77;
	cvt.s64.s32 	%rd82, %r152;
	add.s64 	%rd83, %rd82, %rd12;
	shl.b64 	%rd84, %rd83, 2;
	add.s64 	%rd15, %rd2, %rd84;
	@%p2 bra 	$L__BB1_107;
	ld.global.f32 	%f1405, [%rd15+4];
	min.f32 	%f1406, %f1405, %f1454;
	st.global.f32 	[%rd15+4], %f1406;
	bra.uni 	$L__BB1_109;
$L__BB1_107:
	setp.ge.s32 	%p79, %r74, %r77;
	setp.ge.s32 	%p80, %r72, %r78;
	or.pred  	%p81, %p79, %p80;
	@%p81 bra 	$L__BB1_109;
	ld.global.f32 	%f1407, [%rd15+4];
	min.f32 	%f1408, %f1407, %f1454;
	st.global.f32 	[%rd15+4], %f1408;
$L__BB1_109:
	mul.lo.s32 	%r153, %r73, %r77;
	cvt.s64.s32 	%rd85, %r153;
	add.s64 	%rd86, %rd85, %rd12;
	shl.b64 	%rd87, %rd86, 2;
	add.s64 	%rd16, %rd2, %rd87;
	@%p2 bra 	$L__BB1_111;
	ld.global.f32 	%f1409, [%rd16+4];
	min.f32 	%f1410, %f1409, %f1453;
	st.global.f32 	[%rd16+4], %f1410;
	bra.uni 	$L__BB1_113;
$L__BB1_111:
	setp.ge.s32 	%p82, %r74, %r77;
	setp.ge.s32 	%p83, %r73, %r78;
	or.pred  	%p84, %p82, %p83;
	@%p84 bra 	$L__BB1_113;
	ld.global.f32 	%f1411, [%rd16+4];
	min.f32 	%f1412, %f1411, %f1453;
	st.global.f32 	[%rd16+4], %f1412;
$L__BB1_113:
	add.s32 	%r75, %r50, 2;
	@%p2 bra 	$L__BB1_115;
	ld.global.f32 	%f1413, [%rd13+8];
	min.f32 	%f1414, %f1413, %f1452;
	st.global.f32 	[%rd13+8], %f1414;
	bra.uni 	$L__BB1_117;
$L__BB1_115:
	setp.ge.s32 	%p85, %r75, %r77;
	setp.ge.s32 	%p86, %r51, %r78;
	or.pred  	%p87, %p85, %p86;
	@%p87 bra 	$L__BB1_117;
	ld.global.f32 	%f1415, [%rd13+8];
	min.f32 	%f1416, %f1415, %f1452;
	st.global.f32 	[%rd13+8], %f1416;
$L__BB1_117:
	@%p2 bra 	$L__BB1_119;
	ld.global.f32 	%f1417, [%rd14+8];
	min.f32 	%f1418, %f1417, %f1451;
	st.global.f32 	[%rd14+8], %f1418;
	bra.uni 	$L__BB1_121;
$L__BB1_119:
	setp.ge.s32 	%p88, %r75, %r77;
	setp.ge.s32 	%p89, %r71, %r78;
	or.pred  	%p90, %p88, %p89;
	@%p90 bra 	$L__BB1_121;
	ld.global.f32 	%f1419, [%rd14+8];
	min.f32 	%f1420, %f1419, %f1451;
	st.global.f32 	[%rd14+8], %f1420;
$L__BB1_121:
	@%p2 bra 	$L__BB1_123;
	ld.global.f32 	%f1421, [%rd15+8];
	min.f32 	%f1422, %f1421, %f1450;
	st.global.f32 	[%rd15+8], %f1422;
	bra.uni 	$L__BB1_125;
$L__BB1_123:
	setp.ge.s32 	%p91, %r75, %r77;
	setp.ge.s32 	%p92, %r72, %r78;
	or.pred  	%p93, %p91, %p92;
	@%p93 bra 	$L__BB1_125;
	ld.global.f32 	%f1423, [%rd15+8];
	min.f32 	%f1424, %f1423, %f1450;
	st.global.f32 	[%rd15+8], %f1424;
$L__BB1_125:
	@%p2 bra 	$L__BB1_127;
	ld.global.f32 	%f1425, [%rd16+8];
	min.f32 	%f1426, %f1425, %f1449;
	st.global.f32 	[%rd16+8], %f1426;
	bra.uni 	$L__BB1_129;
$L__BB1_127:
	setp.ge.s32 	%p94, %r75, %r77;
	setp.ge.s32 	%p95, %r73, %r78;
	or.pred  	%p96, %p94, %p95;
	@%p96 bra 	$L__BB1_129;
	ld.global.f32 	%f1427, [%rd16+8];
	min.f32 	%f1428, %f1427, %f1449;
	st.global.f32 	[%rd16+8], %f1428;
$L__BB1_129:
	add.s32 	%r76, %r50, 3;
	@%p2 bra 	$L__BB1_131;
	ld.global.f32 	%f1429, [%rd13+12];
	min.f32 	%f1430, %f1429, %f1448;
	st.global.f32 	[%rd13+12], %f1430;
	bra.uni 	$L__BB1_133;
$L__BB1_131:
	setp.ge.s32 	%p97, %r76, %r77;
	setp.ge.s32 	%p98, %r51, %r78;
	or.pred  	%p99, %p97, %p98;
	@%p99 bra 	$L__BB1_133;
	ld.global.f32 	%f1431, [%rd13+12];
	min.f32 	%f1432, %f1431, %f1448;
	st.global.f32 	[%rd13+12], %f1432;
$L__BB1_133:
	@%p2 bra 	$L__BB1_135;
	ld.global.f32 	%f1433, [%rd14+12];
	min.f32 	%f1434, %f1433, %f1447;
	st.global.f32 	[%rd14+12], %f1434;
	bra.uni 	$L__BB1_137;
$L__BB1_135:
	setp.ge.s32 	%p100, %r76, %r77;
	setp.ge.s32 	%p101, %r71, %r78;
	or.pred  	%p102, %p100, %p101;
	@%p102 bra 	$L__BB1_137;
	ld.global.f32 	%f1435, [%rd14+12];
	min.f32 	%f1436, %f1435, %f1447;
	st.global.f32 	[%rd14+12], %f1436;
$L__BB1_137:
	@%p2 bra 	$L__BB1_139;
	ld.global.f32 	%f1437, [%rd15+12];
	min.f32 	%f1438, %f1437, %f1446;
	st.global.f32 	[%rd15+12], %f1438;
	bra.uni 	$L__BB1_141;
$L__BB1_139:
	setp.ge.s32 	%p103, %r76, %r77;
	setp.ge.s32 	%p104, %r72, %r78;
	or.pred  	%p105, %p103, %p104;
	@%p105 bra 	$L__BB1_141;
	ld.global.f32 	%f1439, [%rd15+12];
	min.f32 	%f1440, %f1439, %f1446;
	st.global.f32 	[%rd15+12], %f1440;
$L__BB1_141:
	@%p2 bra 	$L__BB1_143;
	ld.global.f32 	%f1441, [%rd16+12];
	min.f32 	%f1442, %f1441, %f1445;
	st.global.f32 	[%rd16+12], %f1442;
	bra.uni 	$L__BB1_145;
$L__BB1_143:
	setp.ge.s32 	%p106, %r76, %r77;
	setp.ge.s32 	%p107, %r73, %r78;
	or.pred  	%p108, %p106, %p107;
	@%p108 bra 	$L__BB1_145;
	ld.global.f32 	%f1443, [%rd16+12];
	min.f32 	%f1444, %f1443, %f1445;
	st.global.f32 	[%rd16+12], %f1444;
$L__BB1_145:
	ret;

}
	// .globl	_Z15FP32_minplus_NTILi64ELi32ELi64ELi4ELi4EEvPfS0_S0_iii
.visible .entry _Z15FP32_minplus_NTILi64ELi32ELi64ELi4ELi4EEvPfS0_S0_iii(
	.param .u64 .ptr .align 1 _Z15FP32_minplus_NTILi64ELi32ELi64ELi4ELi4EEvPfS0_S0_iii_param_0,
	.param .u64 .ptr .align 1 _Z15FP32_minplus_NTILi64ELi32ELi64ELi4ELi4EEvPfS0_S0_iii_param_1,
	.param .u64 .ptr .align 1 _Z15FP32_minplus_NTILi64ELi32ELi64ELi4ELi4EEvPfS0_S0_iii_param_2,
	.param .u32 _Z15FP32_minplus_NTILi64ELi32ELi64ELi4ELi4EEvPfS0_S0_iii_param_3,
	.param .u32 _Z15FP32_minplus_NTILi64ELi32ELi64ELi4ELi4EEvPfS0_S0_iii_param_4,
	.param .u32 _Z15FP32_minplus_NTILi64ELi32ELi64ELi4ELi4EEvPfS0_S0_iii_param_5
)
{
	.reg .pred 	%p<109>;
	.reg .b32 	%r<200>;
	.reg .b32 	%f<1493>;
	.reg .b64 	%rd<104>;
	// demoted variable
	.shared .align 4 .b8 _ZZ15FP32_minplus_NTILi64ELi32ELi64ELi4ELi4EEvPfS0_S0_iiiE2As[8192];
	// demoted variable
	.shared .align 4 .b8 _ZZ15FP32_minplus_NTILi64ELi32ELi64ELi4ELi4EEvPfS0_S0_iiiE2Bs[8192];
	ld.param.u64 	%rd9, [_Z15FP32_minplus_NTILi64ELi32ELi64ELi4ELi4EEvPfS0_S0_iii_param_0];
	ld.param.u64 	%rd10, [_Z15FP32_minplus_NTILi64ELi32ELi64ELi4ELi4EEvPfS0_S0_iii_param_1];
	ld.param.u64 	%rd11, [_Z15FP32_minplus_NTILi64ELi32ELi64ELi4ELi4EEvPfS0_S0_iii_param_2];
	ld.param.u32 	%r74, [_Z15FP32_minplus_NTILi64ELi32ELi64ELi4ELi4EEvPfS0_S0_iii_param_3];
	ld.param.u32 	%r75, [_Z15FP32_minplus_NTILi64ELi32ELi64ELi4ELi4EEvPfS0_S0_iii_param_4];
	ld.param.u32 	%r76, [_Z15FP32_minplus_NTILi64ELi32ELi64ELi4ELi4EEvPfS0_S0_iii_param_5];
	cvta.to.global.u64 	%rd1, %rd9;
	cvta.to.global.u64 	%rd2, %rd10;
	cvta.to.global.u64 	%rd3, %rd11;
	mov.u32 	%r1, %tid.y;
	mov.u32 	%r2, %tid.x;
	setp.lt.s32 	%p4, %r76, 1;
	mov.f32 	%f1460, 0f7F800000;
	mov.f32 	%f1445, 0f00000000;
	mov.f32 	%f1446, %f1445;
	mov.f32 	%f1447, %f1445;
	mov.f32 	%f1448, %f1445;
	mov.f32 	%f1449, %f1445;
	mov.f32 	%f1450, %f1445;
	mov.f32 	%f1451, %f1445;
	mov.f32 	%f1452, %f1445;
	mov.f32 	%f1453, %f1445;
	mov.f32 	%f1454, %f1445;
	mov.f32 	%f1455, %f1445;
	mov.f32 	%f1456, %f1445;
	mov.f32 	%f1457, %f1445;
	mov.f32 	%f1458, %f1445;
	mov.f32 	%f1459, %f1445;
	@%p4 bra 	$L__BB2_81;
	shl.b32 	%r78, %r1, 4;
	add.s32 	%r79, %r78, %r2;
	shr.u32 	%r80, %r79, 6;
	and.b32  	%r81, %r79, 63;
	mov.u32 	%r3, %ctaid.x;
	shl.b32 	%r82, %r3, 6;
	or.b32  	%r4, %r81, %r82;
	mov.u32 	%r83, %nctaid.x;
	add.s32 	%r5, %r83, -1;
	add.s32 	%r6, %r76, -32;
	mov.u32 	%r7, %ctaid.y;
	shl.b32 	%r84, %r7, 6;
	or.b32  	%r8, %r81, %r84;
	mov.u32 	%r85, %nctaid.y;
	add.s32 	%r9, %r85, -1;
	shl.b32 	%r86, %r79, 2;
	mov.u32 	%r87, _ZZ15FP32_minplus_NTILi64ELi32ELi64ELi4ELi4EEvPfS0_S0_iiiE2As;
	add.s32 	%r10, %r87, %r86;
	mov.u32 	%r88, _ZZ15FP32_minplus_NTILi64ELi32ELi64ELi4ELi4EEvPfS0_S0_iiiE2Bs;
	add.s32 	%r11, %r88, %r86;
	add.s32 	%r89, %r80, 4;
	mad.lo.s32 	%r90, %r75, %r89, %r84;
	add.s32 	%r199, %r90, %r81;
	add.s32 	%r198, %r80, 16;
	add.s32 	%r91, %r80, 28;
	mad.lo.s32 	%r92, %r75, %r91, %r84;
	add.s32 	%r197, %r92, %r81;
	add.s32 	%r93, %r80, 24;
	mad.lo.s32 	%r94, %r75, %r93, %r84;
	add.s32 	%r196, %r94, %r81;
	add.s32 	%r95, %r80, 20;
	mad.lo.s32 	%r96, %r75, %r95, %r84;
	add.s32 	%r195, %r96, %r81;
	mad.lo.s32 	%r97, %r75, %r198, %r84;
	add.s32 	%r194, %r97, %r81;
	add.s32 	%r98, %r80, 12;
	mad.lo.s32 	%r99, %r75, %r98, %r84;
	add.s32 	%r193, %r99, %r81;
	add.s32 	%r100, %r80, 8;
	mad.lo.s32 	%r101, %r75, %r100, %r84;
	add.s32 	%r192, %r101, %r81;
	mad.lo.s32 	%r102, %r74, %r89, %r82;
	add.s32 	%r191, %r102, %r81;
	mad.lo.s32 	%r103, %r74, %r100, %r82;
	add.s32 	%r190, %r103, %r81;
	mad.lo.s32 	%r104, %r74, %r98, %r82;
	add.s32 	%r189, %r104, %r81;
	mad.lo.s32 	%r105, %r74, %r198, %r82;
	add.s32 	%r188, %r105, %r81;
	mad.lo.s32 	%r106, %r74, %r95, %r82;
	add.s32 	%r187, %r106, %r81;
	mad.lo.s32 	%r107, %r74, %r93, %r82;
	add.s32 	%r186, %r107, %r81;
	mad.lo.s32 	%r108, %r74, %r91, %r82;
	add.s32 	%r185, %r108, %r81;
	mad.lo.s32 	%r109, %r75, %r80, %r84;
	add.s32 	%r184, %r109, %r81;
	mad.lo.s32 	%r110, %r74, %r80, %r82;
	add.s32 	%r183, %r110, %r81;
	mov.f32 	%f1460, 0f7F800000;
	mov.f32 	%f1445, 0f00000000;
	mov.b32 	%r182, 16;
$L__BB2_2:
	setp.eq.s32 	%p5, %r3, %r5;
	add.s32 	%r47, %r182, -16;
	setp.ge.s32 	%p6, %r47, %r6;
	or.pred  	%p1, %p5, %p6;
	@%p1 bra 	$L__BB2_3;
	bra.uni 	$L__BB2_5;
$L__BB2_3:
	setp.ge.s32 	%p7, %r4, %r74;
	add.s32 	%r111, %r198, -16;
	setp.ge.s32 	%p8, %r111, %r76;
	mov.f32 	%f1477, 0f7F800000;
	or.pred  	%p9, %p7, %p8;
	@%p9 bra 	$L__BB2_6;
	mul.wide.s32 	%rd14, %r183, 4;
	add.s64 	%rd15, %rd1, %rd14;
	ld.global.nc.f32 	%f1477, [%rd15];
	bra.uni 	$L__BB2_6;
$L__BB2_5:
	mul.wide.s32 	%rd12, %r183, 4;
	add.s64 	%rd13, %rd1, %rd12;
	ld.global.nc.f32 	%f1477, [%rd13];
$L__BB2_6:
	st.shared.f32 	[%r10], %f1477;
	@%p1 bra 	$L__BB2_8;
	mul.wide.s32 	%rd16, %r191, 4;
	add.s64 	%rd17, %rd1, %rd16;
	ld.global.nc.f32 	%f88, [%rd17];
	st.shared.f32 	[%r10+1024], %f88;
	bra.uni 	$L__BB2_11;
$L__BB2_8:
	setp.ge.s32 	%p10, %r4, %r74;
	add.s32 	%r112, %r198, -12;
	setp.ge.s32 	%p11, %r112, %r76;
	mov.f32 	%f1478, 0f7F800000;
	or.pred  	%p12, %p10, %p11;
	@%p12 bra 	$L__BB2_10;
	mul.wide.s32 	%rd18, %r191, 4;
	add.s64 	%rd19, %rd1, %rd18;
	ld.global.nc.f32 	%f1478, [%rd19];
$L__BB2_10:
	st.shared.f32 	[%r10+1024], %f1478;
$L__BB2_11:
	@%p1 bra 	$L__BB2_13;
	mul.wide.s32 	%rd20, %r190, 4;
	add.s64 	%rd21, %rd1, %rd20;
	ld.global.nc.f32 	%f90, [%rd21];
	st.shared.f32 	[%r10+2048], %f90;
	bra.uni 	$L__BB2_16;
$L__BB2_13:
	setp.ge.s32 	%p13, %r4, %r74;
	add.s32 	%r113, %r198, -8;
	setp.ge.s32 	%p14, %r113, %r76;
	mov.f32 	%f1479, 0f7F800000;
	or.pred  	%p15, %p13, %p14;
	@%p15 bra 	$L__BB2_15;
	mul.wide.s32 	%rd22, %r190, 4;
	add.s64 	%rd23, %rd1, %rd22;
	ld.global.nc.f32 	%f1479, [%rd23];
$L__BB2_15:
	st.shared.f32 	[%r10+2048], %f1479;
$L__BB2_16:
	@%p1 bra 	$L__BB2_18;
	mul.wide.s32 	%rd24, %r189, 4;
	add.s64 	%rd25, %rd1, %rd24;
	ld.global.nc.f32 	%f92, [%rd25];
	st.shared.f32 	[%r10+3072], %f92;
	bra.uni 	$L__BB2_21;
$L__BB2_18:
	setp.ge.s32 	%p16, %r4, %r74;
	add.s32 	%r114, %r198, -4;
	setp.ge.s32 	%p17, %r114, %r76;
	mov.f32 	%f1480, 0f7F800000;
	or.pred  	%p18, %p16, %p17;
	@%p18 bra 	$L__BB2_20;
	mul.wide.s32 	%rd26, %r189, 4;
	add.s64 	%rd27, %rd1, %rd26;
	ld.global.nc.f32 	%f1480, [%rd27];
$L__BB2_20:
	st.shared.f32 	[%r10+3072], %f1480;
$L__BB2_21:
	@%p1 bra 	$L__BB2_23;
	mul.wide.s32 	%rd28, %r188, 4;
	add.s64 	%rd29, %rd1, %rd28;
	ld.global.nc.f32 	%f94, [%rd29];
	st.shared.f32 	[%r10+4096], %f94;
	bra.uni 	$L__BB2_26;
$L__BB2_23:
	setp.ge.s32 	%p19, %r4, %r74;
	setp.ge.s32 	%p20, %r198, %r76;
	mov.f32 	%f1481, 0f7F800000;
	or.pred  	%p21, %p19, %p20;
	@%p21 bra 	$L__BB2_25;
	mul.wide.s32 	%rd30, %r188, 4;
	add.s64 	%rd31, %rd1, %rd30;
	ld.global.nc.f32 	%f1481, [%rd31];
$L__BB2_25:
	st.shared.f32 	[%r10+4096], %f1481;
$L__BB2_26:
	@%p1 bra 	$L__BB2_28;
	mul.wide.s32 	%rd32, %r187, 4;
	add.s64 	%rd33, %rd1, %rd32;
	ld.global.nc.f32 	%f96, [%rd33];
	st.shared.f32 	[%r10+5120], %f96;
	bra.uni 	$L__BB2_31;
$L__BB2_28:
	setp.ge.s32 	%p22, %r4, %r74;
	add.s32 	%r115, %r198, 4;
	setp.ge.s32 	%p23, %r115, %r76;
	mov.f32 	%f1482, 0f7F800000;
	or.pred  	%p24, %p22, %p23;
	@%p24 bra 	$L__BB2_30;
	mul.wide.s32 	%rd34, %r187, 4;
	add.s64 	%rd35, %rd1, %rd34;
	ld.global.nc.f32 	%f1482, [%rd35];
$L__BB2_30:
	st.shared.f32 	[%r10+5120], %f1482;
$L__BB2_31:
	@%p1 bra 	$L__BB2_33;
	mul.wide.s32 	%rd36, %r186, 4;
	add.s64 	%rd37, %rd1, %rd36;
	ld.global.nc.f32 	%f98, [%rd37];
	st.shared.f32 	[%r10+6144], %f98;
	bra.uni 	$L__BB2_36;
$L__BB2_33:
	setp.ge.s32 	%p25, %r4, %r74;
	add.s32 	%r116, %r198, 8;
	setp.ge.s32 	%p26, %r116, %r76;
	mov.f32 	%f1483, 0f7F800000;
	or.pred  	%p27, %p25, %p26;
	@%p27 bra 	$L__BB2_35;
	mul.wide.s32 	%rd38, %r186, 4;
	add.s64 	%rd39, %rd1, %rd38;
	ld.global.nc.f32 	%f1483, [%rd39];
$L__BB2_35:
	st.shared.f32 	[%r10+6144], %f1483;
$L__BB2_36:
	@%p1 bra 	$L__BB2_38;
	mul.wide.s32 	%rd40, %r185, 4;
	add.s64 	%rd41, %rd1, %rd40;
	ld.global.nc.f32 	%f100, [%rd41];
	st.shared.f32 	[%r10+7168], %f100;
	bra.uni 	$L__BB2_41;
$L__BB2_38:
	setp.ge.s32 	%p28, %r4, %r74;
	add.s32 	%r117, %r198, 12;
	setp.ge.s32 	%p29, %r117, %r76;
	mov.f32 	%f1484, 0f7F800000;
	or.pred  	%p30, %p28, %p29;
	@%p30 bra 	$L__BB2_40;
	mul.wide.s32 	%rd42, %r185, 4;
	add.s64 	%rd43, %rd1, %rd42;
	ld.global.nc.f32 	%f1484, [%rd43];
$L__BB2_40:
	st.shared.f32 	[%r10+7168], %f1484;
$L__BB2_41:
	setp.eq.s32 	%p31, %r7, %r9;
	setp.gt.s32 	%p32, %r47, %r6;
	or.pred  	%p3, %p31, %p32;
	not.pred 	%p33, %p3;
	@%p33 bra 	$L__BB2_44;
	setp.ge.s32 	%p34, %r8, %r75;
	add.s32 	%r119, %r198, -16;
	setp.ge.s32 	%p35, %r119, %r76;
	mov.f32 	%f1485, 0f7F800000;
	or.pred  	%p36, %p35, %p34;
	@%p36 bra 	$L__BB2_45;
	mul.wide.s32 	%rd46, %r184, 4;
	add.s64 	%rd47, %rd2, %rd46;
	ld.global.nc.f32 	%f1485, [%rd47];
	bra.uni 	$L__BB2_45;
$L__BB2_44:
	mul.wide.s32 	%rd44, %r184, 4;
	add.s64 	%rd45, %rd2, %rd44;
	ld.global.nc.f32 	%f1485, [%rd45];
$L__BB2_45:
	st.shared.f32 	[%r11], %f1485;
	@%p3 bra 	$L__BB2_47;
	mul.wide.s32 	%rd48, %r199, 4;
	add.s64 	%rd49, %rd2, %rd48;
	ld.global.nc.f32 	%f103, [%rd49];
	st.shared.f32 	[%r11+1024], %f103;
	bra.uni 	$L__BB2_50;
$L__BB2_47:
	setp.ge.s32 	%p37, %r8, %r75;
	add.s32 	%r121, %r198, -12;
	setp.ge.s32 	%p38, %r121, %r76;
	mov.f32 	%f1486, 0f7F800000;
	or.pred  	%p39, %p38, %p37;
	@%p39 bra 	$L__BB2_49;
	mul.wide.s32 	%rd50, %r199, 4;
	add.s64 	%rd51, %rd2, %rd50;
	ld.global.nc.f32 	%f1486, [%rd51];
$L__BB2_49:
	st.shared.f32 	[%r11+1024], %f1486;
$L__BB2_50:
	@%p3 bra 	$L__BB2_52;
	mul.wide.s32 	%rd52, %r192, 4;
	add.s64 	%rd53, %rd2, %rd52;
	ld.global.nc.f32 	%f105, [%rd53];
	st.shared.f32 	[%r11+2048], %f105;
	bra.uni 	$L__BB2_55;
$L__BB2_52:
	setp.ge.s32 	%p40, %r8, %r75;
	add.s32 	%r123, %r198, -8;
	setp.ge.s32 	%p41, %r123, %r76;
	mov.f32 	%f1487, 0f7F800000;
	or.pred  	%p42, %p41, %p40;
	@%p42 bra 	$L__BB2_54;
	mul.wide.s32 	%rd54, %r192, 4;
	add.s64 	%rd55, %rd2, %rd54;
	ld.global.nc.f32 	%f1487, [%rd55];
$L__BB2_54:
	st.shared.f32 	[%r11+2048], %f1487;
$L__BB2_55:
	@%p3 bra 	$L__BB2_57;
	mul.wide.s32 	%rd56, %r193, 4;
	add.s64 	%rd57, %rd2, %rd56;
	ld.global.nc.f32 	%f107, [%rd57];
	st.shared.f32 	[%r11+3072], %f107;
	bra.uni 	$L__BB2_60;
$L__BB2_57:
	setp.ge.s32 	%p43, %r8, %r75;
	add.s32 	%r125, %r198, -4;
	setp.ge.s32 	%p44, %r125, %r76;
	mov.f32 	%f1488, 0f7F800000;
	or.pred  	%p45, %p44, %p43;
	@%p45 bra 	$L__BB2_59;
	mul.wide.s32 	%rd58, %r193, 4;
	add.s64 	%rd59, %rd2, %rd58;
	ld.global.nc.f32 	%f1488, [%rd59];
$L__BB2_59:
	st.shared.f32 	[%r11+3072], %f1488;
$L__BB2_60:
	@%p3 bra 	$L__BB2_62;
	mul.wide.s32 	%rd60, %r194, 4;
	add.s64 	%rd61, %rd2, %rd60;
	ld.global.nc.f32 	%f109, [%rd61];
	st.shared.f32 	[%r11+4096], %f109;
	bra.uni 	$L__BB2_65;
$L__BB2_62:
	setp.ge.s32 	%p46, %r8, %r75;
	setp.ge.s32 	%p47, %r198, %r76;
	mov.f32 	%f1489, 0f7F800000;
	or.pred  	%p48, %p47, %p46;
	@%p48 bra 	$L__BB2_64;
	mul.wide.s32 	%rd62, %r194, 4;
	add.s64 	%rd63, %rd2, %rd62;
	ld.global.nc.f32 	%f1489, [%rd63];
$L__BB2_64:
	st.shared.f32 	[%r11+4096], %f1489;
$L__BB2_65:
	@%p3 bra 	$L__BB2_67;
	mul.wide.s32 	%rd64, %r195, 4;
	add.s64 	%rd65, %rd2, %rd64;
	ld.global.nc.f32 	%f111, [%rd65];
	st.shared.f32 	[%r11+5120], %f111;
	bra.uni 	$L__BB2_70;
$L__BB2_67:
	setp.ge.s32 	%p49, %r8, %r75;
	add.s32 	%r128, %r198, 4;
	setp.ge.s32 	%p50, %r128, %r76;
	mov.f32 	%f1490, 0f7F800000;
	or.pred  	%p51, %p50, %p49;
	@%p51 bra 	$L__BB2_69;
	mul.wide.s32 	%rd66, %r195, 4;
	add.s64 	%rd67, %rd2, %rd66;
	ld.global.nc.f32 	%f1490, [%rd67];
$L__BB2_69:
	st.shared.f32 	[%r11+5120], %f1490;
$L__BB2_70:
	@%p3 bra 	$L__BB2_72;
	mul.wide.s32 	%rd68, %r196, 4;
	add.s64 	%rd69, %rd2, %rd68;
	ld.global.nc.f32 	%f113, [%rd69];
	st.shared.f32 	[%r11+6144], %f113;
	bra.uni 	$L__BB2_75;
$L__BB2_72:
	setp.ge.s32 	%p52, %r8, %r75;
	add.s32 	%r130, %r198, 8;
	setp.ge.s32 	%p53, %r130, %r76;
	mov.f32 	%f1491, 0f7F800000;
	or.pred  	%p54, %p53, %p52;
	@%p54 bra 	$L__BB2_74;
	mul.wide.s32 	%rd70, %r196, 4;
	add.s64 	%rd71, %rd2, %rd70;
	ld.global.nc.f32 	%f1491, [%rd71];
$L__BB2_74:
	st.shared.f32 	[%r11+6144], %f1491;
$L__BB2_75:
	@%p3 bra 	$L__BB2_77;
	mul.wide.s32 	%rd72, %r197, 4;
	add.s64 	%rd73, %rd2, %rd72;
	ld.global.nc.f32 	%f115, [%rd73];
	st.shared.f32 	[%r11+7168], %f115;
	bra.uni 	$L__BB2_80;
$L__BB2_77:
	setp.ge.s32 	%p55, %r8, %r75;
	add.s32 	%r132, %r198, 12;
	setp.ge.s32 	%p56, %r132, %r76;
	mov.f32 	%f1492, 0f7F800000;
	or.pred  	%p57, %p56, %p55;
	@%p57 bra 	$L__BB2_79;
	mul.wide.s32 	%rd74, %r197, 4;
	add.s64 	%rd75, %rd2, %rd74;
	ld.global.nc.f32 	%f1492, [%rd75];
$L__BB2_79:
	st.shared.f32 	[%r11+7168], %f1492;
$L__BB2_80:
	bar.sync 	0;
	shl.b32 	%r133, %r2, 4;
	mov.u32 	%r134, _ZZ15FP32_minplus_NTILi64ELi32ELi64ELi4ELi4EEvPfS0_S0_iiiE2As;
	add.s32 	%r135, %r134, %r133;
	ld.shared.f32 	%f117, [%r135];
	ld.shared.f32 	%f118, [%r135+4];
	ld.shared.f32 	%f119, [%r135+8];
	ld.shared.f32 	%f120, [%r135+12];
	shl.b32 	%r136, %r1, 4;
	mov.u32 	%r137, _ZZ15FP32_minplus_NTILi64ELi32ELi64ELi4ELi4EEvPfS0_S0_iiiE2Bs;
	add.s32 	%r138, %r137, %r136;
	ld.shared.f32 	%f121, [%r138];
	ld.shared.f32 	%f122, [%r138+4];
	ld.shared.f32 	%f123, [%r138+8];
	ld.shared.f32 	%f124, [%r138+12];
	add.f32 	%f125, %f117, %f121;
	min.f32 	%f126, %f125, %f1460;
	add.f32 	%f127, %f117, %f122;
	min.f32 	%f128, %f127, %f1456;
	add.f32 	%f129, %f117, %f123;
	min.f32 	%f130, %f129, %f1452;
	add.f32 	%f131, %f117, %f124;
	min.f32 	%f132, %f131, %f1448;
	add.f32 	%f133, %f118, %f121;
	min.f32 	%f134, %f133, %f1459;
	add.f32 	%f135, %f118, %f122;
	min.f32 	%f136, %f135, %f1455;
	add.f32 	%f137, %f118, %f123;
	min.f32 	%f138, %f137, %f1451;
	add.f32 	%f139, %f118, %f124;
	min.f32 	%f140, %f139, %f1447;
	add.f32 	%f141, %f119, %f121;
	min.f32 	%f142, %f141, %f1458;
	add.f32 	%f143, %f119, %f122;
	min.f32 	%f144, %f143, %f1454;
	add.f32 	%f145, %f119, %f123;
	min.f32 	%f146, %f145, %f1450;
	add.f32 	%f147, %f119, %f124;
	min.f32 	%f148, %f147, %f1446;
	add.f32 	%f149, %f120, %f121;
	min.f32 	%f150, %f149, %f1457;
	add.f32 	%f151, %f120, %f122;
	min.f32 	%f152, %f151, %f1453;
	add.f32 	%f153, %f120, %f123;
	min.f32 	%f154, %f153, %f1449;
	add.f32 	%f155, %f120, %f124;
	min.f32 	%f156, %f155, %f1445;
	ld.shared.f32 	%f157, [%r135+256];
	ld.shared.f32 	%f158, [%r135+260];
	ld.shared.f32 	%f159, [%r135+264];
	ld.shared.f32 	%f160, [%r135+268];
	ld.shared.f32 	%f161, [%r138+256];
	ld.shared.f32 	%f162, [%r138+260];
	ld.shared.f32 	%f163, [%r138+264];
	ld.shared.f32 	%f164, [%r138+268];
	add.f32 	%f165, %f157, %f161;
	min.f32 	%f166, %f165, %f126;
	add.f32 	%f167, %f157, %f162;
	min.f32 	%f168, %f167, %f128;
	add.f32 	%f169, %f157, %f163;
	min.f32 	%f170, %f169, %f130;
	add.f32 	%f171, %f157, %f164;
	min.f32 	%f172, %f171, %f132;
	add.f32 	%f173, %f158, %f161;
	min.f32 	%f174, %f173, %f134;
	add.f32 	%f175, %f158, %f162;
	min.f32 	%f176, %f175, %f136;
	add.f32 	%f177, %f158, %f163;
	min.f32 	%f178, %f177, %f138;
	add.f32 	%f179, %f158, %f164;
	min.f32 	%f180, %f179, %f140;
	add.f32 	%f181, %f159, %f161;
	min.f32 	%f182, %f181, %f142;
	add.f32 	%f183, %f159, %f162;
	min.f32 	%f184, %f183, %f144;
	add.f32 	%f185, %f159, %f163;
	min.f32 	%f186, %f185, %f146;
	add.f32 	%f187, %f159, %f164;
	min.f32 	%f188, %f187, %f148;
	add.f32 	%f189, %f160, %f161;
	min.f32 	%f190, %f189, %f150;
	add.f32 	%f191, %f160, %f162;
	min.f32 	%f192, %f191, %f152;
	add.f32 	%f193, %f160, %f163;
	min.f32 	%f194, %f193, %f154;
	add.f32 	%f195, %f160, %f164;
	min.f32 	%f196, %f195, %f156;
	ld.shared.f32 	%f197, [%r135+512];
	ld.shared.f32 	%f198, [%r135+516];
	ld.shared.f32 	%f199, [%r135+520];
	ld.shared.f32 	%f200, [%r135+524];
	ld.shared.f32 	%f201, [%r138+512];
	ld.shared.f32 	%f202, [%r138+516];
	ld.shared.f32 	%f203, [%r138+520];
	ld.shared.f32 	%f204, [%r138+524];
	add.f32 	%f205, %f197, %f201;
	min.f32 	%f206, %f205, %f166;
	add.f32 	%f207, %f197, %f202;
	min.f32 	%f208, %f207, %f168;
	add.f32 	%f209, %f197, %f203;
	min.f32 	%f210, %f209, %f170;
	add.f32 	%f211, %f197, %f204;
	min.f32 	%f212, %f211, %f172;
	add.f32 	%f213, %f198, %f201;
	min.f32 	%f214, %f213, %f174;
	add.f32 	%f215, %f198, %f202;
	min.f32 	%f216, %f215, %f176;
	add.f32 	%f217, %f198, %f203;
	min.f32 	%f218, %f217, %f178;
	add.f32 	%f219, %f198, %f204;
	min.f32 	%f220, %f219, %f180;
	add.f32 	%f221, %f199, %f201;
	min.f32 	%f222, %f221, %f182;
	add.f32 	%f223, %f199, %f202;
	min.f32 	%f224, %f223, %f184;
	add.f32 	%f225, %f199, %f203;
	min.f32 	%f226, %f225, %f186;
	add.f32 	%f227, %f199, %f204;
	min.f32 	%f228, %f227, %f188;
	add.f32 	%f229, %f200, %f201;
	min.f32 	%f230, %f229, %f190;
	add.f32 	%f231, %f200, %f202;
	min.f32 	%f232, %f231, %f192;
	add.f32 	%f233, %f200, %f203;
	min.f32 	%f234, %f233, %f194;
	add.f32 	%f235, %f200, %f204;
	min.f32 	%f236, %f235, %f196;
	ld.shared.f32 	%f237, [%r135+768];
	ld.shared.f32 	%f238, [%r135+772];
	ld.shared.f32 	%f239, [%r135+776];
	ld.shared.f32 	%f240, [%r135+780];
	ld.shared.f32 	%f241, [%r138+768];
	ld.shared.f32 	%f242, [%r138+772];
	ld.shared.f32 	%f243, [%r138+776];
	ld.shared.f32 	%f244, [%r138+780];
	add.f32 	%f245, %f237, %f241;
	min.f32 	%f246, %f245, %f206;
	add.f32 	%f247, %f237, %f242;
	min.f32 	%f248, %f247, %f208;
	add.f32 	%f249, %f237, %f243;
	min.f32 	%f250, %f249, %f210;
	add.f32 	%f251, %f237, %f244;
	min.f32 	%f252, %f251, %f212;
	add.f32 	%f253, %f238, %f241;
	min.f32 	%f254, %f253, %f214;
	add.f32 	%f255, %f238, %f242;
	min.f32 	%f256, %f255, %f216;
	add.f32 	%f257, %f238, %f243;
	min.f32 	%f258, %f257, %f218;
	add.f32 	%f259, %f238, %f244;
	min.f32 	%f260, %f259, %f220;
	add.f32 	%f261, %f239, %f241;
	min.f32 	%f262, %f261, %f222;
	add.f32 	%f263, %f239, %f242;
	min.f32 	%f264, %f263, %f224;
	add.f32 	%f265, %f239, %f243;
	min.f32 	%f266, %f265, %f226;
	add.f32 	%f267, %f239, %f244;
	min.f32 	%f268, %f267, %f228;
	add.f32 	%f269, %f240, %f241;
	min.f32 	%f270, %f269, %f230;
	add.f32 	%f271, %f240, %f242;
	min.f32 	%f272, %f271, %f232;
	add.f32 	%f273, %f240, %f243;
	min.f32 	%f274, %f273, %f234;
	add.f32 	%f275, %f240, %f244;
	min.f32 	%f276, %f275, %f236;
	ld.shared.f32 	%f277, [%r135+1024];
	ld.shared.f32 	%f278, [%r135+1028];
	ld.shared.f32 	%f279, [%r135+1032];
	ld.shared.f32 	%f280, [%r135+1036];
	ld.shared.f32 	%f281, [%r138+1024];
	ld.shared.f32 	%f282, [%r138+1028];
	ld.shared.f32 	%f283, [%r138+1032];
	ld.shared.f32 	%f284, [%r138+1036];
	add.f32 	%f285, %f277, %f281;
	min.f32 	%f286, %f285, %f246;
	add.f32 	%f287, %f277, %f282;
	min.f32 	%f288, %f287, %f248;
	add.f32 	%f289, %f277, %f283;
	min.f32 	%f290, %f289, %f250;
	add.f32 	%f291, %f277, %f284;
	min.f32 	%f292, %f291, %f252;
	add.f32 	%f293, %f278, %f281;
	min.f32 	%f294, %f293, %f254;
	add.f32 	%f295, %f278, %f282;
	min.f32 	%f296, %f295, %f256;
	add.f32 	%f297, %f278, %f283;
	min.f32 	%f298, %f297, %f258;
	add.f32 	%f299, %f278, %f284;
	min.f32 	%f300, %f299, %f260;
	add.f32 	%f301, %f279, %f281;
	min.f32 	%f302, %f301, %f262;
	add.f32 	%f303, %f279, %f282;
	min.f32 	%f304, %f303, %f264;
	add.f32 	%f305, %f279, %f283;
	min.f32 	%f306, %f305, %f266;
	add.f32 	%f307, %f279, %f284;
	min.f32 	%f308, %f307, %f268;
	add.f32 	%f309, %f280, %f281;
	min.f32 	%f310, %f309, %f270;
	add.f32 	%f311, %f280, %f282;
	min.f32 	%f312, %f311, %f272;
	add.f32 	%f313, %f280, %f283;
	min.f32 	%f314, %f313, %f274;
	add.f32 	%f315, %f280, %f284;
	min.f32 	%f316, %f315, %f276;
	ld.shared.f32 	%f317, [%r135+1280];
	ld.shared.f32 	%f318, [%r135+1284];
	ld.shared.f32 	%f319, [%r135+1288];
	ld.shared.f32 	%f320, [%r135+1292];
	ld.shared.f32 	%f321, [%r138+1280];
	ld.shared.f32 	%f322, [%r138+1284];
	ld.shared.f32 	%f323, [%r138+1288];
	ld.shared.f32 	%f324, [%r138+1292];
	add.f32 	%f325, %f317, %f321;
	min.f32 	%f326, %f325, %f286;
	add.f32 	%f327, %f317, %f322;
	min.f32 	%f328, %f327, %f288;
	add.f32 	%f329, %f317, %f323;
	min.f32 	%f330, %f329, %f290;
	add.f32 	%f331, %f317, %f324;
	min.f32 	%f332, %f331, %f292;
	add.f32 	%f333, %f318, %f321;
	min.f32 	%f334, %f333, %f294;
	add.f32 	%f335, %f318, %f322;
	min.f32 	%f336, %f335, %f296;
	add.f32 	%f337, %f318, %f323;
	min.f32 	%f338, %f337, %f298;
	add.f32 	%f339, %f318, %f324;
	min.f32 	%f340, %f339, %f300;
	add.f32 	%f341, %f319, %f321;
	min.f32 	%f342, %f341, %f302;
	add.f32 	%f343, %f319, %f322;
	min.f32 	%f344, %f343, %f304;
	add.f32 	%f345, %f319, %f323;
	min.f32 	%f346, %f345, %f306;
	add.f32 	%f347, %f319, %f324;
	min.f32 	%f348, %f347, %f308;
	add.f32 	%f349, %f320, %f321;
	min.f32 	%f350, %f349, %f310;
	add.f32 	%f351, %f320, %f322;
	min.f32 	%f352, %f351, %f312;
	add.f32 	%f353, %f320, %f323;
	min.f32 	%f354, %f353, %f314;
	add.f32 	%f355, %f320, %f324;
	min.f32 	%f356, %f355, %f316;
	ld.shared.f32 	%f357, [%r135+1536];
	ld.shared.f32 	%f358, [%r135+1540];
	ld.shared.f32 	%f359, [%r135+1544];
	ld.shared.f32 	%f360, [%r135+1548];
	ld.shared.f32 	%f361, [%r138+1536];
	ld.shared.f32 	%f362, [%r138+1540];
	ld.shared.f32 	%f363, [%r138+1544];
	ld.shared.f32 	%f364, [%r138+1548];
	add.f32 	%f365, %f357, %f361;
	min.f32 	%f366, %f365, %f326;
	add.f32 	%f367, %f357, %f362;
	min.f32 	%f368, %f367, %f328;
	add.f32 	%f369, %f357, %f363;
	min.f32 	%f370, %f369, %f330;
	add.f32 	%f371, %f357, %f364;
	min.f32 	%f372, %f371, %f332;
	add.f32 	%f373, %f358, %f361;
	min.f32 	%f374, %f373, %f334;
	add.f32 	%f375, %f358, %f362;
	min.f32 	%f376, %f375, %f336;
	add.f32 	%f377, %f358, %f363;
	min.f32 	%f378, %f377, %f338;
	add.f32 	%f379, %f358, %f364;
	min.f32 	%f380, %f379, %f340;
	add.f32 	%f381, %f359, %f361;
	min.f32 	%f382, %f381, %f342;
	add.f32 	%f383, %f359, %f362;
	min.f32 	%f384, %f383, %f344;
	add.f32 	%f385, %f359, %f363;
	min.f32 	%f386, %f385, %f346;
	add.f32 	%f387, %f359, %f364;
	min.f32 	%f388, %f387, %f348;
	add.f32 	%f389, %f360, %f361;
	min.f32 	%f390, %f389, %f350;
	add.f32 	%f391, %f360, %f362;
	min.f32 	%f392, %f391, %f352;
	add.f32 	%f393, %f360, %f363;
	min.f32 	%f394, %f393, %f354;
	add.f32 	%f395, %f360, %f364;
	min.f32 	%f396, %f395, %f356;
	ld.shared.f32 	%f397, [%r135+1792];
	ld.shared.f32 	%f398, [%r135+1796];
	ld.shared.f32 	%f399, [%r135+1800];
	ld.shared.f32 	%f400, [%r135+1804];
	ld.shared.f32 	%f401, [%r138+1792];
	ld.shared.f32 	%f402, [%r138+1796];
	ld.shared.f32 	%f403, [%r138+1800];
	ld.shared.f32 	%f404, [%r138+1804];
	add.f32 	%f405, %f397, %f401;
	min.f32 	%f406, %f405, %f366;
	add.f32 	%f407, %f397, %f402;
	min.f32 	%f408, %f407, %f368;
	add.f32 	%f409, %f397, %f403;
	min.f32 	%f410, %f409, %f370;
	add.f32 	%f411, %f397, %f404;
	min.f32 	%f412, %f411, %f372;
	add.f32 	%f413, %f398, %f401;
	min.f32 	%f414, %f413, %f374;
	add.f32 	%f415, %f398, %f402;
	min.f32 	%f416, %f415, %f376;
	add.f32 	%f417, %f398, %f403;
	min.f32 	%f418, %f417, %f378;
	add.f32 	%f419, %f398, %f404;
	min.f32 	%f420, %f419, %f380;
	add.f32 	%f421, %f399, %f401;
	min.f32 	%f422, %f421, %f382;
	add.f32 	%f423, %f399, %f402;
	min.f32 	%f424, %f423, %f384;
	add.f32 	%f425, %f399, %f403;
	min.f32 	%f426, %f425, %f386;
	add.f32 	%f427, %f399, %f404;
	min.f32 	%f428, %f427, %f388;
	add.f32 	%f429, %f400, %f401;
	min.f32 	%f430, %f429, %f390;
	add.f32 	%f431, %f400, %f402;
	min.f32 	%f432, %f431, %f392;
	add.f32 	%f433, %f400, %f403;
	min.f32 	%f434, %f433, %f394;
	add.f32 	%f435, %f400, %f404;
	min.f32 	%f436, %f435, %f396;
	ld.shared.f32 	%f437, [%r135+2048];
	ld.shared.f32 	%f438, [%r135+2052];
	ld.shared.f32 	%f439, [%r135+2056];
	ld.shared.f32 	%f440, [%r135+2060];
	ld.shared.f32 	%f441, [%r138+2048];
	ld.shared.f32 	%f442, [%r138+2052];
	ld.shared.f32 	%f443, [%r138+2056];
	ld.shared.f32 	%f444, [%r138+2060];
	add.f32 	%f445, %f437, %f441;
	min.f32 	%f446, %f445, %f406;
	add.f32 	%f447, %f437, %f442;
	min.f32 	%f448, %f447, %f408;
	add.f32 	%f449, %f437, %f443;
	min.f32 	%f450, %f449, %f410;
	add.f32 	%f451, %f437, %f444;
	min.f32 	%f452, %f451, %f412;
	add.f32 	%f453, %f438, %f441;
	min.f32 	%f454, %f453, %f414;
	add.f32 	%f455, %f438, %f442;
	min.f32 	%f456, %f455, %f416;
	add.f32 	%f457, %f438, %f443;
	min.f32 	%f458, %f457, %f418;
	add.f32 	%f459, %f438, %f444;
	min.f32 	%f460, %f459, %f420;
	add.f32 	%f461, %f439, %f441;
	min.f32 	%f462, %f461, %f422;
	add.f32 	%f463, %f439, %f442;
	min.f32 	%f464, %f463, %f424;
	add.f32 	%f465, %f439, %f443;
	min.f32 	%f466, %f465, %f426;
	add.f32 	%f467, %f439, %f444;
	min.f32 	%f468, %f467, %f428;
	add.f32 	%f469, %f440, %f441;
	min.f32 	%f470, %f469, %f430;
	add.f32 	%f471, %f440, %f442;
	min.f32 	%f472, %f471, %f432;
	add.f32 	%f473, %f440, %f443;
	min.f32 	%f474, %f473, %f434;
	add.f32 	%f475, %f440, %f444;
	min.f32 	%f476, %f475, %f436;
	ld.shared.f32 	%f477, [%r135+2304];
	ld.shared.f32 	%f478, [%r135+2308];
	ld.shared.f32 	%f479, [%r135+2312];
	ld.shared.f32 	%f480, [%r135+2316];
	ld.shared.f32 	%f481, [%r138+2304];
	ld.shared.f32 	%f482, [%r138+2308];
	ld.shared.f32 	%f483, [%r138+2312];
	ld.shared.f32 	%f484, [%r138+2316];
	add.f32 	%f485, %f477, %f481;
	min.f32 	%f486, %f485, %f446;
	add.f32 	%f487, %f477, %f482;
	min.f32 	%f488, %f487, %f448;
	add.f32 	%f489, %f477, %f483;
	min.f32 	%f490, %f489, %f450;
	add.f32 	%f491, %f477, %f484;
	min.f32 	%f492, %f491, %f452;
	add.f32 	%f493, %f478, %f481;
	min.f32 	%f494, %f493, %f454;
	add.f32 	%f495, %f478, %f482;
	min.f32 	%f496, %f495, %f456;
	add.f32 	%f497, %f478, %f483;
	min.f32 	%f498, %f497, %f458;
	add.f32 	%f499, %f478, %f484;
	min.f32 	%f500, %f499, %f460;
	add.f32 	%f501, %f479, %f481;
	min.f32 	%f502, %f501, %f462;
	add.f32 	%f503, %f479, %f482;
	min.f32 	%f504, %f503, %f464;
	add.f32 	%f505, %f479, %f483;
	min.f32 	%f506, %f505, %f466;
	add.f32 	%f507, %f479, %f484;
	min.f32 	%f508, %f507, %f468;
	add.f32 	%f509, %f480, %f481;
	min.f32 	%f510, %f509, %f470;
	add.f32 	%f511, %f480, %f482;
	min.f32 	%f512, %f511, %f472;
	add.f32 	%f513, %f480, %f483;
	min.f32 	%f514, %f513, %f474;
	add.f32 	%f515, %f480, %f484;
	min.f32 	%f516, %f515, %f476;
	ld.shared.f32 	%f517, [%r135+2560];
	ld.shared.f32 	%f518, [%r135+2564];
	ld.shared.f32 	%f519, [%r135+2568];
	ld.shared.f32 	%f520, [%r135+2572];
	ld.shared.f32 	%f521, [%r138+2560];
	ld.shared.f32 	%f522, [%r138+2564];
	ld.shared.f32 	%f523, [%r138+2568];
	ld.shared.f32 	%f524, [%r138+2572];
	add.f32 	%f525, %f517, %f521;
	min.f32 	%f526, %f525, %f486;
	add.f32 	%f527, %f517, %f522;
	min.f32 	%f528, %f527, %f488;
	add.f32 	%f529, %f517, %f523;
	min.f32 	%f530, %f529, %f490;
	add.f32 	%f531, %f517, %f524;
	min.f32 	%f532, %f531, %f492;
	add.f32 	%f533, %f518, %f521;
	min.f32 	%f534, %f533, %f494;
	add.f32 	%f535, %f518, %f522;
	min.f32 	%f536, %f535, %f496;
	add.f32 	%f537, %f518, %f523;
	min.f32 	%f538, %f537, %f498;
	add.f32 	%f539, %f518, %f524;
	min.f32 	%f540, %f539, %f500;
	add.f32 	%f541, %f519, %f521;
	min.f32 	%f542, %f541, %f502;
	add.f32 	%f543, %f519, %f522;
	min.f32 	%f544, %f543, %f504;
	add.f32 	%f545, %f519, %f523;
	min.f32 	%f546, %f545, %f506;
	add.f32 	%f547, %f519, %f524;
	min.f32 	%f548, %f547, %f508;
	add.f32 	%f549, %f520, %f521;
	min.f32 	%f550, %f549, %f510;
	add.f32 	%f551, %f520, %f522;
	min.f32 	%f552, %f551, %f512;
	add.f32 	%f553, %f520, %f523;
	min.f32 	%f554, %f553, %f514;
	add.f32 	%f555, %f520, %f524;
	min.f32 	%f556, %f555, %f516;
	ld.shared.f32 	%f557, [%r135+2816];
	ld.shared.f32 	%f558, [%r135+2820];
	ld.shared.f32 	%f559, [%r135+2824];
	ld.shared.f32 	%f560, [%r135+2828];
	ld.shared.f32 	%f561, [%r138+2816];
	ld.shared.f32 	%f562, [%r138+2820];
	ld.shared.f32 	%f563, [%r138+2824];
	ld.shared.f32 	%f564, [%r138+2828];
	add.f32 	%f565, %f557, %f561;
	min.f32 	%f566, %f565, %f526;
	add.f32 	%f567, %f557, %f562;
	min.f32 	%f568, %f567, %f528;
	add.f32 	%f569, %f557, %f563;
	min.f32 	%f570, %f569, %f530;
	add.f32 	%f571, %f557, %f564;
	min.f32 	%f572, %f571, %f532;
	add.f32 	%f573, %f558, %f561;
	min.f32 	%f574, %f573, %f534;
	add.f32 	%f575, %f558, %f562;
	min.f32 	%f576, %f575, %f536;
	add.f32 	%f577, %f558, %f563;
	min.f32 	%f578, %f577, %f538;
	add.f32 	%f579, %f558, %f564;
	min.f32 	%f580, %f579, %f540;
	add.f32 	%f581, %f559, %f561;
	min.f32 	%f582, %f581, %f542;
	add.f32 	%f583, %f559, %f562;
	min.f32 	%f584, %f583, %f544;
	add.f32 	%f585, %f559, %f563;
	min.f32 	%f586, %f585, %f546;
	add.f32 	%f587, %f559, %f564;
	min.f32 	%f588, %f587, %f548;
	add.f32 	%f589, %f560, %f561;
	min.f32 	%f590, %f589, %f550;
	add.f32 	%f591, %f560, %f562;
	min.f32 	%f592, %f591, %f552;
	add.f32 	%f593, %f560, %f563;
	min.f32 	%f594, %f593, %f554;
	add.f32 	%f595, %f560, %f564;
	min.f32 	%f596, %f595, %f556;
	ld.shared.f32 	%f597, [%r135+3072];
	ld.shared.f32 	%f598, [%r135+3076];
	ld.shared.f32 	%f599, [%r135+3080];
	ld.shared.f32 	%f600, [%r135+3084];
	ld.shared.f32 	%f601, [%r138+3072];
	ld.shared.f32 	%f602, [%r138+3076];
	ld.shared.f32 	%f603, [%r138+3080];
	ld.shared.f32 	%f604, [%r138+3084];
	add.f32 	%f605, %f597, %f601;
	min.f32 	%f606, %f605, %f566;
	add.f32 	%f607, %f597, %f602;
	min.f32 	%f608, %f607, %f568;
	add.f32 	%f609, %f597, %f603;
	min.f32 	%f610, %f609, %f570;
	add.f32 	%f611, %f597, %f604;
	min.f32 	%f612, %f611, %f572;
	add.f32 	%f613, %f598, %f601;
	min.f32 	%f614, %f613, %f574;
	add.f32 	%f615, %f598, %f602;
	min.f32 	%f616, %f615, %f576;
	add.f32 	%f617, %f598, %f603;
	min.f32 	%f618, %f617, %f578;
	add.f32 	%f619, %f598, %f604;
	min.f32 	%f620, %f619, %f580;
	add.f32 	%f621, %f599, %f601;
	min.f32 	%f622, %f621, %f582;
	add.f32 	%f623, %f599, %f602;
	min.f32 	%f624, %f623, %f584;
	add.f32 	%f625, %f599, %f603;
	min.f32 	%f626, %f625, %f586;
	add.f32 	%f627, %f599, %f604;
	min.f32 	%f628, %f627, %f588;
	add.f32 	%f629, %f600, %f601;
	min.f32 	%f630, %f629, %f590;
	add.f32 	%f631, %f600, %f602;
	min.f32 	%f632, %f631, %f592;
	add.f32 	%f633, %f600, %f603;
	min.f32 	%f634, %f633, %f594;
	add.f32 	%f635, %f600, %f604;
	min.f32 	%f636, %f635, %f596;
	ld.shared.f32 	%f637, [%r135+3328];
	ld.shared.f32 	%f638, [%r135+3332];
	ld.shared.f32 	%f639, [%r135+3336];
	ld.shared.f32 	%f640, [%r135+3340];
	ld.shared.f32 	%f641, [%r138+3328];
	ld.shared.f32 	%f642, [%r138+3332];
	ld.shared.f32 	%f643, [%r138+3336];
	ld.shared.f32 	%f644, [%r138+3340];
	add.f32 	%f645, %f637, %f641;
	min.f32 	%f646, %f645, %f606;
	add.f32 	%f647, %f637, %f642;
	min.f32 	%f648, %f647, %f608;
	add.f32 	%f649, %f637, %f643;
	min.f32 	%f650, %f649, %f610;
	add.f32 	%f651, %f637, %f644;
	min.f32 	%f652, %f651, %f612;
	add.f32 	%f653, %f638, %f641;
	min.f32 	%f654, %f653, %f614;
	add.f32 	%f655, %f638, %f642;
	min.f32 	%f656, %f655, %f616;
	add.f32 	%f657, %f638, %f643;
	min.f32 	%f658, %f657, %f618;
	add.f32 	%f659, %f638, %f644;
	min.f32 	%f660, %f659, %f620;
	add.f32 	%f661, %f639, %f641;
	min.f32 	%f662, %f661, %f622;
	add.f32 	%f663, %f639, %f642;
	min.f32 	%f664, %f663, %f624;
	add.f32 	%f665, %f639, %f643;
	min.f32 	%f666, %f665, %f626;
	add.f32 	%f667, %f639, %f644;
	min.f32 	%f668, %f667, %f628;
	add.f32 	%f669, %f640, %f641;
	min.f32 	%f670, %f669, %f630;
	add.f32 	%f671, %f640, %f642;
	min.f32 	%f672, %f671, %f632;
	add.f32 	%f673, %f640, %f643;
	min.f32 	%f674, %f673, %f634;
	add.f32 	%f675, %f640, %f644;
	min.f32 	%f676, %f675, %f636;
	ld.shared.f32 	%f677, [%r135+3584];
	ld.shared.f32 	%f678, [%r135+3588];
	ld.shared.f32 	%f679, [%r135+3592];
	ld.shared.f32 	%f680, [%r135+3596];
	ld.shared.f32 	%f681, [%r138+3584];
	ld.shared.f32 	%f682, [%r138+3588];
	ld.shared.f32 	%f683, [%r138+3592];
	ld.shared.f32 	%f684, [%r138+3596];
	add.f32 	%f685, %f677, %f681;
	min.f32 	%f686, %f685, %f646;
	add.f32 	%f687, %f677, %f682;
	min.f32 	%f688, %f687, %f648;
	add.f32 	%f689, %f677, %f683;
	min.f32 	%f690, %f689, %f650;
	add.f32 	%f691, %f677, %f684;
	min.f32 	%f692, %f691, %f652;
	add.f32 	%f693, %f678, %f681;
	min.f32 	%f694, %f693, %f654;
	add.f32 	%f695, %f678, %f682;
	min.f32 	%f696, %f695, %f656;
	add.f32 	%f697, %f678, %f683;
	min.f32 	%f698, %f697, %f658;
	add.f32 	%f699, %f678, %f684;
	min.f32 	%f700, %f699, %f660;
	add.f32 	%f701, %f679, %f681;
	min.f32 	%f702, %f701, %f662;
	add.f32 	%f703, %f679, %f682;
	min.f32 	%f704, %f703, %f664;
	add.f32 	%f705, %f679, %f683;
	min.f32 	%f706, %f705, %f666;
	add.f32 	%f707, %f679, %f684;
	min.f32 	%f708, %f707, %f668;
	add.f32 	%f709, %f680, %f681;
	min.f32 	%f710, %f709, %f670;
	add.f32 	%f711, %f680, %f682;
	min.f32 	%f712, %f711, %f672;
	add.f32 	%f713, %f680, %f683;
	min.f32 	%f714, %f713, %f674;
	add.f32 	%f715, %f680, %f684;
	min.f32 	%f716, %f715, %f676;
	ld.shared.f32 	%f717, [%r135+3840];
	ld.shared.f32 	%f718, [%r135+3844];
	ld.shared.f32 	%f719, [%r135+3848];
	ld.shared.f32 	%f720, [%r135+3852];
	ld.shared.f32 	%f721, [%r138+3840];
	ld.shared.f32 	%f722, [%r138+3844];
	ld.shared.f32 	%f723, [%r138+3848];
	ld.shared.f32 	%f724, [%r138+3852];
	add.f32 	%f725, %f717, %f721;
	min.f32 	%f726, %f725, %f686;
	add.f32 	%f727, %f717, %f722;
	min.f32 	%f728, %f727, %f688;
	add.f32 	%f729, %f717, %f723;
	min.f32 	%f730, %f729, %f690;
	add.f32 	%f731, %f717, %f724;
	min.f32 	%f732, %f731, %f692;
	add.f32 	%f733, %f718, %f721;
	min.f32 	%f734, %f733, %f694;
	add.f32 	%f735, %f718, %f722;
	min.f32 	%f736, %f735, %f696;
	add.f32 	%f737, %f718, %f723;
	min.f32 	%f738, %f737, %f698;
	add.f32 	%f739, %f718, %f724;
	min.f32 	%f740, %f739, %f700;
	add.f32 	%f741, %f719, %f721;
	min.f32 	%f742, %f741, %f702;
	add.f32 	%f743, %f719, %f722;
	min.f32 	%f744, %f743, %f704;
	add.f32 	%f745, %f719, %f723;
	min.f32 	%f746, %f745, %f706;
	add.f32 	%f747, %f719, %f724;
	min.f32 	%f748, %f747, %f708;
	add.f32 	%f749, %f720, %f721;
	min.f32 	%f750, %f749, %f710;
	add.f32 	%f751, %f720, %f722;
	min.f32 	%f752, %f751, %f712;
	add.f32 	%f753, %f720, %f723;
	min.f32 	%f754, %f753, %f714;
	add.f32 	%f755, %f720, %f724;
	min.f32 	%f756, %f755, %f716;
	ld.shared.f32 	%f757, [%r135+4096];
	ld.shared.f32 	%f758, [%r135+4100];
	ld.shared.f32 	%f759, [%r135+4104];
	ld.shared.f32 	%f760, [%r135+4108];
	ld.shared.f32 	%f761, [%r138+4096];
	ld.shared.f32 	%f762, [%r138+4100];
	ld.shared.f32 	%f763, [%r138+4104];
	ld.shared.f32 	%f764, [%r138+4108];
	add.f32 	%f765, %f757, %f761;
	min.f32 	%f766, %f765, %f726;
	add.f32 	%f767, %f757, %f762;
	min.f32 	%f768, %f767, %f728;
	add.f32 	%f769, %f757, %f763;
	min.f32 	%f770, %f769, %f730;
	add.f32 	%f771, %f757, %f764;
	min.f32 	%f772, %f771, %f732;
	add.f32 	%f773, %f758, %f761;
	min.f32 	%f774, %f773, %f734;
	add.f32 	%f775, %f758, %f762;
	min.f32 	%f776, %f775, %f736;
	add.f32 	%f777, %f758, %f763;
	min.f32 	%f778, %f777, %f738;
	add.f32 	%f779, %f758, %f764;
	min.f32 	%f780, %f779, %f740;
	add.f32 	%f781, %f759, %f761;
	min.f32 	%f782, %f781, %f742;
	add.f32 	%f783, %f759, %f762;
	min.f32 	%f784, %f783, %f744;
	add.f32 	%f785, %f759, %f763;
	min.f32 	%f786, %f785, %f746;
	add.f32 	%f787, %f759, %f764;
	min.f32 	%f788, %f787, %f748;
	add.f32 	%f789, %f760, %f761;
	min.f32 	%f790, %f789, %f750;
	add.f32 	%f791, %f760, %f762;
	min.f32 	%f792, %f791, %f752;
	add.f32 	%f793, %f760, %f763;
	min.f32 	%f794, %f793, %f754;
	add.f32 	%f795, %f760, %f764;
	min.f32 	%f796, %f795, %f756;
	ld.shared.f32 	%f797, [%r135+4352];
	ld.shared.f32 	%f798, [%r135+4356];
	ld.shared.f32 	%f799, [%r135+4360];
	ld.shared.f32 	%f800, [%r135+4364];
	ld.shared.f32 	%f801, [%r138+4352];
	ld.shared.f32 	%f802, [%r138+4356];
	ld.shared.f32 	%f803, [%r138+4360];
	ld.shared.f32 	%f804, [%r138+4364];
	add.f32 	%f805, %f797, %f801;
	min.f32 	%f806, %f805, %f766;
	add.f32 	%f807, %f797, %f802;
	min.f32 	%f808, %f807, %f768;
	add.f32 	%f809, %f797, %f803;
	min.f32 	%f810, %f809, %f770;
	add.f32 	%f811, %f797, %f804;
	min.f32 	%f812, %f811, %f772;
	add.f32 	%f813, %f798, %f801;
	min.f32 	%f814, %f813, %f774;
	add.f32 	%f815, %f798, %f802;
	min.f32 	%f816, %f815, %f776;
	add.f32 	%f817, %f798, %f803;
	min.f32 	%f818, %f817, %f778;
	add.f32 	%f819, %f798, %f804;
	min.f32 	%f820, %f819, %f780;
	add.f32 	%f821, %f799, %f801;
	min.f32 	%f822, %f821, %f782;
	add.f32 	%f823, %f799, %f802;
	min.f32 	%f824, %f823, %f784;
	add.f32 	%f825, %f799, %f803;
	min.f32 	%f826, %f825, %f786;
	add.f32 	%f827, %f799, %f804;
	min.f32 	%f828, %f827, %f788;
	add.f32 	%f829, %f800, %f801;
	min.f32 	%f830, %f829, %f790;
	add.f32 	%f831, %f800, %f802;
	min.f32 	%f832, %f831, %f792;
	add.f32 	%f833, %f800, %f803;
	min.f32 	%f834, %f833, %f794;
	add.f32 	%f835, %f800, %f804;
	min.f32 	%f836, %f835, %f796;
	ld.shared.f32 	%f837, [%r135+4608];
	ld.shared.f32 	%f838, [%r135+4612];
	ld.shared.f32 	%f839, [%r135+4616];
	ld.shared.f32 	%f840, [%r135+4620];
	ld.shared.f32 	%f841, [%r138+4608];
	ld.shared.f32 	%f842, [%r138+4612];
	ld.shared.f32 	%f843, [%r138+4616];
	ld.shared.f32 	%f844, [%r138+4620];
	add.f32 	%f845, %f837, %f841;
	min.f32 	%f846, %f845, %f806;
	add.f32 	%f847, %f837, %f842;
	min.f32 	%f848, %f847, %f808;
	add.f32 	%f849, %f837, %f843;
	min.f32 	%f850, %f849, %f810;
	add.f32 	%f851, %f837, %f844;
	min.f32 	%f852, %f851, %f812;
	add.f32 	%f853, %f838, %f841;
	min.f32 	%f854, %f853, %f814;
	add.f32 	%f855, %f838, %f842;
	min.f32 	%f856, %f855, %f816;
	add.f32 	%f857, %f838, %f843;
	min.f32 	%f858, %f857, %f818;
	add.f32 	%f859, %f838, %f844;
	min.f32 	%f860, %f859, %f820;
	add.f32 	%f861, %f839, %f841;
	min.f32 	%f862, %f861, %f822;
	add.f32 	%f863, %f839, %f842;
	min.f32 	%f864, %f863, %f824;
	add.f32 	%f865, %f839, %f843;
	min.f32 	%f866, %f865, %f826;
	add.f32 	%f867, %f839, %f844;
	min.f32 	%f868, %f867, %f828;
	add.f32 	%f869, %f840, %f841;
	min.f32 	%f870, %f869, %f830;
	add.f32 	%f871, %f840, %f842;
	min.f32 	%f872, %f871, %f832;
	add.f32 	%f873, %f840, %f843;
	min.f32 	%f874, %f873, %f834;
	add.f32 	%f875, %f840, %f844;
	min.f32 	%f876, %f875, %f836;
	ld.shared.f32 	%f877, [%r135+4864];
	ld.shared.f32 	%f878, [%r135+4868];
	ld.shared.f32 	%f879, [%r135+4872];
	ld.shared.f32 	%f880, [%r135+4876];
	ld.shared.f32 	%f881, [%r138+4864];
	ld.shared.f32 	%f882, [%r138+4868];
	ld.shared.f32 	%f883, [%r138+4872];
	ld.shared.f32 	%f884, [%r138+4876];
	add.f32 	%f885, %f877, %f881;
	min.f32 	%f886, %f885, %f846;
	add.f32 	%f887, %f877, %f882;
	min.f32 	%f888, %f887, %f848;
	add.f32 	%f889, %f877, %f883;
	min.f32 	%f890, %f889, %f850;
	add.f32 	%f891, %f877, %f884;
	min.f32 	%f892, %f891, %f852;
	add.f32 	%f893, %f878, %f881;
	min.f32 	%f894, %f893, %f854;
	add.f32 	%f895, %f878, %f882;
	min.f32 	%f896, %f895, %f856;
	add.f32 	%f897, %f878, %f883;
	min.f32 	%f898, %f897, %f858;
	add.f32 	%f899, %f878, %f884;
	min.f32 	%f900, %f899, %f860;
	add.f32 	%f901, %f879, %f881;
	min.f32 	%f902, %f901, %f862;
	add.f32 	%f903, %f879, %f882;
	min.f32 	%f904, %f903, %f864;
	add.f32 	%f905, %f879, %f883;
	min.f32 	%f906, %f905, %f866;
	add.f32 	%f907, %f879, %f884;
	min.f32 	%f908, %f907, %f868;
	add.f32 	%f909, %f880, %f881;
	min.f32 	%f910, %f909, %f870;
	add.f32 	%f911, %f880, %f882;
	min.f32 	%f912, %f911, %f872;
	add.f32 	%f913, %f880, %f883;
	min.f32 	%f914, %f913, %f874;
	add.f32 	%f915, %f880, %f884;
	min.f32 	%f916, %f915, %f876;
	ld.shared.f32 	%f917, [%r135+5120];
	ld.shared.f32 	%f918, [%r135+5124];
	ld.shared.f32 	%f919, [%r135+5128];
	ld.shared.f32 	%f920, [%r135+5132];
	ld.shared.f32 	%f921, [%r138+5120];
	ld.shared.f32 	%f922, [%r138+5124];
	ld.shared.f32 	%f923, [%r138+5128];
	ld.shared.f32 	%f924, [%r138+5132];
	add.f32 	%f925, %f917, %f921;
	min.f32 	%f926, %f925, %f886;
	add.f32 	%f927, %f917, %f922;
	min.f32 	%f928, %f927, %f888;
	add.f32 	%f929, %f917, %f923;
	min.f32 	%f930, %f929, %f890;
	add.f32 	%f931, %f917, %f924;
	min.f32 	%f932, %f931, %f892;
	add.f32 	%f933, %f918, %f921;
	min.f32 	%f934, %f933, %f894;
	add.f32 	%f935, %f918, %f922;
	min.f32 	%f936, %f935, %f896;
	add.f32 	%f937, %f918, %f923;
	min.f32 	%f938, %f937, %f898;
	add.f32 	%f939, %f918, %f924;
	min.f32 	%f940, %f939, %f900;
	add.f32 	%f941, %f919, %f921;
	min.f32 	%f942, %f941, %f902;
	add.f32 	%f943, %f919, %f922;
	min.f32 	%f944, %f943, %f904;
	add.f32 	%f945, %f919, %f923;
	min.f32 	%f946, %f945, %f906;
	add.f32 	%f947, %f919, %f924;
	min.f32 	%f948, %f947, %f908;
	add.f32 	%f949, %f920, %f921;
	min.f32 	%f950, %f949, %f910;
	add.f32 	%f951, %f920, %f922;
	min.f32 	%f952, %f951, %f912;
	add.f32 	%f953, %f920, %f923;
	min.f32 	%f954, %f953, %f914;
	add.f32 	%f955, %f920, %f924;
	min.f32 	%f956, %f955, %f916;
	ld.shared.f32 	%f957, [%r135+5376];
	ld.shared.f32 	%f958, [%r135+5380];
	ld.shared.f32 	%f959, [%r135+5384];
	ld.shared.f32 	%f960, [%r135+5388];
	ld.shared.f32 	%f961, [%r138+5376];
	ld.shared.f32 	%f962, [%r138+5380];
	ld.shared.f32 	%f963, [%r138+5384];
	ld.shared.f32 	%f964, [%r138+5388];
	add.f32 	%f965, %f957, %f961;
	min.f32 	%f966, %f965, %f926;
	add.f32 	%f967, %f957, %f962;
	min.f32 	%f968, %f967, %f928;
	add.f32 	%f969, %f957, %f963;
	min.f32 	%f970, %f969, %f930;
	add.f32 	%f971, %f957, %f964;
	min.f32 	%f972, %f971, %f932;
	add.f32 	%f973, %f958, %f961;
	min.f32 	%f974, %f973, %f934;
	add.f32 	%f975, %f958, %f962;
	min.f32 	%f976, %f975, %f936;
	add.f32 	%f977, %f958, %f963;
	min.f32 	%f978, %f977, %f938;
	add.f32 	%f979, %f958, %f964;
	min.f32 	%f980, %f979, %f940;
	add.f32 	%f981, %f959, %f961;
	min.f32 	%f982, %f981, %f942;
	add.f32 	%f983, %f959, %f962;
	min.f32 	%f984, %f983, %f944;
	add.f32 	%f985, %f959, %f963;
	min.f32 	%f986, %f985, %f946;
	add.f32 	%f987, %f959, %f964;
	min.f32 	%f988, %f987, %f948;
	add.f32 	%f989, %f960, %f961;
	min.f32 	%f990, %f989, %f950;
	add.f32 	%f991, %f960, %f962;
	min.f32 	%f992, %f991, %f952;
	add.f32 	%f993, %f960, %f963;
	min.f32 	%f994, %f993, %f954;
	add.f32 	%f995, %f960, %f964;
	min.f32 	%f996, %f995, %f956;
	ld.shared.f32 	%f997, [%r135+5632];
	ld.shared.f32 	%f998, [%r135+5636];
	ld.shared.f32 	%f999, [%r135+5640];
	ld.shared.f32 	%f1000, [%r135+5644];
	ld.shared.f32 	%f1001, [%r138+5632];
	ld.shared.f32 	%f1002, [%r138+5636];
	ld.shared.f32 	%f1003, [%r138+5640];
	ld.shared.f32 	%f1004, [%r138+5644];
	add.f32 	%f1005, %f997, %f1001;
	min.f32 	%f1006, %f1005, %f966;
	add.f32 	%f1007, %f997, %f1002;
	min.f32 	%f1008, %f1007, %f968;
	add.f32 	%f1009, %f997, %f1003;
	min.f32 	%f1010, %f1009, %f970;
	add.f32 	%f1011, %f997, %f1004;
	min.f32 	%f1012, %f1011, %f972;
	add.f32 	%f1013, %f998, %f1001;
	min.f32 	%f1014, %f1013, %f974;
	add.f32 	%f1015, %f998, %f1002;
	min.f32 	%f1016, %f1015, %f976;
	add.f32 	%f1017, %f998, %f1003;
	min.f32 	%f1018, %f1017, %f978;
	add.f32 	%f1019, %f998, %f1004;
	min.f32 	%f1020, %f1019, %f980;
	add.f32 	%f1021, %f999, %f1001;
	min.f32 	%f1022, %f1021, %f982;
	add.f32 	%f1023, %f999, %f1002;
	min.f32 	%f1024, %f1023, %f984;
	add.f32 	%f1025, %f999, %f1003;
	min.f32 	%f1026, %f1025, %f986;
	add.f32 	%f1027, %f999, %f1004;
	min.f32 	%f1028, %f1027, %f988;
	add.f32 	%f1029, %f1000, %f1001;
	min.f32 	%f1030, %f1029, %f990;
	add.f32 	%f1031, %f1000, %f1002;
	min.f32 	%f1032, %f1031, %f992;
	add.f32 	%f1033, %f1000, %f1003;
	min.f32 	%f1034, %f1033, %f994;
	add.f32 	%f1035, %f1000, %f1004;
	min.f32 	%f1036, %f1035, %f996;
	ld.shared.f32 	%f1037, [%r135+5888];
	ld.shared.f32 	%f1038, [%r135+5892];
	ld.shared.f32 	%f1039, [%r135+5896];
	ld.shared.f32 	%f1040, [%r135+5900];
	ld.shared.f32 	%f1041, [%r138+5888];
	ld.shared.f32 	%f1042, [%r138+5892];
	ld.shared.f32 	%f1043, [%r138+5896];
	ld.shared.f32 	%f1044, [%r138+5900];
	add.f32 	%f1045, %f1037, %f1041;
	min.f32 	%f1046, %f1045, %f1006;
	add.f32 	%f1047, %f1037, %f1042;
	min.f32 	%f1048, %f1047, %f1008;
	add.f32 	%f1049, %f1037, %f1043;
	min.f32 	%f1050, %f1049, %f1010;
	add.f32 	%f1051, %f1037, %f1044;
	min.f32 	%f1052, %f1051, %f1012;
	add.f32 	%f1053, %f1038, %f1041;
	min.f32 	%f1054, %f1053, %f1014;
	add.f32 	%f1055, %f1038, %f1042;
	min.f32 	%f1056, %f1055, %f1016;
	add.f32 	%f1057, %f1038, %f1043;
	min.f32 	%f1058, %f1057, %f1018;
	add.f32 	%f1059, %f1038, %f1044;
	min.f32 	%f1060, %f1059, %f1020;
	add.f32 	%f1061, %f1039, %f1041;
	min.f32 	%f1062, %f1061, %f1022;
	add.f32 	%f1063, %f1039, %f1042;
	min.f32 	%f1064, %f1063, %f1024;
	add.f32 	%f1065, %f1039, %f1043;
	min.f32 	%f1066, %f1065, %f1026;
	add.f32 	%f1067, %f1039, %f1044;
	min.f32 	%f1068, %f1067, %f1028;
	add.f32 	%f1069, %f1040, %f1041;
	min.f32 	%f1070, %f1069, %f1030;
	add.f32 	%f1071, %f1040, %f1042;
	min.f32 	%f1072, %f1071, %f1032;
	add.f32 	%f1073, %f1040, %f1043;
	min.f32 	%f1074, %f1073, %f1034;
	add.f32 	%f1075, %f1040, %f1044;
	min.f32 	%f1076, %f1075, %f1036;
	ld.shared.f32 	%f1077, [%r135+6144];
	ld.shared.f32 	%f1078, [%r135+6148];
	ld.shared.f32 	%f1079, [%r135+6152];
	ld.shared.f32 	%f1080, [%r135+6156];
	ld.shared.f32 	%f1081, [%r138+6144];
	ld.shared.f32 	%f1082, [%r138+6148];
	ld.shared.f32 	%f1083, [%r138+6152];
	ld.shared.f32 	%f1084, [%r138+6156];
	add.f32 	%f1085, %f1077, %f1081;
	min.f32 	%f1086, %f1085, %f1046;
	add.f32 	%f1087, %f1077, %f1082;
	min.f32 	%f1088, %f1087, %f1048;
	add.f32 	%f1089, %f1077, %f1083;
	min.f32 	%f1090, %f1089, %f1050;
	add.f32 	%f1091, %f1077, %f1084;
	min.f32 	%f1092, %f1091, %f1052;
	add.f32 	%f1093, %f1078, %f1081;
	min.f32 	%f1094, %f1093, %f1054;
	add.f32 	%f1095, %f1078, %f1082;
	min.f32 	%f1096, %f1095, %f1056;
	add.f32 	%f1097, %f1078, %f1083;
	min.f32 	%f1098, %f1097, %f1058;
	add.f32 	%f1099, %f1078, %f1084;
	min.f32 	%f1100, %f1099, %f1060;
	add.f32 	%f1101, %f1079, %f1081;
	min.f32 	%f1102, %f1101, %f1062;
	add.f32 	%f1103, %f1079, %f1082;
	min.f32 	%f1104, %f1103, %f1064;
	add.f32 	%f1105, %f1079, %f1083;
	min.f32 	%f1106, %f1105, %f1066;
	add.f32 	%f1107, %f1079, %f1084;
	min.f32 	%f1108, %f1107, %f1068;
	add.f32 	%f1109, %f1080, %f1081;
	min.f32 	%f1110, %f1109, %f1070;
	add.f32 	%f1111, %f1080, %f1082;
	min.f32 	%f1112, %f1111, %f1072;
	add.f32 	%f1113, %f1080, %f1083;
	min.f32 	%f1114, %f1113, %f1074;
	add.f32 	%f1115, %f1080, %f1084;
	min.f32 	%f1116, %f1115, %f1076;
	ld.shared.f32 	%f1117, [%r135+6400];
	ld.shared.f32 	%f1118, [%r135+6404];
	ld.shared.f32 	%f1119, [%r135+6408];
	ld.shared.f32 	%f1120, [%r135+6412];
	ld.shared.f32 	%f1121, [%r138+6400];
	ld.shared.f32 	%f1122, [%r138+6404];
	ld.shared.f32 	%f1123, [%r138+6408];
	ld.shared.f32 	%f1124, [%r138+6412];
	add.f32 	%f1125, %f1117, %f1121;
	min.f32 	%f1126, %f1125, %f1086;
	add.f32 	%f1127, %f1117, %f1122;
	min.f32 	%f1128, %f1127, %f1088;
	add.f32 	%f1129, %f1117, %f1123;
	min.f32 	%f1130, %f1129, %f1090;
	add.f32 	%f1131, %f1117, %f1124;
	min.f32 	%f1132, %f1131, %f1092;
	add.f32 	%f1133, %f1118, %f1121;
	min.f32 	%f1134, %f1133, %f1094;
	add.f32 	%f1135, %f1118, %f1122;
	min.f32 	%f1136, %f1135, %f1096;
	add.f32 	%f1137, %f1118, %f1123;
	min.f32 	%f1138, %f1137, %f1098;
	add.f32 	%f1139, %f1118, %f1124;
	min.f32 	%f1140, %f1139, %f1100;
	add.f32 	%f1141, %f1119, %f1121;
	min.f32 	%f1142, %f1141, %f1102;
	add.f32 	%f1143, %f1119, %f1122;
	min.f32 	%f1144, %f1143, %f1104;
	add.f32 	%f1145, %f1119, %f1123;
	min.f32 	%f1146, %f1145, %f1106;
	add.f32 	%f1147, %f1119, %f1124;
	min.f32 	%f1148, %f1147, %f1108;
	add.f32 	%f1149, %f1120, %f1121;
	min.f32 	%f1150, %f1149, %f1110;
	add.f32 	%f1151, %f1120, %f1122;
	min.f32 	%f1152, %f1151, %f1112;
	add.f32 	%f1153, %f1120, %f1123;
	min.f32 	%f1154, %f1153, %f1114;
	add.f32 	%f1155, %f1120, %f1124;
	min.f32 	%f1156, %f1155, %f1116;
	ld.shared.f32 	%f1157, [%r135+6656];
	ld.shared.f32 	%f1158, [%r135+6660];
	ld.shared.f32 	%f1159, [%r135+6664];
	ld.shared.f32 	%f1160, [%r135+6668];
	ld.shared.f32 	%f1161, [%r138+6656];
	ld.shared.f32 	%f1162, [%r138+6660];
	ld.shared.f32 	%f1163, [%r138+6664];
	ld.shared.f32 	%f1164, [%r138+6668];
	add.f32 	%f1165, %f1157, %f1161;
	min.f32 	%f1166, %f1165, %f1126;
	add.f32 	%f1167, %f1157, %f1162;
	min.f32 	%f1168, %f1167, %f1128;
	add.f32 	%f1169, %f1157, %f1163;
	min.f32 	%f1170, %f1169, %f1130;
	add.f32 	%f1171, %f1157, %f1164;
	min.f32 	%f1172, %f1171, %f1132;
	add.f32 	%f1173, %f1158, %f1161;
	min.f32 	%f1174, %f1173, %f1134;
	add.f32 	%f1175, %f1158, %f1162;
	min.f32 	%f1176, %f1175, %f1136;
	add.f32 	%f1177, %f1158, %f1163;
	min.f32 	%f1178, %f1177, %f1138;
	add.f32 	%f1179, %f1158, %f1164;
	min.f32 	%f1180, %f1179, %f1140;
	add.f32 	%f1181, %f1159, %f1161;
	min.f32 	%f1182, %f1181, %f1142;
	add.f32 	%f1183, %f1159, %f1162;
	min.f32 	%f1184, %f1183, %f1144;
	add.f32 	%f1185, %f1159, %f1163;
	min.f32 	%f1186, %f1185, %f1146;
	add.f32 	%f1187, %f1159, %f1164;
	min.f32 	%f1188, %f1187, %f1148;
	add.f32 	%f1189, %f1160, %f1161;
	min.f32 	%f1190, %f1189, %f1150;
	add.f32 	%f1191, %f1160, %f1162;
	min.f32 	%f1192, %f1191, %f1152;
	add.f32 	%f1193, %f1160, %f1163;
	min.f32 	%f1194, %f1193, %f1154;
	add.f32 	%f1195, %f1160, %f1164;
	min.f32 	%f1196, %f1195, %f1156;
	ld.shared.f32 	%f1197, [%r135+6912];
	ld.shared.f32 	%f1198, [%r135+6916];
	ld.shared.f32 	%f1199, [%r135+6920];
	ld.shared.f32 	%f1200, [%r135+6924];
	ld.shared.f32 	%f1201, [%r138+6912];
	ld.shared.f32 	%f1202, [%r138+6916];
	ld.shared.f32 	%f1203, [%r138+6920];
	ld.shared.f32 	%f1204, [%r138+6924];
	add.f32 	%f1205, %f1197, %f1201;
	min.f32 	%f1206, %f1205, %f1166;
	add.f32 	%f1207, %f1197, %f1202;
	min.f32 	%f1208, %f1207, %f1168;
	add.f32 	%f1209, %f1197, %f1203;
	min.f32 	%f1210, %f1209, %f1170;
	add.f32 	%f1211, %f1197, %f1204;
	min.f32 	%f1212, %f1211, %f1172;
	add.f32 	%f1213, %f1198, %f1201;
	min.f32 	%f1214, %f1213, %f1174;
	add.f32 	%f1215, %f1198, %f1202;
	min.f32 	%f1216, %f1215, %f1176;
	add.f32 	%f1217, %f1198, %f1203;
	min.f32 	%f1218, %f1217, %f1178;
	add.f32 	%f1219, %f1198, %f1204;
	min.f32 	%f1220, %f1219, %f1180;
	add.f32 	%f1221, %f1199, %f1201;
	min.f32 	%f1222, %f1221, %f1182;
	add.f32 	%f1223, %f1199, %f1202;
	min.f32 	%f1224, %f1223, %f1184;
	add.f32 	%f1225, %f1199, %f1203;
	min.f32 	%f1226, %f1225, %f1186;
	add.f32 	%f1227, %f1199, %f1204;
	min.f32 	%f1228, %f1227, %f1188;
	add.f32 	%f1229, %f1200, %f1201;
	min.f32 	%f1230, %f1229, %f1190;
	add.f32 	%f1231, %f1200, %f1202;
	min.f32 	%f1232, %f1231, %f1192;
	add.f32 	%f1233, %f1200, %f1203;
	min.f32 	%f1234, %f1233, %f1194;
	add.f32 	%f1235, %f1200, %f1204;
	min.f32 	%f1236, %f1235, %f1196;
	ld.shared.f32 	%f1237, [%r135+7168];
	ld.shared.f32 	%f1238, [%r135+7172];
	ld.shared.f32 	%f1239, [%r135+7176];
	ld.shared.f32 	%f1240, [%r135+7180];
	ld.shared.f32 	%f1241, [%r138+7168];
	ld.shared.f32 	%f1242, [%r138+7172];
	ld.shared.f32 	%f1243, [%r138+7176];
	ld.shared.f32 	%f1244, [%r138+7180];
	add.f32 	%f1245, %f1237, %f1241;
	min.f32 	%f1246, %f1245, %f1206;
	add.f32 	%f1247, %f1237, %f1242;
	min.f32 	%f1248, %f1247, %f1208;
	add.f32 	%f1249, %f1237, %f1243;
	min.f32 	%f1250, %f1249, %f1210;
	add.f32 	%f1251, %f1237, %f1244;
	min.f32 	%f1252, %f1251, %f1212;
	add.f32 	%f1253, %f1238, %f1241;
	min.f32 	%f1254, %f1253, %f1214;
	add.f32 	%f1255, %f1238, %f1242;
	min.f32 	%f1256, %f1255, %f1216;
	add.f32 	%f1257, %f1238, %f1243;
	min.f32 	%f1258, %f1257, %f1218;
	add.f32 	%f1259, %f1238, %f1244;
	min.f32 	%f1260, %f1259, %f1220;
	add.f32 	%f1261, %f1239, %f1241;
	min.f32 	%f1262, %f1261, %f1222;
	add.f32 	%f1263, %f1239, %f1242;
	min.f32 	%f1264, %f1263, %f1224;
	add.f32 	%f1265, %f1239, %f1243;
	min.f32 	%f1266, %f1265, %f1226;
	add.f32 	%f1267, %f1239, %f1244;
	min.f32 	%f1268, %f1267, %f1228;
	add.f32 	%f1269, %f1240, %f1241;
	min.f32 	%f1270, %f1269, %f1230;
	add.f32 	%f1271, %f1240, %f1242;
	min.f32 	%f1272, %f1271, %f1232;
	add.f32 	%f1273, %f1240, %f1243;
	min.f32 	%f1274, %f1273, %f1234;
	add.f32 	%f1275, %f1240, %f1244;
	min.f32 	%f1276, %f1275, %f1236;
	ld.shared.f32 	%f1277, [%r135+7424];
	ld.shared.f32 	%f1278, [%r135+7428];
	ld.shared.f32 	%f1279, [%r135+7432];
	ld.shared.f32 	%f1280, [%r135+7436];
	ld.shared.f32 	%f1281, [%r138+7424];
	ld.shared.f32 	%f1282, [%r138+7428];
	ld.shared.f32 	%f1283, [%r138+7432];
	ld.shared.f32 	%f1284, [%r138+7436];
	add.f32 	%f1285, %f1277, %f1281;
	min.f32 	%f1286, %f1285, %f1246;
	add.f32 	%f1287, %f1277, %f1282;
	min.f32 	%f1288, %f1287, %f1248;
	add.f32 	%f1289, %f1277, %f1283;
	min.f32 	%f1290, %f1289, %f1250;
	add.f32 	%f1291, %f1277, %f1284;
	min.f32 	%f1292, %f1291, %f1252;
	add.f32 	%f1293, %f1278, %f1281;
	min.f32 	%f1294, %f1293, %f1254;
	add.f32 	%f1295, %f1278, %f1282;
	min.f32 	%f1296, %f1295, %f1256;
	add.f32 	%f1297, %f1278, %f1283;
	min.f32 	%f1298, %f1297, %f1258;
	add.f32 	%f1299, %f1278, %f1284;
	min.f32 	%f1300, %f1299, %f1260;
	add.f32 	%f1301, %f1279, %f1281;
	min.f32 	%f1302, %f1301, %f1262;
	add.f32 	%f1303, %f1279, %f1282;
	min.f32 	%f1304, %f1303, %f1264;
	add.f32 	%f1305, %f1279, %f1283;
	min.f32 	%f1306, %f1305, %f1266;
	add.f32 	%f1307, %f1279, %f1284;
	min.f32 	%f1308, %f1307, %f1268;
	add.f32 	%f1309, %f1280, %f1281;
	min.f32 	%f1310, %f1309, %f1270;
	add.f32 	%f1311, %f1280, %f1282;
	min.f32 	%f1312, %f1311, %f1272;
	add.f32 	%f1313, %f1280, %f1283;
	min.f32 	%f1314, %f1313, %f1274;
	add.f32 	%f1315, %f1280, %f1284;
	min.f32 	%f1316, %f1315, %f1276;
	ld.shared.f32 	%f1317, [%r135+7680];
	ld.shared.f32 	%f1318, [%r135+7684];
	ld.shared.f32 	%f1319, [%r135+7688];
	ld.shared.f32 	%f1320, [%r135+7692];
	ld.shared.f32 	%f1321, [%r138+7680];
	ld.shared.f32 	%f1322, [%r138+7684];
	ld.shared.f32 	%f1323, [%r138+7688];
	ld.shared.f32 	%f1324, [%r138+7692];
	add.f32 	%f1325, %f1317, %f1321;
	min.f32 	%f1326, %f1325, %f1286;
	add.f32 	%f1327, %f1317, %f1322;
	min.f32 	%f1328, %f1327, %f1288;
	add.f32 	%f1329, %f1317, %f1323;
	min.f32 	%f1330, %f1329, %f1290;
	add.f32 	%f1331, %f1317, %f1324;
	min.f32 	%f1332, %f1331, %f1292;
	add.f32 	%f1333, %f1318, %f1321;
	min.f32 	%f1334, %f1333, %f1294;
	add.f32 	%f1335, %f1318, %f1322;
	min.f32 	%f1336, %f1335, %f1296;
	add.f32 	%f1337, %f1318, %f1323;
	min.f32 	%f1338, %f1337, %f1298;
	add.f32 	%f1339, %f1318, %f1324;
	min.f32 	%f1340, %f1339, %f1300;
	add.f32 	%f1341, %f1319, %f1321;
	min.f32 	%f1342, %f1341, %f1302;
	add.f32 	%f1343, %f1319, %f1322;
	min.f32 	%f1344, %f1343, %f1304;
	add.f32 	%f1345, %f1319, %f1323;
	min.f32 	%f1346, %f1345, %f1306;
	add.f32 	%f1347, %f1319, %f1324;
	min.f32 	%f1348, %f1347, %f1308;
	add.f32 	%f1349, %f1320, %f1321;
	min.f32 	%f1350, %f1349, %f1310;
	add.f32 	%f1351, %f1320, %f1322;
	min.f32 	%f1352, %f1351, %f1312;
	add.f32 	%f1353, %f1320, %f1323;
	min.f32 	%f1354, %f1353, %f1314;
	add.f32 	%f1355, %f1320, %f1324;
	min.f32 	%f1356, %f1355, %f1316;
	ld.shared.f32 	%f1357, [%r135+7936];
	ld.shared.f32 	%f1358, [%r135+7940];
	ld.shared.f32 	%f1359, [%r135+7944];
	ld.shared.f32 	%f1360, [%r135+7948];
	ld.shared.f32 	%f1361, [%r138+7936];
	ld.shared.f32 	%f1362, [%r138+7940];
	ld.shared.f32 	%f1363, [%r138+7944];
	ld.shared.f32 	%f1364, [%r138+7948];
	add.f32 	%f1365, %f1357, %f1361;
	min.f32 	%f1460, %f1365, %f1326;
	add.f32 	%f1366, %f1357, %f1362;
	min.f32 	%f1456, %f1366, %f1328;
	add.f32 	%f1367, %f1357, %f1363;
	min.f32 	%f1452, %f1367, %f1330;
	add.f32 	%f1368, %f1357, %f1364;
	min.f32 	%f1448, %f1368, %f1332;
	add.f32 	%f1369, %f1358, %f1361;
	min.f32 	%f1459, %f1369, %f1334;
	add.f32 	%f1370, %f1358, %f1362;
	min.f32 	%f1455, %f1370, %f1336;
	add.f32 	%f1371, %f1358, %f1363;
	min.f32 	%f1451, %f1371, %f1338;
	add.f32 	%f1372, %f1358, %f1364;
	min.f32 	%f1447, %f1372, %f1340;
	add.f32 	%f1373, %f1359, %f1361;
	min.f32 	%f1458, %f1373, %f1342;
	add.f32 	%f1374, %f1359, %f1362;
	min.f32 	%f1454, %f1374, %f1344;
	add.f32 	%f1375, %f1359, %f1363;
	min.f32 	%f1450, %f1375, %f1346;
	add.f32 	%f1376, %f1359, %f1364;
	min.f32 	%f1446, %f1376, %f1348;
	add.f32 	%f1377, %f1360, %f1361;
	min.f32 	%f1457, %f1377, %f1350;
	add.f32 	%f1378, %f1360, %f1362;
	min.f32 	%f1453, %f1378, %f1352;
	add.f32 	%f1379, %f1360, %f1363;
	min.f32 	%f1449, %f1379, %f1354;
	add.f32 	%f1380, %f1360, %f1364;
	min.f32 	%f1445, %f1380, %f1356;
	bar.sync 	0;
	shl.b32 	%r139, %r75, 5;
	add.s32 	%r199, %r199, %r139;
	add.s32 	%r198, %r198, 32;
	add.s32 	%r197, %r197, %r139;
	add.s32 	%r196, %r196, %r139;
	add.s32 	%r195, %r195, %r139;
	add.s32 	%r194, %r194, %r139;
	add.s32 	%r193, %r193, %r139;
	add.s32 	%r192, %r192, %r139;
	shl.b32 	%r140, %r74, 5;
	add.s32 	%r191, %r191, %r140;
	add.s32 	%r190, %r190, %r140;
	add.s32 	%r189, %r189, %r140;
	add.s32 	%r188, %r188, %r140;
	add.s32 	%r187, %r187, %r140;
	add.s32 	%r186, %r186, %r140;
	add.s32 	%r185, %r185, %r140;
	add.s32 	%r184, %r184, %r139;
	add.s32 	%r183, %r183, %r140;
	add.s32 	%r67, %r182, 32;
	add.s32 	%r141, %r182, 16;
	setp.lt.s32 	%p58, %r141, %r76;
	mov.u32 	%r182, %r67;
	@%p58 bra 	$L__BB2_2;
$L__BB2_81:
	mov.u32 	%r142, %ctaid.y;
	shl.b32 	%r144, %r142, 6;
	shl.b32 	%r145, %r1, 2;
	add.s32 	%r48, %r144, %r145;
	mov.u32 	%r146, %ctaid.x;
	shl.b32 	%r147, %r146, 6;
	shl.b32 	%r148, %r2, 2;
	add.s32 	%r49, %r147, %r148;
	mov.u32 	%r149, %nctaid.x;
	add.s32 	%r150, %r149, -1;
	setp.eq.s32 	%p59, %r146, %r150;
	mov.u32 	%r151, %nctaid.y;
	add.s32 	%r153, %r151, -1;
	setp.eq.s32 	%p60, %r142, %r153;
	or.pred  	%p2, %p59, %p60;
	@%p2 bra 	$L__BB2_82;
	bra.uni 	$L__BB2_84;
$L__BB2_82:
	setp.ge.s32 	%p61, %r49, %r74;
	setp.ge.s32 	%p62, %r48, %r75;
	or.pred  	%p63, %p61, %p62;
	@%p63 bra 	$L__BB2_85;
	mad.lo.s32 	%r156, %r48, %r74, %r49;
	mul.wide.s32 	%rd78, %r156, 4;
	add.s64 	%rd79, %rd3, %rd78;
	ld.global.f32 	%f1383, [%rd79];
	min.f32 	%f1384, %f1460, %f1383;
	st.global.f32 	[%rd79], %f1384;
	bra.uni 	$L__BB2_85;
$L__BB2_84:
	mad.lo.s32 	%r154, %r48, %r74, %r49;
	mul.wide.s32 	%rd76, %r154, 4;
	add.s64 	%rd77, %rd3, %rd76;
	ld.global.f32 	%f1381, [%rd77];
	min.f32 	%f1382, %f1460, %f1381;
	st.global.f32 	[%rd77], %f1382;
$L__BB2_85:
	add.s32 	%r68, %r48, 1;
	@%p2 bra 	$L__BB2_87;
	mad.lo.s32 	%r157, %r68, %r74, %r49;
	mul.wide.s32 	%rd80, %r157, 4;
	add.s64 	%rd81, %rd3, %rd80;
	ld.global.f32 	%f1385, [%rd81];
	min.f32 	%f1386, %f1456, %f1385;
	st.global.f32 	[%rd81], %f1386;
	bra.uni 	$L__BB2_89;
$L__BB2_87:
	setp.ge.s32 	%p64, %r49, %r74;
	setp.ge.s32 	%p65, %r68, %r75;
	or.pred  	%p66, %p64, %p65;
	@%p66 bra 	$L__BB2_89;
	mad.lo.s32 	%r159, %r68, %r74, %r49;
	mul.wide.s32 	%rd82, %r159, 4;
	add.s64 	%rd83, %rd3, %rd82;
	ld.global.f32 	%f1387, [%rd83];
	min.f32 	%f1388, %f1456, %f1387;
	st.global.f32 	[%rd83], %f1388;
$L__BB2_89:
	add.s32 	%r69, %r48, 2;
	@%p2 bra 	$L__BB2_91;
	mad.lo.s32 	%r160, %r69, %r74, %r49;
	mul.wide.s32 	%rd84, %r160, 4;
	add.s64 	%rd85, %rd3, %rd84;
	ld.global.f32 	%f1389, [%rd85];
	min.f32 	%f1390, %f1452, %f1389;
	st.global.f32 	[%rd85], %f1390;
	bra.uni 	$L__BB2_93;
$L__BB2_91:
	setp.ge.s32 	%p67, %r49, %r74;
	setp.ge.s32 	%p68, %r69, %r75;
	or.pred  	%p69, %p67, %p68;
	@%p69 bra 	$L__BB2_93;
	mad.lo.s32 	%r162, %r69, %r74, %r49;
	mul.wide.s32 	%rd86, %r162, 4;
	add.s64 	%rd87, %rd3, %rd86;
	ld.global.f32 	%f1391, [%rd87];
	min.f32 	%f1392, %f1452, %f1391;
	st.global.f32 	[%rd87], %f1392;
$L__BB2_93:
	add.s32 	%r70, %r48, 3;
	@%p2 bra 	$L__BB2_95;
	mad.lo.s32 	%r163, %r70, %r74, %r49;
	mul.wide.s32 	%rd88, %r163, 4;
	add.s64 	%rd89, %rd3, %rd88;
	ld.global.f32 	%f1393, [%rd89];
	min.f32 	%f1394, %f1448, %f1393;
	st.global.f32 	[%rd89], %f1394;
	bra.uni 	$L__BB2_97;
$L__BB2_95:
	setp.ge.s32 	%p70, %r49, %r74;
	setp.ge.s32 	%p71, %r70, %r75;
	or.pred  	%p72, %p70, %p71;
	@%p72 bra 	$L__BB2_97;
	mad.lo.s32 	%r165, %r70, %r74, %r49;
	mul.wide.s32 	%rd90, %r165, 4;
	add.s64 	%rd91, %rd3, %rd90;
	ld.global.f32 	%f1395, [%rd91];
	min.f32 	%f1396, %f1448, %f1395;
	st.global.f32 	[%rd91], %f1396;
$L__BB2_97:
	add.s32 	%r71, %r49, 1;
	mul.lo.s32 	%r166, %r48, %r74;
	cvt.s64.s32 	%rd4, %r49;
	cvt.s64.s32 	%rd92, %r166;
	add.s64 	%rd93, %rd92, %rd4;
	shl.b64 	%rd94, %rd93, 2;
	add.s64 	%rd5, %rd3, %rd94;
	@%p2 bra 	$L__BB2_99;
	ld.global.f32 	%f1397, [%rd5+4];
	min.f32 	%f1398, %f1459, %f1397;
	st.global.f32 	[%rd5+4], %f1398;
	bra.uni 	$L__BB2_101;
$L__BB2_99:
	setp.ge.s32 	%p73, %r71, %r74;
	setp.ge.s32 	%p74, %r48, %r75;
	or.pred  	%p75, %p73, %p74;
	@%p75 bra 	$L__BB2_101;
	ld.global.f32 	%f1399, [%rd5+4];
	min.f32 	%f1400, %f1459, %f1399;
	st.global.f32 	[%rd5+4], %f1400;
$L__BB2_101:
	mul.lo.s32 	%r168, %r68, %r74;
	cvt.s64.s32 	%rd95, %r168;
	add.s64 	%rd96, %rd95, %rd4;
	shl.b64 	%rd97, %rd96, 2;
	add.s64 	%rd6, %rd3, %rd97;
	@%p2 bra 	$L__BB2_103;
	ld.global.f32 	%f1401, [%rd6+4];
	min.f32 	%f1402, %f1455, %f1401;
	st.global.f32 	[%rd6+4], %f1402;
	bra.uni 	$L__BB2_105;
$L__BB2_103:
	setp.ge.s32 	%p76, %r71, %r74;
	setp.ge.s32 	%p77, %r68, %r75;
	or.pred  	%p78, %p76, %p77;
	@%p78 bra 	$L__BB2_105;
	ld.global.f32 	%f1403, [%rd6+4];
	min.f32 	%f1404, %f1455, %f1403;
	st.global.f32 	[%rd6+4], %f1404;
$L__BB2_105:
	mul.lo.s32 	%r170, %r69, %r74;
	cvt.s64.s32 	%rd98, %r170;
	add.s64 	%rd99, %rd98, %rd4;
	shl.b64 	%rd100, %rd99, 2;
	add.s64 	%rd7, %rd3, %rd100;
	@%p2 bra 	$L__BB2_107;
	ld.global.f32 	%f1405, [%rd7+4];
	min.f32 	%f1406, %f1451, %f1405;
	st.global.f32 	[%rd7+4], %f1406;
	bra.uni 	$L__BB2_109;
$L__BB2_107:
	setp.ge.s32 	%p79, %r71, %r74;
	setp.ge.s32 	%p80, %r69, %r75;
	or.pred  	%p81, %p79, %p80;
	@%p81 bra 	$L__BB2_109;
	ld.global.f32 	%f1407, [%rd7+4];
	min.f32 	%f1408, %f1451, %f1407;
	st.global.f32 	[%rd7+4], %f1408;
$L__BB2_109:
	mul.lo.s32 	%r172, %r70, %r74;
	cvt.s64.s32 	%rd101, %r172;
	add.s64 	%rd102, %rd101, %rd4;
	shl.b64 	%rd103, %rd102, 2;
	add.s64 	%rd8, %rd3, %rd103;
	@%p2 bra 	$L__BB2_111;
	ld.global.f32 	%f1409, [%rd8+4];
	min.f32 	%f1410, %f1447, %f1409;
	st.global.f32 	[%rd8+4], %f1410;
	bra.uni 	$L__BB2_113;
$L__BB2_111:
	setp.ge.s32 	%p82, %r71, %r74;
	setp.ge.s32 	%p83, %r70, %r75;
	or.pred  	%p84, %p82, %p83;
	@%p84 bra 	$L__BB2_113;
	ld.global.f32 	%f1411, [%rd8+4];
	min.f32 	%f1412, %f1447, %f1411;
	st.global.f32 	[%rd8+4], %f1412;
$L__BB2_113:
	add.s32 	%r72, %r49, 2;
	@%p2 bra 	$L__BB2_115;
	ld.global.f32 	%f1413, [%rd5+8];
	min.f32 	%f1414, %f1458, %f1413;
	st.global.f32 	[%rd5+8], %f1414;
	bra.uni 	$L__BB2_117;
$L__BB2_115:
	setp.ge.s32 	%p85, %r72, %r74;
	setp.ge.s32 	%p86, %r48, %r75;
	or.pred  	%p87, %p85, %p86;
	@%p87 bra 	$L__BB2_117;
	ld.global.f32 	%f1415, [%rd5+8];
	min.f32 	%f1416, %f1458, %f1415;
	st.global.f32 	[%rd5+8], %f1416;
$L__BB2_117:
	@%p2 bra 	$L__BB2_119;
	ld.global.f32 	%f1417, [%rd6+8];
	min.f32 	%f1418, %f1454, %f1417;
	st.global.f32 	[%rd6+8], %f1418;
	bra.uni 	$L__BB2_121;
$L__BB2_119:
	setp.ge.s32 	%p88, %r72, %r74;
	setp.ge.s32 	%p89, %r68, %r75;
	or.pred  	%p90, %p88, %p89;
	@%p90 bra 	$L__BB2_121;
	ld.global.f32 	%f1419, [%rd6+8];
	min.f32 	%f1420, %f1454, %f1419;
	st.global.f32 	[%rd6+8], %f1420;
$L__BB2_121:
	@%p2 bra 	$L__BB2_123;
	ld.global.f32 	%f1421, [%rd7+8];
	min.f32 	%f1422, %f1450, %f1421;
	st.global.f32 	[%rd7+8], %f1422;
	bra.uni 	$L__BB2_125;
$L__BB2_123:
	setp.ge.s32 	%p91, %r72, %r74;
	setp.ge.s32 	%p92, %r69, %r75;
	or.pred  	%p93, %p91, %p92;
	@%p93 bra 	$L__BB2_125;
	ld.global.f32 	%f1423, [%rd7+8];
	min.f32 	%f1424, %f1450, %f1423;
	st.global.f32 	[%rd7+8], %f1424;
$L__BB2_125:
	@%p2 bra 	$L__BB2_127;
	ld.global.f32 	%f1425, [%rd8+8];
	min.f32 	%f1426, %f1446, %f1425;
	st.global.f32 	[%rd8+8], %f1426;
	bra.uni 	$L__BB2_129;
$L__BB2_127:
	setp.ge.s32 	%p94, %r72, %r74;
	setp.ge.s32 	%p95, %r70, %r75;
	or.pred  	%p96, %p94, %p95;
	@%p96 bra 	$L__BB2_129;
	ld.global.f32 	%f1427, [%rd8+8];
	min.f32 	%f1428, %f1446, %f1427;
	st.global.f32 	[%rd8+8], %f1428;
$L__BB2_129:
	add.s32 	%r73, %r49, 3;
	@%p2 bra 	$L__BB2_131;
	ld.global.f32 	%f1429, [%rd5+12];
	min.f32 	%f1430, %f1457, %f1429;
	st.global.f32 	[%rd5+12], %f1430;
	bra.uni 	$L__BB2_133;
$L__BB2_131:
	setp.ge.s32 	%p97, %r73, %r74;
	setp.ge.s32 	%p98, %r48, %r75;
	or.pred  	%p99, %p97, %p98;
	@%p99 bra 	$L__BB2_133;
	ld.global.f32 	%f1431, [%rd5+12];
	min.f32 	%f1432, %f1457, %f1431;
	st.global.f32 	[%rd5+12], %f1432;
$L__BB2_133:
	@%p2 bra 	$L__BB2_135;
	ld.global.f32 	%f1433, [%rd6+12];
	min.f32 	%f1434, %f1453, %f1433;
	st.global.f32 	[%rd6+12], %f1434;
	bra.uni 	$L__BB2_137;
$L__BB2_135:
	setp.ge.s32 	%p100, %r73, %r74;
	setp.ge.s32 	%p101, %r68, %r75;
	or.pred  	%p102, %p100, %p101;
	@%p102 bra 	$L__BB2_137;
	ld.global.f32 	%f1435, [%rd6+12];
	min.f32 	%f1436, %f1453, %f1435;
	st.global.f32 	[%rd6+12], %f1436;
$L__BB2_137:
	@%p2 bra 	$L__BB2_139;
	ld.global.f32 	%f1437, [%rd7+12];
	min.f32 	%f1438, %f1449, %f1437;
	st.global.f32 	[%rd7+12], %f1438;
	bra.uni 	$L__BB2_141;
$L__BB2_139:
	setp.ge.s32 	%p103, %r73, %r74;
	setp.ge.s32 	%p104, %r69, %r75;
	or.pred  	%p105, %p103, %p104;
	@%p105 bra 	$L__BB2_141;
	ld.global.f32 	%f1439, [%rd7+12];
	min.f32 	%f1440, %f1449, %f1439;
	st.global.f32 	[%rd7+12], %f1440;
$L__BB2_141:
	@%p2 bra 	$L__BB2_143;
	ld.global.f32 	%f1441, [%rd8+12];
	min.f32 	%f1442, %f1445, %f1441;
	st.global.f32 	[%rd8+12], %f1442;
	bra.uni 	$L__BB2_145;
$L__BB2_143:
	setp.ge.s32 	%p106, %r73, %r74;
	setp.ge.s32 	%p107, %r70, %r75;
	or.pred  	%p108, %p106, %p107;
	@%p108 bra 	$L__BB2_145;
	ld.global.f32 	%f1443, [%rd8+12];
	min.f32 	%f1444, %f1445, %f1443;
	st.global.f32 	[%rd8+12], %f1444;
$L__BB2_145:
	ret;

}
	// .globl	_Z15FP32_minplus_NNILi64ELi32ELi64ELi4ELi4EEvPfS0_S0_iii
.visible .entry _Z15FP32_minplus_NNILi64ELi32ELi64ELi4ELi4EEvPfS0_S0_iii(
	.param .u64 .ptr .align 1 _Z15FP32_minplus_NNILi64ELi32ELi64ELi4ELi4EEvPfS0_S0_iii_param_0,
	.param .u64 .ptr .align 1 _Z15FP32_minplus_NNILi64ELi32ELi64ELi4ELi4EEvPfS0_S0_iii_param_1,
	.param .u64 .ptr .align 1 _Z15FP32_minplus_NNILi64ELi32ELi64ELi4ELi4EEvPfS0_S0_iii_param_2,
	.param .u32 _Z15FP32_minplus_NNILi64ELi32ELi64ELi4ELi4EEvPfS0_S0_iii_param_3,
	.param .u32 _Z15FP32_minplus_NNILi64ELi32ELi64ELi4ELi4EEvPfS0_S0_iii_param_4,
	.param .u32 _Z15FP32_minplus_NNILi64ELi32ELi64ELi4ELi4EEvPfS0_S0_iii_param_5
)
{
	.reg .pred 	%p<109>;
	.reg .b32 	%r<204>;
	.reg .b32 	%f<1493>;
	.reg .b64 	%rd<104>;
	// demoted variable
	.shared .align 4 .b8 _ZZ15FP32_minplus_NNILi64ELi32ELi64ELi4ELi4EEvPfS0_S0_iiiE2As[8192];
	// demoted variable
	.shared .align 4 .b8 _ZZ15FP32_minplus_NNILi64ELi32ELi64ELi4ELi4EEvPfS0_S0_iiiE2Bs[8192];
	ld.param.u64 	%rd9, [_Z15FP32_minplus_NNILi64ELi32ELi64ELi4ELi4EEvPfS0_S0_iii_param_0];
	ld.param.u64 	%rd10, [_Z15FP32_minplus_NNILi64ELi32ELi64ELi4ELi4EEvPfS0_S0_iii_param_1];
	ld.param.u64 	%rd11, [_Z15FP32_minplus_NNILi64ELi32ELi64ELi4ELi4EEvPfS0_S0_iii_param_2];
	ld.param.u32 	%r77, [_Z15FP32_minplus_NNILi64ELi32ELi64ELi4ELi4EEvPfS0_S0_iii_param_3];
	ld.param.u32 	%r78, [_Z15FP32_minplus_NNILi64ELi32ELi64ELi4ELi4EEvPfS0_S0_iii_param_4];
	ld.param.u32 	%r79, [_Z15FP32_minplus_NNILi64ELi32ELi64ELi4ELi4EEvPfS0_S0_iii_param_5];
	cvta.to.global.u64 	%rd1, %rd9;
	cvta.to.global.u64 	%rd2, %rd10;
	cvta.to.global.u64 	%rd3, %rd11;
	mov.u32 	%r1, %tid.y;
	shl.b32 	%r80, %r1, 4;
	mov.u32 	%r2, %tid.x;
	add.s32 	%r3, %r80, %r2;
	and.b32  	%r185, %r3, 31;
	setp.lt.s32 	%p4, %r79, 1;
	mov.f32 	%f1460, 0f7F800000;
	mov.f32 	%f1445, 0f00000000;
	mov.f32 	%f1446, %f1445;
	mov.f32 	%f1447, %f1445;
	mov.f32 	%f1448, %f1445;
	mov.f32 	%f1449, %f1445;
	mov.f32 	%f1450, %f1445;
	mov.f32 	%f1451, %f1445;
	mov.f32 	%f1452, %f1445;
	mov.f32 	%f1453, %f1445;
	mov.f32 	%f1454, %f1445;
	mov.f32 	%f1455, %f1445;
	mov.f32 	%f1456, %f1445;
	mov.f32 	%f1457, %f1445;
	mov.f32 	%f1458, %f1445;
	mov.f32 	%f1459, %f1445;
	@%p4 bra 	$L__BB3_81;
	shr.u32 	%r82, %r3, 6;
	shr.u32 	%r83, %r3, 5;
	and.b32  	%r84, %r3, 63;
	mov.u32 	%r5, %ctaid.x;
	shl.b32 	%r85, %r5, 6;
	or.b32  	%r6, %r84, %r85;
	mov.u32 	%r86, %nctaid.x;
	add.s32 	%r7, %r86, -1;
	add.s32 	%r8, %r79, -32;
	mov.u32 	%r9, %ctaid.y;
	shl.b32 	%r87, %r9, 6;
	add.s32 	%r10, %r83, %r87;
	shl.b32 	%r88, %r3, 2;
	mov.u32 	%r89, _ZZ15FP32_minplus_NNILi64ELi32ELi64ELi4ELi4EEvPfS0_S0_iiiE2As;
	add.s32 	%r11, %r89, %r88;
	and.b32  	%r90, %r3, 32736;
	or.b32  	%r91, %r90, %r185;
	shl.b32 	%r92, %r91, 2;
	mov.u32 	%r93, _ZZ15FP32_minplus_NNILi64ELi32ELi64ELi4ELi4EEvPfS0_S0_iiiE2Bs;
	add.s32 	%r12, %r93, %r92;
	shl.b32 	%r94, %r79, 3;
	shl.b32 	%r95, %r79, 4;
	shl.b32 	%r96, %r79, 5;
	add.s32 	%r97, %r82, 4;
	mad.lo.s32 	%r98, %r77, %r97, %r85;
	add.s32 	%r203, %r98, %r84;
	add.s32 	%r202, %r82, 16;
	add.s32 	%r99, %r82, 8;
	mad.lo.s32 	%r100, %r77, %r99, %r85;
	add.s32 	%r201, %r100, %r84;
	add.s32 	%r101, %r82, 12;
	mad.lo.s32 	%r102, %r77, %r101, %r85;
	add.s32 	%r200, %r102, %r84;
	mad.lo.s32 	%r103, %r77, %r202, %r85;
	add.s32 	%r199, %r103, %r84;
	add.s32 	%r104, %r82, 20;
	mad.lo.s32 	%r105, %r77, %r104, %r85;
	add.s32 	%r198, %r105, %r84;
	add.s32 	%r106, %r82, 24;
	mad.lo.s32 	%r107, %r77, %r106, %r85;
	add.s32 	%r197, %r107, %r84;
	add.s32 	%r108, %r82, 28;
	mad.lo.s32 	%r109, %r77, %r108, %r85;
	add.s32 	%r196, %r109, %r84;
	mad.lo.s32 	%r110, %r77, %r82, %r85;
	add.s32 	%r195, %r110, %r84;
	mad.lo.s32 	%r186, %r10, %r79, %r185;
	add.s32 	%r190, %r186, %r96;
	add.s32 	%r192, %r190, %r95;
	add.s32 	%r193, %r192, %r94;
	add.s32 	%r191, %r190, %r94;
	add.s32 	%r188, %r186, %r95;
	add.s32 	%r189, %r188, %r94;
	add.s32 	%r187, %r186, %r94;
	mov.f32 	%f1460, 0f7F800000;
	mov.f32 	%f1445, 0f00000000;
	mov.b32 	%r194, 16;
	add.s32 	%r124, %r10, 8;
	add.s32 	%r126, %r10, 16;
	add.s32 	%r128, %r10, 24;
	add.s32 	%r130, %r10, 32;
	add.s32 	%r132, %r10, 40;
	add.s32 	%r134, %r10, 48;
	add.s32 	%r136, %r10, 56;
$L__BB3_2:
	setp.eq.s32 	%p5, %r5, %r7;
	add.s32 	%r49, %r194, -16;
	setp.ge.s32 	%p6, %r49, %r8;
	or.pred  	%p1, %p5, %p6;
	@%p1 bra 	$L__BB3_3;
	bra.uni 	$L__BB3_5;
$L__BB3_3:
	setp.ge.s32 	%p7, %r6, %r77;
	add.s32 	%r111, %r202, -16;
	setp.ge.s32 	%p8, %r111, %r79;
	mov.f32 	%f1477, 0f7F800000;
	or.pred  	%p9, %p7, %p8;
	@%p9 bra 	$L__BB3_6;
	mul.wide.s32 	%rd14, %r195, 4;
	add.s64 	%rd15, %rd1, %rd14;
	ld.global.nc.f32 	%f1477, [%rd15];
	bra.uni 	$L__BB3_6;
$L__BB3_5:
	mul.wide.s32 	%rd12, %r195, 4;
	add.s64 	%rd13, %rd1, %rd12;
	ld.global.nc.f32 	%f1477, [%rd13];
$L__BB3_6:
	st.shared.f32 	[%r11], %f1477;
	@%p1 bra 	$L__BB3_8;
	mul.wide.s32 	%rd16, %r203, 4;
	add.s64 	%rd17, %rd1, %rd16;
	ld.global.nc.f32 	%f88, [%rd17];
	st.shared.f32 	[%r11+1024], %f88;
	bra.uni 	$L__BB3_11;
$L__BB3_8:
	setp.ge.s32 	%p10, %r6, %r77;
	add.s32 	%r112, %r202, -12;
	setp.ge.s32 	%p11, %r112, %r79;
	mov.f32 	%f1478, 0f7F800000;
	or.pred  	%p12, %p10, %p11;
	@%p12 bra 	$L__BB3_10;
	mul.wide.s32 	%rd18, %r203, 4;
	add.s64 	%rd19, %rd1, %rd18;
	ld.global.nc.f32 	%f1478, [%rd19];
$L__BB3_10:
	st.shared.f32 	[%r11+1024], %f1478;
$L__BB3_11:
	@%p1 bra 	$L__BB3_13;
	mul.wide.s32 	%rd20, %r201, 4;
	add.s64 	%rd21, %rd1, %rd20;
	ld.global.nc.f32 	%f90, [%rd21];
	st.shared.f32 	[%r11+2048], %f90;
	bra.uni 	$L__BB3_16;
$L__BB3_13:
	setp.ge.s32 	%p13, %r6, %r77;
	add.s32 	%r113, %r202, -8;
	setp.ge.s32 	%p14, %r113, %r79;
	mov.f32 	%f1479, 0f7F800000;
	or.pred  	%p15, %p13, %p14;
	@%p15 bra 	$L__BB3_15;
	mul.wide.s32 	%rd22, %r201, 4;
	add.s64 	%rd23, %rd1, %rd22;
	ld.global.nc.f32 	%f1479, [%rd23];
$L__BB3_15:
	st.shared.f32 	[%r11+2048], %f1479;
$L__BB3_16:
	@%p1 bra 	$L__BB3_18;
	mul.wide.s32 	%rd24, %r200, 4;
	add.s64 	%rd25, %rd1, %rd24;
	ld.global.nc.f32 	%f92, [%rd25];
	st.shared.f32 	[%r11+3072], %f92;
	bra.uni 	$L__BB3_21;
$L__BB3_18:
	setp.ge.s32 	%p16, %r6, %r77;
	add.s32 	%r114, %r202, -4;
	setp.ge.s32 	%p17, %r114, %r79;
	mov.f32 	%f1480, 0f7F800000;
	or.pred  	%p18, %p16, %p17;
	@%p18 bra 	$L__BB3_20;
	mul.wide.s32 	%rd26, %r200, 4;
	add.s64 	%rd27, %rd1, %rd26;
	ld.global.nc.f32 	%f1480, [%rd27];
$L__BB3_20:
	st.shared.f32 	[%r11+3072], %f1480;
$L__BB3_21:
	@%p1 bra 	$L__BB3_23;
	mul.wide.s32 	%rd28, %r199, 4;
	add.s64 	%rd29, %rd1, %rd28;
	ld.global.nc.f32 	%f94, [%rd29];
	st.shared.f32 	[%r11+4096], %f94;
	bra.uni 	$L__BB3_26;
$L__BB3_23:
	setp.ge.s32 	%p19, %r6, %r77;
	setp.ge.s32 	%p20, %r202, %r79;
	mov.f32 	%f1481, 0f7F800000;
	or.pred  	%p21, %p19, %p20;
	@%p21 bra 	$L__BB3_25;
	mul.wide.s32 	%rd30, %r199, 4;
	add.s64 	%rd31, %rd1, %rd30;
	ld.global.nc.f32 	%f1481, [%rd31];
$L__BB3_25:
	st.shared.f32 	[%r11+4096], %f1481;
$L__BB3_26:
	@%p1 bra 	$L__BB3_28;
	mul.wide.s32 	%rd32, %r198, 4;
	add.s64 	%rd33, %rd1, %rd32;
	ld.global.nc.f32 	%f96, [%rd33];
	st.shared.f32 	[%r11+5120], %f96;
	bra.uni 	$L__BB3_31;
$L__BB3_28:
	setp.ge.s32 	%p22, %r6, %r77;
	add.s32 	%r115, %r202, 4;
	setp.ge.s32 	%p23, %r115, %r79;
	mov.f32 	%f1482, 0f7F800000;
	or.pred  	%p24, %p22, %p23;
	@%p24 bra 	$L__BB3_30;
	mul.wide.s32 	%rd34, %r198, 4;
	add.s64 	%rd35, %rd1, %rd34;
	ld.global.nc.f32 	%f1482, [%rd35];
$L__BB3_30:
	st.shared.f32 	[%r11+5120], %f1482;
$L__BB3_31:
	@%p1 bra 	$L__BB3_33;
	mul.wide.s32 	%rd36, %r197, 4;
	add.s64 	%rd37, %rd1, %rd36;
	ld.global.nc.f32 	%f98, [%rd37];
	st.shared.f32 	[%r11+6144], %f98;
	bra.uni 	$L__BB3_36;
$L__BB3_33:
	setp.ge.s32 	%p25, %r6, %r77;
	add.s32 	%r116, %r202, 8;
	setp.ge.s32 	%p26, %r116, %r79;
	mov.f32 	%f1483, 0f7F800000;
	or.pred  	%p27, %p25, %p26;
	@%p27 bra 	$L__BB3_35;
	mul.wide.s32 	%rd38, %r197, 4;
	add.s64 	%rd39, %rd1, %rd38;
	ld.global.nc.f32 	%f1483, [%rd39];
$L__BB3_35:
	st.shared.f32 	[%r11+6144], %f1483;
$L__BB3_36:
	@%p1 bra 	$L__BB3_38;
	mul.wide.s32 	%rd40, %r196, 4;
	add.s64 	%rd41, %rd1, %rd40;
	ld.global.nc.f32 	%f100, [%rd41];
	st.shared.f32 	[%r11+7168], %f100;
	bra.uni 	$L__BB3_41;
$L__BB3_38:
	setp.ge.s32 	%p28, %r6, %r77;
	add.s32 	%r117, %r202, 12;
	setp.ge.s32 	%p29, %r117, %r79;
	mov.f32 	%f1484, 0f7F800000;
	or.pred  	%p30, %p28, %p29;
	@%p30 bra 	$L__BB3_40;
	mul.wide.s32 	%rd42, %r196, 4;
	add.s64 	%rd43, %rd1, %rd42;
	ld.global.nc.f32 	%f1484, [%rd43];
$L__BB3_40:
	st.shared.f32 	[%r11+7168], %f1484;
$L__BB3_41:
	mov.u32 	%r118, %nctaid.y;
	add.s32 	%r120, %r118, -1;
	setp.eq.s32 	%p32, %r9, %r120;
	or.pred  	%p3, %p6, %p32;
	not.pred 	%p33, %p3;
	@%p33 bra 	$L__BB3_44;
	setp.ge.s32 	%p34, %r185, %r79;
	setp.ge.s32 	%p35, %r10, %r78;
	mov.f32 	%f1485, 0f7F800000;
	or.pred  	%p36, %p34, %p35;
	@%p36 bra 	$L__BB3_45;
	mul.wide.u32 	%rd46, %r186, 4;
	add.s64 	%rd47, %rd2, %rd46;
	ld.global.nc.f32 	%f1485, [%rd47];
	bra.uni 	$L__BB3_45;
$L__BB3_44:
	mul.wide.u32 	%rd44, %r186, 4;
	add.s64 	%rd45, %rd2, %rd44;
	ld.global.nc.f32 	%f1485, [%rd45];
$L__BB3_45:
	st.shared.f32 	[%r12], %f1485;
	@%p3 bra 	$L__BB3_47;
	mul.wide.u32 	%rd48, %r187, 4;
	add.s64 	%rd49, %rd2, %rd48;
	ld.global.nc.f32 	%f103, [%rd49];
	st.shared.f32 	[%r12+1024], %f103;
	bra.uni 	$L__BB3_50;
$L__BB3_47:
	setp.ge.s32 	%p37, %r185, %r79;
	setp.ge.s32 	%p38, %r124, %r78;
	mov.f32 	%f1486, 0f7F800000;
	or.pred  	%p39, %p37, %p38;
	@%p39 bra 	$L__BB3_49;
	mul.wide.u32 	%rd50, %r187, 4;
	add.s64 	%rd51, %rd2, %rd50;
	ld.global.nc.f32 	%f1486, [%rd51];
$L__BB3_49:
	st.shared.f32 	[%r12+1024], %f1486;
$L__BB3_50:
	@%p3 bra 	$L__BB3_52;
	mul.wide.u32 	%rd52, %r188, 4;
	add.s64 	%rd53, %rd2, %rd52;
	ld.global.nc.f32 	%f105, [%rd53];
	st.shared.f32 	[%r12+2048], %f105;
	bra.uni 	$L__BB3_55;
$L__BB3_52:
	setp.ge.s32 	%p40, %r185, %r79;
	setp.ge.s32 	%p41, %r126, %r78;
	mov.f32 	%f1487, 0f7F800000;
	or.pred  	%p42, %p40, %p41;
	@%p42 bra 	$L__BB3_54;
	mul.wide.u32 	%rd54, %r188, 4;
	add.s64 	%rd55, %rd2, %rd54;
	ld.global.nc.f32 	%f1487, [%rd55];
$L__BB3_54:
	st.shared.f32 	[%r12+2048], %f1487;
$L__BB3_55:
	@%p3 bra 	$L__BB3_57;
	mul.wide.u32 	%rd56, %r189, 4;
	add.s64 	%rd57, %rd2, %rd56;
	ld.global.nc.f32 	%f107, [%rd57];
	st.shared.f32 	[%r12+3072], %f107;
	bra.uni 	$L__BB3_60;
$L__BB3_57:
	setp.ge.s32 	%p43, %r185, %r79;
	setp.ge.s32 	%p44, %r128, %r78;
	mov.f32 	%f1488, 0f7F800000;
	or.pred  	%p45, %p43, %p44;
	@%p45 bra 	$L__BB3_59;
	mul.wide.u32 	%rd58, %r189, 4;
	add.s64 	%rd59, %rd2, %rd58;
	ld.global.nc.f32 	%f1488, [%rd59];
$L__BB3_59:
	st.shared.f32 	[%r12+3072], %f1488;
$L__BB3_60:
	@%p3 bra 	$L__BB3_62;
	mul.wide.u32 	%rd60, %r190, 4;
	add.s64 	%rd61, %rd2, %rd60;
	ld.global.nc.f32 	%f109, [%rd61];
	st.shared.f32 	[%r12+4096], %f109;
	bra.uni 	$L__BB3_65;
$L__BB3_62:
	setp.ge.s32 	%p46, %r185, %r79;
	setp.ge.s32 	%p47, %r130, %r78;
	mov.f32 	%f1489, 0f7F800000;
	or.pred  	%p48, %p46, %p47;
	@%p48 bra 	$L__BB3_64;
	mul.wide.u32 	%rd62, %r190, 4;
	add.s64 	%rd63, %rd2, %rd62;
	ld.global.nc.f32 	%f1489, [%rd63];
$L__BB3_64:
	st.shared.f32 	[%r12+4096], %f1489;
$L__BB3_65:
	@%p3 bra 	$L__BB3_67;
	mul.wide.u32 	%rd64, %r191, 4;
	add.s64 	%rd65, %rd2, %rd64;
	ld.global.nc.f32 	%f111, [%rd65];
	st.shared.f32 	[%r12+5120], %f111;
	bra.uni 	$L__BB3_70;
$L__BB3_67:
	setp.ge.s32 	%p49, %r185, %r79;
	setp.ge.s32 	%p50, %r132, %r78;
	mov.f32 	%f1490, 0f7F800000;
	or.pred  	%p51, %p49, %p50;
	@%p51 bra 	$L__BB3_69;
	mul.wide.u32 	%rd66, %r191, 4;
	add.s64 	%rd67, %rd2, %rd66;
	ld.global.nc.f32 	%f1490, [%rd67];
$L__BB3_69:
	st.shared.f32 	[%r12+5120], %f1490;
$L__BB3_70:
	@%p3 bra 	$L__BB3_72;
	mul.wide.u32 	%rd68, %r192, 4;
	add.s64 	%rd69, %rd2, %rd68;
	ld.global.nc.f32 	%f113, [%rd69];
	st.shared.f32 	[%r12+6144], %f113;
	bra.uni 	$L__BB3_75;
$L__BB3_72:
	setp.ge.s32 	%p52, %r185, %r79;
	setp.ge.s32 	%p53, %r134, %r78;
	mov.f32 	%f1491, 0f7F800000;
	or.pred  	%p54, %p52, %p53;
	@%p54 bra 	$L__BB3_74;
	mul.wide.u32 	%rd70, %r192, 4;
	add.s64 	%rd71, %rd2, %rd70;
	ld.global.nc.f32 	%f1491, [%rd71];
$L__BB3_74:
	st.shared.f32 	[%r12+6144], %f1491;
$L__BB3_75:
	@%p3 bra 	$L__BB3_77;
	mul.wide.u32 	%rd72, %r193, 4;
	add.s64 	%rd73, %rd2, %rd72;
	ld.global.nc.f32 	%f115, [%rd73];
	st.shared.f32 	[%r12+7168], %f115;
	bra.uni 	$L__BB3_80;
$L__BB3_77:
	setp.ge.s32 	%p55, %r185, %r79;
	setp.ge.s32 	%p56, %r136, %r78;
	mov.f32 	%f1492, 0f7F800000;
	or.pred  	%p57, %p55, %p56;
	@%p57 bra 	$L__BB3_79;
	mul.wide.u32 	%rd74, %r193, 4;
	add.s64 	%rd75, %rd2, %rd74;
	ld.global.nc.f32 	%f1492, [%rd75];
$L__BB3_79:
	st.shared.f32 	[%r12+7168], %f1492;
$L__BB3_80:
	bar.sync 	0;
	shl.b32 	%r137, %r2, 4;
	mov.u32 	%r138, _ZZ15FP32_minplus_NNILi64ELi32ELi64ELi4ELi4EEvPfS0_S0_iiiE2As;
	add.s32 	%r139, %r138, %r137;
	ld.shared.f32 	%f117, [%r139];
	ld.shared.f32 	%f118, [%r139+4];
	ld.shared.f32 	%f119, [%r139+8];
	ld.shared.f32 	%f120, [%r139+12];
	shl.b32 	%r140, %r1, 9;
	mov.u32 	%r141, _ZZ15FP32_minplus_NNILi64ELi32ELi64ELi4ELi4EEvPfS0_S0_iiiE2Bs;
	add.s32 	%r142, %r141, %r140;
	ld.shared.f32 	%f121, [%r142];
	ld.shared.f32 	%f122, [%r142+128];
	ld.shared.f32 	%f123, [%r142+256];
	ld.shared.f32 	%f124, [%r142+384];
	add.f32 	%f125, %f117, %f121;
	min.f32 	%f126, %f125, %f1460;
	add.f32 	%f127, %f117, %f122;
	min.f32 	%f128, %f127, %f1456;
	add.f32 	%f129, %f117, %f123;
	min.f32 	%f130, %f129, %f1452;
	add.f32 	%f131, %f117, %f124;
	min.f32 	%f132, %f131, %f1448;
	add.f32 	%f133, %f118, %f121;
	min.f32 	%f134, %f133, %f1459;
	add.f32 	%f135, %f118, %f122;
	min.f32 	%f136, %f135, %f1455;
	add.f32 	%f137, %f118, %f123;
	min.f32 	%f138, %f137, %f1451;
	add.f32 	%f139, %f118, %f124;
	min.f32 	%f140, %f139, %f1447;
	add.f32 	%f141, %f119, %f121;
	min.f32 	%f142, %f141, %f1458;
	add.f32 	%f143, %f119, %f122;
	min.f32 	%f144, %f143, %f1454;
	add.f32 	%f145, %f119, %f123;
	min.f32 	%f146, %f145, %f1450;
	add.f32 	%f147, %f119, %f124;
	min.f32 	%f148, %f147, %f1446;
	add.f32 	%f149, %f120, %f121;
	min.f32 	%f150, %f149, %f1457;
	add.f32 	%f151, %f120, %f122;
	min.f32 	%f152, %f151, %f1453;
	add.f32 	%f153, %f120, %f123;
	min.f32 	%f154, %f153, %f1449;
	add.f32 	%f155, %f120, %f124;
	min.f32 	%f156, %f155, %f1445;
	ld.shared.f32 	%f157, [%r139+256];
	ld.shared.f32 	%f158, [%r139+260];
	ld.shared.f32 	%f159, [%r139+264];
	ld.shared.f32 	%f160, [%r139+268];
	ld.shared.f32 	%f161, [%r142+4];
	ld.shared.f32 	%f162, [%r142+132];
	ld.shared.f32 	%f163, [%r142+260];
	ld.shared.f32 	%f164, [%r142+388];
	add.f32 	%f165, %f157, %f161;
	min.f32 	%f166, %f165, %f126;
	add.f32 	%f167, %f157, %f162;
	min.f32 	%f168, %f167, %f128;
	add.f32 	%f169, %f157, %f163;
	min.f32 	%f170, %f169, %f130;
	add.f32 	%f171, %f157, %f164;
	min.f32 	%f172, %f171, %f132;
	add.f32 	%f173, %f158, %f161;
	min.f32 	%f174, %f173, %f134;
	add.f32 	%f175, %f158, %f162;
	min.f32 	%f176, %f175, %f136;
	add.f32 	%f177, %f158, %f163;
	min.f32 	%f178, %f177, %f138;
	add.f32 	%f179, %f158, %f164;
	min.f32 	%f180, %f179, %f140;
	add.f32 	%f181, %f159, %f161;
	min.f32 	%f182, %f181, %f142;
	add.f32 	%f183, %f159, %f162;
	min.f32 	%f184, %f183, %f144;
	add.f32 	%f185, %f159, %f163;
	min.f32 	%f186, %f185, %f146;
	add.f32 	%f187, %f159, %f164;
	min.f32 	%f188, %f187, %f148;
	add.f32 	%f189, %f160, %f161;
	min.f32 	%f190, %f189, %f150;
	add.f32 	%f191, %f160, %f162;
	min.f32 	%f192, %f191, %f152;
	add.f32 	%f193, %f160, %f163;
	min.f32 	%f194, %f193, %f154;
	add.f32 	%f195, %f160, %f164;
	min.f32 	%f196, %f195, %f156;
	ld.shared.f32 	%f197, [%r139+512];
	ld.shared.f32 	%f198, [%r139+516];
	ld.shared.f32 	%f199, [%r139+520];
	ld.shared.f32 	%f200, [%r139+524];
	ld.shared.f32 	%f201, [%r142+8];
	ld.shared.f32 	%f202, [%r142+136];
	ld.shared.f32 	%f203, [%r142+264];
	ld.shared.f32 	%f204, [%r142+392];
	add.f32 	%f205, %f197, %f201;
	min.f32 	%f206, %f205, %f166;
	add.f32 	%f207, %f197, %f202;
	min.f32 	%f208, %f207, %f168;
	add.f32 	%f209, %f197, %f203;
	min.f32 	%f210, %f209, %f170;
	add.f32 	%f211, %f197, %f204;
	min.f32 	%f212, %f211, %f172;
	add.f32 	%f213, %f198, %f201;
	min.f32 	%f214, %f213, %f174;
	add.f32 	%f215, %f198, %f202;
	min.f32 	%f216, %f215, %f176;
	add.f32 	%f217, %f198, %f203;
	min.f32 	%f218, %f217, %f178;
	add.f32 	%f219, %f198, %f204;
	min.f32 	%f220, %f219, %f180;
	add.f32 	%f221, %f199, %f201;
	min.f32 	%f222, %f221, %f182;
	add.f32 	%f223, %f199, %f202;
	min.f32 	%f224, %f223, %f184;
	add.f32 	%f225, %f199, %f203;
	min.f32 	%f226, %f225, %f186;
	add.f32 	%f227, %f199, %f204;
	min.f32 	%f228, %f227, %f188;
	add.f32 	%f229, %f200, %f201;
	min.f32 	%f230, %f229, %f190;
	add.f32 	%f231, %f200, %f202;
	min.f32 	%f232, %f231, %f192;
	add.f32 	%f233, %f200, %f203;
	min.f32 	%f234, %f233, %f194;
	add.f32 	%f235, %f200, %f204;
	min.f32 	%f236, %f235, %f196;
	ld.shared.f32 	%f237, [%r139+768];
	ld.shared.f32 	%f238, [%r139+772];
	ld.shared.f32 	%f239, [%r139+776];
	ld.shared.f32 	%f240, [%r139+780];
	ld.shared.f32 	%f241, [%r142+12];
	ld.shared.f32 	%f242, [%r142+140];
	ld.shared.f32 	%f243, [%r142+268];
	ld.shared.f32 	%f244, [%r142+396];
	add.f32 	%f245, %f237, %f241;
	min.f32 	%f246, %f245, %f206;
	add.f32 	%f247, %f237, %f242;
	min.f32 	%f248, %f247, %f208;
	add.f32 	%f249, %f237, %f243;
	min.f32 	%f250, %f249, %f210;
	add.f32 	%f251, %f237, %f244;
	min.f32 	%f252, %f251, %f212;
	add.f32 	%f253, %f238, %f241;
	min.f32 	%f254, %f253, %f214;
	add.f32 	%f255, %f238, %f242;
	min.f32 	%f256, %f255, %f216;
	add.f32 	%f257, %f238, %f243;
	min.f32 	%f258, %f257, %f218;
	add.f32 	%f259, %f238, %f244;
	min.f32 	%f260, %f259, %f220;
	add.f32 	%f261, %f239, %f241;
	min.f32 	%f262, %f261, %f222;
	add.f32 	%f263, %f239, %f242;
	min.f32 	%f264, %f263, %f224;
	add.f32 	%f265, %f239, %f243;
	min.f32 	%f266, %f265, %f226;
	add.f32 	%f267, %f239, %f244;
	min.f32 	%f268, %f267, %f228;
	add.f32 	%f269, %f240, %f241;
	min.f32 	%f270, %f269, %f230;
	add.f32 	%f271, %f240, %f242;
	min.f32 	%f272, %f271, %f232;
	add.f32 	%f273, %f240, %f243;
	min.f32 	%f274, %f273, %f234;
	add.f32 	%f275, %f240, %f244;
	min.f32 	%f276, %f275, %f236;
	ld.shared.f32 	%f277, [%r139+1024];
	ld.shared.f32 	%f278, [%r139+1028];
	ld.shared.f32 	%f279, [%r139+1032];
	ld.shared.f32 	%f280, [%r139+1036];
	ld.shared.f32 	%f281, [%r142+16];
	ld.shared.f32 	%f282, [%r142+144];
	ld.shared.f32 	%f283, [%r142+272];
	ld.shared.f32 	%f284, [%r142+400];
	add.f32 	%f285, %f277, %f281;
	min.f32 	%f286, %f285, %f246;
	add.f32 	%f287, %f277, %f282;
	min.f32 	%f288, %f287, %f248;
	add.f32 	%f289, %f277, %f283;
	min.f32 	%f290, %f289, %f250;
	add.f32 	%f291, %f277, %f284;
	min.f32 	%f292, %f291, %f252;
	add.f32 	%f293, %f278, %f281;
	min.f32 	%f294, %f293, %f254;
	add.f32 	%f295, %f278, %f282;
	min.f32 	%f296, %f295, %f256;
	add.f32 	%f297, %f278, %f283;
	min.f32 	%f298, %f297, %f258;
	add.f32 	%f299, %f278, %f284;
	min.f32 	%f300, %f299, %f260;
	add.f32 	%f301, %f279, %f281;
	min.f32 	%f302, %f301, %f262;
	add.f32 	%f303, %f279, %f282;
	min.f32 	%f304, %f303, %f264;
	add.f32 	%f305, %f279, %f283;
	min.f32 	%f306, %f305, %f266;
	add.f32 	%f307, %f279, %f284;
	min.f32 	%f308, %f307, %f268;
	add.f32 	%f309, %f280, %f281;
	min.f32 	%f310, %f309, %f270;
	add.f32 	%f311, %f280, %f282;
	min.f32 	%f312, %f311, %f272;
	add.f32 	%f313, %f280, %f283;
	min.f32 	%f314, %f313, %f274;
	add.f32 	%f315, %f280, %f284;
	min.f32 	%f316, %f315, %f276;
	ld.shared.f32 	%f317, [%r139+1280];
	ld.shared.f32 	%f318, [%r139+1284];
	ld.shared.f32 	%f319, [%r139+1288];
	ld.shared.f32 	%f320, [%r139+1292];
	ld.shared.f32 	%f321, [%r142+20];
	ld.shared.f32 	%f322, [%r142+148];
	ld.shared.f32 	%f323, [%r142+276];
	ld.shared.f32 	%f324, [%r142+404];
	add.f32 	%f325, %f317, %f321;
	min.f32 	%f326, %f325, %f286;
	add.f32 	%f327, %f317, %f322;
	min.f32 	%f328, %f327, %f288;
	add.f32 	%f329, %f317, %f323;
	min.f32 	%f330, %f329, %f290;
	add.f32 	%f331, %f317, %f324;
	min.f32 	%f332, %f331, %f292;
	add.f32 	%f333, %f318, %f321;
	min.f32 	%f334, %f333, %f294;
	add.f32 	%f335, %f318, %f322;
	min.f32 	%f336, %f335, %f296;
	add.f32 	%f337, %f318, %f323;
	min.f32 	%f338, %f337, %f298;
	add.f32 	%f339, %f318, %f324;
	min.f32 	%f340, %f339, %f300;
	add.f32 	%f341, %f319, %f321;
	min.f32 	%f342, %f341, %f302;
	add.f32 	%f343, %f319, %f322;
	min.f32 	%f344, %f343, %f304;
	add.f32 	%f345, %f319, %f323;
	min.f32 	%f346, %f345, %f306;
	add.f32 	%f347, %f319, %f324;
	min.f32 	%f348, %f347, %f308;
	add.f32 	%f349, %f320, %f321;
	min.f32 	%f350, %f349, %f310;
	add.f32 	%f351, %f320, %f322;
	min.f32 	%f352, %f351, %f312;
	add.f32 	%f353, %f320, %f323;
	min.f32 	%f354, %f353, %f314;
	add.f32 	%f355, %f320, %f324;
	min.f32 	%f356, %f355, %f316;
	ld.shared.f32 	%f357, [%r139+1536];
	ld.shared.f32 	%f358, [%r139+1540];
	ld.shared.f32 	%f359, [%r139+1544];
	ld.shared.f32 	%f360, [%r139+1548];
	ld.shared.f32 	%f361, [%r142+24];
	ld.shared.f32 	%f362, [%r142+152];
	ld.shared.f32 	%f363, [%r142+280];
	ld.shared.f32 	%f364, [%r142+408];
	add.f32 	%f365, %f357, %f361;
	min.f32 	%f366, %f365, %f326;
	add.f32 	%f367, %f357, %f362;
	min.f32 	%f368, %f367, %f328;
	add.f32 	%f369, %f357, %f363;
	min.f32 	%f370, %f369, %f330;
	add.f32 	%f371, %f357, %f364;
	min.f32 	%f372, %f371, %f332;
	add.f32 	%f373, %f358, %f361;
	min.f32 	%f374, %f373, %f334;
	add.f32 	%f375, %f358, %f362;
	min.f32 	%f376, %f375, %f336;
	add.f32 	%f377, %f358, %f363;
	min.f32 	%f378, %f377, %f338;
	add.f32 	%f379, %f358, %f364;
	min.f32 	%f380, %f379, %f340;
	add.f32 	%f381, %f359, %f361;
	min.f32 	%f382, %f381, %f342;
	add.f32 	%f383, %f359, %f362;
	min.f32 	%f384, %f383, %f344;
	add.f32 	%f385, %f359, %f363;
	min.f32 	%f386, %f385, %f346;
	add.f32 	%f387, %f359, %f364;
	min.f32 	%f388, %f387, %f348;
	add.f32 	%f389, %f360, %f361;
	min.f32 	%f390, %f389, %f350;
	add.f32 	%f391, %f360, %f362;
	min.f32 	%f392, %f391, %f352;
	add.f32 	%f393, %f360, %f363;
	min.f32 	%f394, %f393, %f354;
	add.f32 	%f395, %f360, %f364;
	min.f32 	%f396, %f395, %f356;
	ld.shared.f32 	%f397, [%r139+1792];
	ld.shared.f32 	%f398, [%r139+1796];
	ld.shared.f32 	%f399, [%r139+1800];
	ld.shared.f32 	%f400, [%r139+1804];
	ld.shared.f32 	%f401, [%r142+28];
	ld.shared.f32 	%f402, [%r142+156];
	ld.shared.f32 	%f403, [%r142+284];
	ld.shared.f32 	%f404, [%r142+412];
	add.f32 	%f405, %f397, %f401;
	min.f32 	%f406, %f405, %f366;
	add.f32 	%f407, %f397, %f402;
	min.f32 	%f408, %f407, %f368;
	add.f32 	%f409, %f397, %f403;
	min.f32 	%f410, %f409, %f370;
	add.f32 	%f411, %f397, %f404;
	min.f32 	%f412, %f411, %f372;
	add.f32 	%f413, %f398, %f401;
	min.f32 	%f414, %f413, %f374;
	add.f32 	%f415, %f398, %f402;
	min.f32 	%f416, %f415, %f376;
	add.f32 	%f417, %f398, %f403;
	min.f32 	%f418, %f417, %f378;
	add.f32 	%f419, %f398, %f404;
	min.f32 	%f420, %f419, %f380;
	add.f32 	%f421, %f399, %f401;
	min.f32 	%f422, %f421, %f382;
	add.f32 	%f423, %f399, %f402;
	min.f32 	%f424, %f423, %f384;
	add.f32 	%f425, %f399, %f403;
	min.f32 	%f426, %f425, %f386;
	add.f32 	%f427, %f399, %f404;
	min.f32 	%f428, %f427, %f388;
	add.f32 	%f429, %f400, %f401;
	min.f32 	%f430, %f429, %f390;
	add.f32 	%f431, %f400, %f402;
	min.f32 	%f432, %f431, %f392;
	add.f32 	%f433, %f400, %f403;
	min.f32 	%f434, %f433, %f394;
	add.f32 	%f435, %f400, %f404;
	min.f32 	%f436, %f435, %f396;
	ld.shared.f32 	%f437, [%r139+2048];
	ld.shared.f32 	%f438, [%r139+2052];
	ld.shared.f32 	%f439, [%r139+2056];
	ld.shared.f32 	%f440, [%r139+2060];
	ld.shared.f32 	%f441, [%r142+32];
	ld.shared.f32 	%f442, [%r142+160];
	ld.shared.f32 	%f443, [%r142+288];
	ld.shared.f32 	%f444, [%r142+416];
	add.f32 	%f445, %f437, %f441;
	min.f32 	%f446, %f445, %f406;
	add.f32 	%f447, %f437, %f442;
	min.f32 	%f448, %f447, %f408;
	add.f32 	%f449, %f437, %f443;
	min.f32 	%f450, %f449, %f410;
	add.f32 	%f451, %f437, %f444;
	min.f32 	%f452, %f451, %f412;
	add.f32 	%f453, %f438, %f441;
	min.f32 	%f454, %f453, %f414;
	add.f32 	%f455, %f438, %f442;
	min.f32 	%f456, %f455, %f416;
	add.f32 	%f457, %f438, %f443;
	min.f32 	%f458, %f457, %f418;
	add.f32 	%f459, %f438, %f444;
	min.f32 	%f460, %f459, %f420;
	add.f32 	%f461, %f439, %f441;
	min.f32 	%f462, %f461, %f422;
	add.f32 	%f463, %f439, %f442;
	min.f32 	%f464, %f463, %f424;
	add.f32 	%f465, %f439, %f443;
	min.f32 	%f466, %f465, %f426;
	add.f32 	%f467, %f439, %f444;
	min.f32 	%f468, %f467, %f428;
	add.f32 	%f469, %f440, %f441;
	min.f32 	%f470, %f469, %f430;
	add.f32 	%f471, %f440, %f442;
	min.f32 	%f472, %f471, %f432;
	add.f32 	%f473, %f440, %f443;
	min.f32 	%f474, %f473, %f434;
	add.f32 	%f475, %f440, %f444;
	min.f32 	%f476, %f475, %f436;
	ld.shared.f32 	%f477, [%r139+2304];
	ld.shared.f32 	%f478, [%r139+2308];
	ld.shared.f32 	%f479, [%r139+2312];
	ld.shared.f32 	%f480, [%r139+2316];
	ld.shared.f32 	%f481, [%r142+36];
	ld.shared.f32 	%f482, [%r142+164];
	ld.shared.f32 	%f483, [%r142+292];
	ld.shared.f32 	%f484, [%r142+420];
	add.f32 	%f485, %f477, %f481;
	min.f32 	%f486, %f485, %f446;
	add.f32 	%f487, %f477, %f482;
	min.f32 	%f488, %f487, %f448;
	add.f32 	%f489, %f477, %f483;
	min.f32 	%f490, %f489, %f450;
	add.f32 	%f491, %f477, %f484;
	min.f32 	%f492, %f491, %f452;
	add.f32 	%f493, %f478, %f481;
	min.f32 	%f494, %f493, %f454;
	add.f32 	%f495, %f478, %f482;
	min.f32 	%f496, %f495, %f456;
	add.f32 	%f497, %f478, %f483;
	min.f32 	%f498, %f497, %f458;
	add.f32 	%f499, %f478, %f484;
	min.f32 	%f500, %f499, %f460;
	add.f32 	%f501, %f479, %f481;
	min.f32 	%f502, %f501, %f462;
	add.f32 	%f503, %f479, %f482;
	min.f32 	%f504, %f503, %f464;
	add.f32 	%f505, %f479, %f483;
	min.f32 	%f506, %f505, %f466;
	add.f32 	%f507, %f479, %f484;
	min.f32 	%f508, %f507, %f468;
	add.f32 	%f509, %f480, %f481;
	min.f32 	%f510, %f509, %f470;
	add.f32 	%f511, %f480, %f482;
	min.f32 	%f512, %f511, %f472;
	add.f32 	%f513, %f480, %f483;
	min.f32 	%f514, %f513, %f474;
	add.f32 	%f515, %f480, %f484;
	min.f32 	%f516, %f515, %f476;
	ld.shared.f32 	%f517, [%r139+2560];
	ld.shared.f32 	%f518, [%r139+2564];
	ld.shared.f32 	%f519, [%r139+2568];
	ld.shared.f32 	%f520, [%r139+2572];
	ld.shared.f32 	%f521, [%r142+40];
	ld.shared.f32 	%f522, [%r142+168];
	ld.shared.f32 	%f523, [%r142+296];
	ld.shared.f32 	%f524, [%r142+424];
	add.f32 	%f525, %f517, %f521;
	min.f32 	%f526, %f525, %f486;
	add.f32 	%f527, %f517, %f522;
	min.f32 	%f528, %f527, %f488;
	add.f32 	%f529, %f517, %f523;
	min.f32 	%f530, %f529, %f490;
	add.f32 	%f531, %f517, %f524;
	min.f32 	%f532, %f531, %f492;
	add.f32 	%f533, %f518, %f521;
	min.f32 	%f534, %f533, %f494;
	add.f32 	%f535, %f518, %f522;
	min.f32 	%f536, %f535, %f496;
	add.f32 	%f537, %f518, %f523;
	min.f32 	%f538, %f537, %f498;
	add.f32 	%f539, %f518, %f524;
	min.f32 	%f540, %f539, %f500;
	add.f32 	%f541, %f519, %f521;
	min.f32 	%f542, %f541, %f502;
	add.f32 	%f543, %f519, %f522;
	min.f32 	%f544, %f543, %f504;
	add.f32 	%f545, %f519, %f523;
	min.f32 	%f546, %f545, %f506;
	add.f32 	%f547, %f519, %f524;
	min.f32 	%f548, %f547, %f508;
	add.f32 	%f549, %f520, %f521;
	min.f32 	%f550, %f549, %f510;
	add.f32 	%f551, %f520, %f522;
	min.f32 	%f552, %f551, %f512;
	add.f32 	%f553, %f520, %f523;
	min.f32 	%f554, %f553, %f514;
	add.f32 	%f555, %f520, %f524;
	min.f32 	%f556, %f555, %f516;
	ld.shared.f32 	%f557, [%r139+2816];
	ld.shared.f32 	%f558, [%r139+2820];
	ld.shared.f32 	%f559, [%r139+2824];
	ld.shared.f32 	%f560, [%r139+2828];
	ld.shared.f32 	%f561, [%r142+44];
	ld.shared.f32 	%f562, [%r142+172];
	ld.shared.f32 	%f563, [%r142+300];
	ld.shared.f32 	%f564, [%r142+428];
	add.f32 	%f565, %f557, %f561;
	min.f32 	%f566, %f565, %f526;
	add.f32 	%f567, %f557, %f562;
	min.f32 	%f568, %f567, %f528;
	add.f32 	%f569, %f557, %f563;
	min.f32 	%f570, %f569, %f530;
	add.f32 	%f571, %f557, %f564;
	min.f32 	%f572, %f571, %f532;
	add.f32 	%f573, %f558, %f561;
	min.f32 	%f574, %f573, %f534;
	add.f32 	%f575, %f558, %f562;
	min.f32 	%f576, %f575, %f536;
	add.f32 	%f577, %f558, %f563;
	min.f32 	%f578, %f577, %f538;
	add.f32 	%f579, %f558, %f564;
	min.f32 	%f580, %f579, %f540;
	add.f32 	%f581, %f559, %f561;
	min.f32 	%f582, %f581, %f542;
	add.f32 	%f583, %f559, %f562;
	min.f32 	%f584, %f583, %f544;
	add.f32 	%f585, %f559, %f563;
	min.f32 	%f586, %f585, %f546;
	add.f32 	%f587, %f559, %f564;
	min.f32 	%f588, %f587, %f548;
	add.f32 	%f589, %f560, %f561;
	min.f32 	%f590, %f589, %f550;
	add.f32 	%f591, %f560, %f562;
	min.f32 	%f592, %f591, %f552;
	add.f32 	%f593, %f560, %f563;
	min.f32 	%f594, %f593, %f554;
	add.f32 	%f595, %f560, %f564;
	min.f32 	%f596, %f595, %f556;
	ld.shared.f32 	%f597, [%r139+3072];
	ld.shared.f32 	%f598, [%r139+3076];
	ld.shared.f32 	%f599, [%r139+3080];
	ld.shared.f32 	%f600, [%r139+3084];
	ld.shared.f32 	%f601, [%r142+48];
	ld.shared.f32 	%f602, [%r142+176];
	ld.shared.f32 	%f603, [%r142+304];
	ld.shared.f32 	%f604, [%r142+432];
	add.f32 	%f605, %f597, %f601;
	min.f32 	%f606, %f605, %f566;
	add.f32 	%f607, %f597, %f602;
	min.f32 	%f608, %f607, %f568;
	add.f32 	%f609, %f597, %f603;
	min.f32 	%f610, %f609, %f570;
	add.f32 	%f611, %f597, %f604;
	min.f32 	%f612, %f611, %f572;
	add.f32 	%f613, %f598, %f601;
	min.f32 	%f614, %f613, %f574;
	add.f32 	%f615, %f598, %f602;
	min.f32 	%f616, %f615, %f576;
	add.f32 	%f617, %f598, %f603;
	min.f32 	%f618, %f617, %f578;
	add.f32 	%f619, %f598, %f604;
	min.f32 	%f620, %f619, %f580;
	add.f32 	%f621, %f599, %f601;
	min.f32 	%f622, %f621, %f582;
	add.f32 	%f623, %f599, %f602;
	min.f32 	%f624, %f623, %f584;
	add.f32 	%f625, %f599, %f603;
	min.f32 	%f626, %f625, %f586;
	add.f32 	%f627, %f599, %f604;
	min.f32 	%f628, %f627, %f588;
	add.f32 	%f629, %f600, %f601;
	min.f32 	%f630, %f629, %f590;
	add.f32 	%f631, %f600, %f602;
	min.f32 	%f632, %f631, %f592;
	add.f32 	%f633, %f600, %f603;
	min.f32 	%f634, %f633, %f594;
	add.f32 	%f635, %f600, %f604;
	min.f32 	%f636, %f635, %f596;
	ld.shared.f32 	%f637, [%r139+3328];
	ld.shared.f32 	%f638, [%r139+3332];
	ld.shared.f32 	%f639, [%r139+3336];
	ld.shared.f32 	%f640, [%r139+3340];
	ld.shared.f32 	%f641, [%r142+52];
	ld.shared.f32 	%f642, [%r142+180];
	ld.shared.f32 	%f643, [%r142+308];
	ld.shared.f32 	%f644, [%r142+436];
	add.f32 	%f645, %f637, %f641;
	min.f32 	%f646, %f645, %f606;
	add.f32 	%f647, %f637, %f642;
	min.f32 	%f648, %f647, %f608;
	add.f32 	%f649, %f637, %f643;
	min.f32 	%f650, %f649, %f610;
	add.f32 	%f651, %f637, %f644;
	min.f32 	%f652, %f651, %f612;
	add.f32 	%f653, %f638, %f641;
	min.f32 	%f654, %f653, %f614;
	add.f32 	%f655, %f638, %f642;
	min.f32 	%f656, %f655, %f616;
	add.f32 	%f657, %f638, %f643;
	min.f32 	%f658, %f657, %f618;
	add.f32 	%f659, %f638, %f644;
	min.f32 	%f660, %f659, %f620;
	add.f32 	%f661, %f639, %f641;
	min.f32 	%f662, %f661, %f622;
	add.f32 	%f663, %f639, %f642;
	min.f32 	%f664, %f663, %f624;
	add.f32 	%f665, %f639, %f643;
	min.f32 	%f666, %f665, %f626;
	add.f32 	%f667, %f639, %f644;
	min.f32 	%f668, %f667, %f628;
	add.f32 	%f669, %f640, %f641;
	min.f32 	%f670, %f669, %f630;
	add.f32 	%f671, %f640, %f642;
	min.f32 	%f672, %f671, %f632;
	add.f32 	%f673, %f640, %f643;
	min.f32 	%f674, %f673, %f634;
	add.f32 	%f675, %f640, %f644;
	min.f32 	%f676, %f675, %f636;
	ld.shared.f32 	%f677, [%r139+3584];
	ld.shared.f32 	%f678, [%r139+3588];
	ld.shared.f32 	%f679, [%r139+3592];
	ld.shared.f32 	%f680, [%r139+3596];
	ld.shared.f32 	%f681, [%r142+56];
	ld.shared.f32 	%f682, [%r142+184];
	ld.shared.f32 	%f683, [%r142+312];
	ld.shared.f32 	%f684, [%r142+440];
	add.f32 	%f685, %f677, %f681;
	min.f32 	%f686, %f685, %f646;
	add.f32 	%f687, %f677, %f682;
	min.f32 	%f688, %f687, %f648;
	add.f32 	%f689, %f677, %f683;
	min.f32 	%f690, %f689, %f650;
	add.f32 	%f691, %f677, %f684;
	min.f32 	%f692, %f691, %f652;
	add.f32 	%f693, %f678, %f681;
	min.f32 	%f694, %f693, %f654;
	add.f32 	%f695, %f678, %f682;
	min.f32 	%f696, %f695, %f656;
	add.f32 	%f697, %f678, %f683;
	min.f32 	%f698, %f697, %f658;
	add.f32 	%f699, %f678, %f684;
	min.f32 	%f700, %f699, %f660;
	add.f32 	%f701, %f679, %f681;
	min.f32 	%f702, %f701, %f662;
	add.f32 	%f703, %f679, %f682;
	min.f32 	%f704, %f703, %f664;
	add.f32 	%f705, %f679, %f683;
	min.f32 	%f706, %f705, %f666;
	add.f32 	%f707, %f679, %f684;
	min.f32 	%f708, %f707, %f668;
	add.f32 	%f709, %f680, %f681;
	min.f32 	%f710, %f709, %f670;
	add.f32 	%f711, %f680, %f682;
	min.f32 	%f712, %f711, %f672;
	add.f32 	%f713, %f680, %f683;
	min.f32 	%f714, %f713, %f674;
	add.f32 	%f715, %f680, %f684;
	min.f32 	%f716, %f715, %f676;
	ld.shared.f32 	%f717, [%r139+3840];
	ld.shared.f32 	%f718, [%r139+3844];
	ld.shared.f32 	%f719, [%r139+3848];
	ld.shared.f32 	%f720, [%r139+3852];
	ld.shared.f32 	%f721, [%r142+60];
	ld.shared.f32 	%f722, [%r142+188];
	ld.shared.f32 	%f723, [%r142+316];
	ld.shared.f32 	%f724, [%r142+444];
	add.f32 	%f725, %f717, %f721;
	min.f32 	%f726, %f725, %f686;
	add.f32 	%f727, %f717, %f722;
	min.f32 	%f728, %f727, %f688;
	add.f32 	%f729, %f717, %f723;
	min.f32 	%f730, %f729, %f690;
	add.f32 	%f731, %f717, %f724;
	min.f32 	%f732, %f731, %f692;
	add.f32 	%f733, %f718, %f721;
	min.f32 	%f734, %f733, %f694;
	add.f32 	%f735, %f718, %f722;
	min.f32 	%f736, %f735, %f696;
	add.f32 	%f737, %f718, %f723;
	min.f32 	%f738, %f737, %f698;
	add.f32 	%f739, %f718, %f724;
	min.f32 	%f740, %f739, %f700;
	add.f32 	%f741, %f719, %f721;
	min.f32 	%f742, %f741, %f702;
	add.f32 	%f743, %f719, %f722;
	min.f32 	%f744, %f743, %f704;
	add.f32 	%f745, %f719, %f723;
	min.f32 	%f746, %f745, %f706;
	add.f32 	%f747, %f719, %f724;
	min.f32 	%f748, %f747, %f708;
	add.f32 	%f749, %f720, %f721;
	min.f32 	%f750, %f749, %f710;
	add.f32 	%f751, %f720, %f722;
	min.f32 	%f752, %f751, %f712;
	add.f32 	%f753, %f720, %f723;
	min.f32 	%f754, %f753, %f714;
	add.f32 	%f755, %f720, %f724;
	min.f32 	%f756, %f755, %f716;
	ld.shared.f32 	%f757, [%r139+4096];
	ld.shared.f32 	%f758, [%r139+4100];
	ld.shared.f32 	%f759, [%r139+4104];
	ld.shared.f32 	%f760, [%r139+4108];
	ld.shared.f32 	%f761, [%r142+64];
	ld.shared.f32 	%f762, [%r142+192];
	ld.shared.f32 	%f763, [%r142+320];
	ld.shared.f32 	%f764, [%r142+448];
	add.f32 	%f765, %f757, %f761;
	min.f32 	%f766, %f765, %f726;
	add.f32 	%f767, %f757, %f762;
	min.f32 	%f768, %f767, %f728;
	add.f32 	%f769, %f757, %f763;
	min.f32 	%f770, %f769, %f730;
	add.f32 	%f771, %f757, %f764;
	min.f32 	%f772, %f771, %f732;
	add.f32 	%f773, %f758, %f761;
	min.f32 	%f774, %f773, %f734;
	add.f32 	%f775, %f758, %f762;
	min.f32 	%f776, %f775, %f736;
	add.f32 	%f777, %f758, %f763;
	min.f32 	%f778, %f777, %f738;
	add.f32 	%f779, %f758, %f764;
	min.f32 	%f780, %f779, %f740;
	add.f32 	%f781, %f759, %f761;
	min.f32 	%f782, %f781, %f742;
	add.f32 	%f783, %f759, %f762;
	min.f32 	%f784, %f783, %f744;
	add.f32 	%f785, %f759, %f763;
	min.f32 	%f786, %f785, %f746;
	add.f32 	%f787, %f759, %f764;
	min.f32 	%f788, %f787, %f748;
	add.f32 	%f789, %f760, %f761;
	min.f32 	%f790, %f789, %f750;
	add.f32 	%f791, %f760, %f762;
	min.f32 	%f792, %f791, %f752;
	add.f32 	%f793, %f760, %f763;
	min.f32 	%f794, %f793, %f754;
	add.f32 	%f795, %f760, %f764;
	min.f32 	%f796, %f795, %f756;
	ld.shared.f32 	%f797, [%r139+4352];
	ld.shared.f32 	%f798, [%r139+4356];
	ld.shared.f32 	%f799, [%r139+4360];
	ld.shared.f32 	%f800, [%r139+4364];
	ld.shared.f32 	%f801, [%r142+68];
	ld.shared.f32 	%f802, [%r142+196];
	ld.shared.f32 	%f803, [%r142+324];
	ld.shared.f32 	%f804, [%r142+452];
	add.f32 	%f805, %f797, %f801;
	min.f32 	%f806, %f805, %f766;
	add.f32 	%f807, %f797, %f802;
	min.f32 	%f808, %f807, %f768;
	add.f32 	%f809, %f797, %f803;
	min.f32 	%f810, %f809, %f770;
	add.f32 	%f811, %f797, %f804;
	min.f32 	%f812, %f811, %f772;
	add.f32 	%f813, %f798, %f801;
	min.f32 	%f814, %f813, %f774;
	add.f32 	%f815, %f798, %f802;
	min.f32 	%f816, %f815, %f776;
	add.f32 	%f817, %f798, %f803;
	min.f32 	%f818, %f817, %f778;
	add.f32 	%f819, %f798, %f804;
	min.f32 	%f820, %f819, %f780;
	add.f32 	%f821, %f799, %f801;
	min.f32 	%f822, %f821, %f782;
	add.f32 	%f823, %f799, %f802;
	min.f32 	%f824, %f823, %f784;
	add.f32 	%f825, %f799, %f803;
	min.f32 	%f826, %f825, %f786;
	add.f32 	%f827, %f799, %f804;
	min.f32 	%f828, %f827, %f788;
	add.f32 	%f829, %f800, %f801;
	min.f32 	%f830, %f829, %f790;
	add.f32 	%f831, %f800, %f802;
	min.f32 	%f832, %f831, %f792;
	add.f32 	%f833, %f800, %f803;
	min.f32 	%f834, %f833, %f794;
	add.f32 	%f835, %f800, %f804;
	min.f32 	%f836, %f835, %f796;
	ld.shared.f32 	%f837, [%r139+4608];
	ld.shared.f32 	%f838, [%r139+4612];
	ld.shared.f32 	%f839, [%r139+4616];
	ld.shared.f32 	%f840, [%r139+4620];
	ld.shared.f32 	%f841, [%r142+72];
	ld.shared.f32 	%f842, [%r142+200];
	ld.shared.f32 	%f843, [%r142+328];
	ld.shared.f32 	%f844, [%r142+456];
	add.f32 	%f845, %f837, %f841;
	min.f32 	%f846, %f845, %f806;
	add.f32 	%f847, %f837, %f842;
	min.f32 	%f848, %f847, %f808;
	add.f32 	%f849, %f837, %f843;
	min.f32 	%f850, %f849, %f810;
	add.f32 	%f851, %f837, %f844;
	min.f32 	%f852, %f851, %f812;
	add.f32 	%f853, %f838, %f841;
	min.f32 	%f854, %f853, %f814;
	add.f32 	%f855, %f838, %f842;
	min.f32 	%f856, %f855, %f816;
	add.f32 	%f857, %f838, %f843;
	min.f32 	%f858, %f857, %f818;
	add.f32 	%f859, %f838, %f844;
	min.f32 	%f860, %f859, %f820;
	add.f32 	%f861, %f839, %f841;
	min.f32 	%f862, %f861, %f822;
	add.f32 	%f863, %f839, %f842;
	min.f32 	%f864, %f863, %f824;
	add.f32 	%f865, %f839, %f843;
	min.f32 	%f866, %f865, %f826;
	add.f32 	%f867, %f839, %f844;
	min.f32 	%f868, %f867, %f828;
	add.f32 	%f869, %f840, %f841;
	min.f32 	%f870, %f869, %f830;
	add.f32 	%f871, %f840, %f842;
	min.f32 	%f872, %f871, %f832;
	add.f32 	%f873, %f840, %f843;
	min.f32 	%f874, %f873, %f834;
	add.f32 	%f875, %f840, %f844;
	min.f32 	%f876, %f875, %f836;
	ld.shared.f32 	%f877, [%r139+4864];
	ld.shared.f32 	%f878, [%r139+4868];
	ld.shared.f32 	%f879, [%r139+4872];
	ld.shared.f32 	%f880, [%r139+4876];
	ld.shared.f32 	%f881, [%r142+76];
	ld.shared.f32 	%f882, [%r142+204];
	ld.shared.f32 	%f883, [%r142+332];
	ld.shared.f32 	%f884, [%r142+460];
	add.f32 	%f885, %f877, %f881;
	min.f32 	%f886, %f885, %f846;
	add.f32 	%f887, %f877, %f882;
	min.f32 	%f888, %f887, %f848;
	add.f32 	%f889, %f877, %f883;
	min.f32 	%f890, %f889, %f850;
	add.f32 	%f891, %f877, %f884;
	min.f32 	%f892, %f891, %f852;
	add.f32 	%f893, %f878, %f881;
	min.f32 	%f894, %f893, %f854;
	add.f32 	%f895, %f878, %f882;
	min.f32 	%f896, %f895, %f856;
	add.f32 	%f897, %f878, %f883;
	min.f32 	%f898, %f897, %f858;
	add.f32 	%f899, %f878, %f884;
	min.f32 	%f900, %f899, %f860;
	add.f32 	%f901, %f879, %f881;
	min.f32 	%f902, %f901, %f862;
	add.f32 	%f903, %f879, %f882;
	min.f32 	%f904, %f903, %f864;
	add.f32 	%f905, %f879, %f883;
	min.f32 	%f906, %f905, %f866;
	add.f32 	%f907, %f879, %f884;
	min.f32 	%f908, %f907, %f868;
	add.f32 	%f909, %f880, %f881;
	min.f32 	%f910, %f909, %f870;
	add.f32 	%f911, %f880, %f882;
	min.f32 	%f912, %f911, %f872;
	add.f32 	%f913, %f880, %f883;
	min.f32 	%f914, %f913, %f874;
	add.f32 	%f915, %f880, %f884;
	min.f32 	%f916, %f915, %f876;
	ld.shared.f32 	%f917, [%r139+5120];
	ld.shared.f32 	%f918, [%r139+5124];
	ld.shared.f32 	%f919, [%r139+5128];
	ld.shared.f32 	%f920, [%r139+5132];
	ld.shared.f32 	%f921, [%r142+80];
	ld.shared.f32 	%f922, [%r142+208];
	ld.shared.f32 	%f923, [%r142+336];
	ld.shared.f32 	%f924, [%r142+464];
	add.f32 	%f925, %f917, %f921;
	min.f32 	%f926, %f925, %f886;
	add.f32 	%f927, %f917, %f922;
	min.f32 	%f928, %f927, %f888;
	add.f32 	%f929, %f917, %f923;
	min.f32 	%f930, %f929, %f890;
	add.f32 	%f931, %f917, %f924;
	min.f32 	%f932, %f931, %f892;
	add.f32 	%f933, %f918, %f921;
	min.f32 	%f934, %f933, %f894;
	add.f32 	%f935, %f918, %f922;
	min.f32 	%f936, %f935, %f896;
	add.f32 	%f937, %f918, %f923;
	min.f32 	%f938, %f937, %f898;
	add.f32 	%f939, %f918, %f924;
	min.f32 	%f940, %f939, %f900;
	add.f32 	%f941, %f919, %f921;
	min.f32 	%f942, %f941, %f902;
	add.f32 	%f943, %f919, %f922;
	min.f32 	%f944, %f943, %f904;
	add.f32 	%f945, %f919, %f923;
	min.f32 	%f946, %f945, %f906;
	add.f32 	%f947, %f919, %f924;
	min.f32 	%f948, %f947, %f908;
	add.f32 	%f949, %f920, %f921;
	min.f32 	%f950, %f949, %f910;
	add.f32 	%f951, %f920, %f922;
	min.f32 	%f952, %f951, %f912;
	add.f32 	%f953, %f920, %f923;
	min.f32 	%f954, %f953, %f914;
	add.f32 	%f955, %f920, %f924;
	min.f32 	%f956, %f955, %f916;
	ld.shared.f32 	%f957, [%r139+5376];
	ld.shared.f32 	%f958, [%r139+5380];
	ld.shared.f32 	%f959, [%r139+5384];
	ld.shared.f32 	%f960, [%r139+5388];
	ld.shared.f32 	%f961, [%r142+84];
	ld.shared.f32 	%f962, [%r142+212];
	ld.shared.f32 	%f963, [%r142+340];
	ld.shared.f32 	%f964, [%r142+468];
	add.f32 	%f965, %f957, %f961;
	min.f32 	%f966, %f965, %f926;
	add.f32 	%f967, %f957, %f962;
	min.f32 	%f968, %f967, %f928;
	add.f32 	%f969, %f957, %f963;
	min.f32 	%f970, %f969, %f930;
	add.f32 	%f971, %f957, %f964;
	min.f32 	%f972, %f971, %f932;
	add.f32 	%f973, %f958, %f961;
	min.f32 	%f974, %f973, %f934;
	add.f32 	%f975, %f958, %f962;
	min.f32 	%f976, %f975, %f936;
	add.f32 	%f977, %f958, %f963;
	min.f32 	%f978, %f977, %f938;
	add.f32 	%f979, %f958, %f964;
	min.f32 	%f980, %f979, %f940;
	add.f32 	%f981, %f959, %f961;
	min.f32 	%f982, %f981, %f942;
	add.f32 	%f983, %f959, %f962;
	min.f32 	%f984, %f983, %f944;
	add.f32 	%f985, %f959, %f963;
	min.f32 	%f986, %f985, %f946;
	add.f32 	%f987, %f959, %f964;
	min.f32 	%f988, %f987, %f948;
	add.f32 	%f989, %f960, %f961;
	min.f32 	%f990, %f989, %f950;
	add.f32 	%f991, %f960, %f962;
	min.f32 	%f992, %f991, %f952;
	add.f32 	%f993, %f960, %f963;
	min.f32 	%f994, %f993, %f954;
	add.f32 	%f995, %f960, %f964;
	min.f32 	%f996, %f995, %f956;
	ld.shared.f32 	%f997, [%r139+5632];
	ld.shared.f32 	%f998, [%r139+5636];
	ld.shared.f32 	%f999, [%r139+5640];
	ld.shared.f32 	%f1000, [%r139+5644];
	ld.shared.f32 	%f1001, [%r142+88];
	ld.shared.f32 	%f1002, [%r142+216];
	ld.shared.f32 	%f1003, [%r142+344];
	ld.shared.f32 	%f1004, [%r142+472];
	add.f32 	%f1005, %f997, %f1001;
	min.f32 	%f1006, %f1005, %f966;
	add.f32 	%f1007, %f997, %f1002;
	min.f32 	%f1008, %f1007, %f968;
	add.f32 	%f1009, %f997, %f1003;
	min.f32 	%f1010, %f1009, %f970;
	add.f32 	%f1011, %f997, %f1004;
	min.f32 	%f1012, %f1011, %f972;
	add.f32 	%f1013, %f998, %f1001;
	min.f32 	%f1014, %f1013, %f974;
	add.f32 	%f1015, %f998, %f1002;
	min.f32 	%f1016, %f1015, %f976;
	add.f32 	%f1017, %f998, %f1003;
	min.f32 	%f1018, %f1017, %f978;
	add.f32 	%f1019, %f998, %f1004;
	min.f32 	%f1020, %f1019, %f980;
	add.f32 	%f1021, %f999, %f1001;
	min.f32 	%f1022, %f1021, %f982;
	add.f32 	%f1023, %f999, %f1002;
	min.f32 	%f1024, %f1023, %f984;
	add.f32 	%f1025, %f999, %f1003;
	min.f32 	%f1026, %f1025, %f986;
	add.f32 	%f1027, %f999, %f1004;
	min.f32 	%f1028, %f1027, %f988;
	add.f32 	%f1029, %f1000, %f1001;
	min.f32 	%f1030, %f1029, %f990;
	add.f32 	%f1031, %f1000, %f1002;
	min.f32 	%f1032, %f1031, %f992;
	add.f32 	%f1033, %f1000, %f1003;
	min.f32 	%f1034, %f1033, %f994;
	add.f32 	%f1035, %f1000, %f1004;
	min.f32 	%f1036, %f1035, %f996;
	ld.shared.f32 	%f1037, [%r139+5888];
	ld.shared.f32 	%f1038, [%r139+5892];
	ld.shared.f32 	%f1039, [%r139+5896];
	ld.shared.f32 	%f1040, [%r139+5900];
	ld.shared.f32 	%f1041, [%r142+92];
	ld.shared.f32 	%f1042, [%r142+220];
	ld.shared.f32 	%f1043, [%r142+348];
	ld.shared.f32 	%f1044, [%r142+476];
	add.f32 	%f1045, %f1037, %f1041;
	min.f32 	%f1046, %f1045, %f1006;
	add.f32 	%f1047, %f1037, %f1042;
	min.f32 	%f1048, %f1047, %f1008;
	add.f32 	%f1049, %f1037, %f1043;
	min.f32 	%f1050, %f1049, %f1010;
	add.f32 	%f1051, %f1037, %f1044;
	min.f32 	%f1052, %f1051, %f1012;
	add.f32 	%f1053, %f1038, %f1041;
	min.f32 	%f1054, %f1053, %f1014;
	add.f32 	%f1055, %f1038, %f1042;
	min.f32 	%f1056, %f1055, %f1016;
	add.f32 	%f1057, %f1038, %f1043;
	min.f32 	%f1058, %f1057, %f1018;
	add.f32 	%f1059, %f1038, %f1044;
	min.f32 	%f1060, %f1059, %f1020;
	add.f32 	%f1061, %f1039, %f1041;
	min.f32 	%f1062, %f1061, %f1022;
	add.f32 	%f1063, %f1039, %f1042;
	min.f32 	%f1064, %f1063, %f1024;
	add.f32 	%f1065, %f1039, %f1043;
	min.f32 	%f1066, %f1065, %f1026;
	add.f32 	%f1067, %f1039, %f1044;
	min.f32 	%f1068, %f1067, %f1028;
	add.f32 	%f1069, %f1040, %f1041;
	min.f32 	%f1070, %f1069, %f1030;
	add.f32 	%f1071, %f1040, %f1042;
	min.f32 	%f1072, %f1071, %f1032;
	add.f32 	%f1073, %f1040, %f1043;
	min.f32 	%f1074, %f1073, %f1034;
	add.f32 	%f1075, %f1040, %f1044;
	min.f32 	%f1076, %f1075, %f1036;
	ld.shared.f32 	%f1077, [%r139+6144];
	ld.shared.f32 	%f1078, [%r139+6148];
	ld.shared.f32 	%f1079, [%r139+6152];
	ld.shared.f32 	%f1080, [%r139+6156];
	ld.shared.f32 	%f1081, [%r142+96];
	ld.shared.f32 	%f1082, [%r142+224];
	ld.shared.f32 	%f1083, [%r142+352];
	ld.shared.f32 	%f1084, [%r142+480];
	add.f32 	%f1085, %f1077, %f1081;
	min.f32 	%f1086, %f1085, %f1046;
	add.f32 	%f1087, %f1077, %f1082;
	min.f32 	%f1088, %f1087, %f1048;
	add.f32 	%f1089, %f1077, %f1083;
	min.f32 	%f1090, %f1089, %f1050;
	add.f32 	%f1091, %f1077, %f1084;
	min.f32 	%f1092, %f1091, %f1052;
	add.f32 	%f1093, %f1078, %f1081;
	min.f32 	%f1094, %f1093, %f1054;
	add.f32 	%f1095, %f1078, %f1082;
	min.f32 	%f1096, %f1095, %f1056;
	add.f32 	%f1097, %f1078, %f1083;
	min.f32 	%f1098, %f1097, %f1058;
	add.f32 	%f1099, %f1078, %f1084;
	min.f32 	%f1100, %f1099, %f1060;
	add.f32 	%f1101, %f1079, %f1081;
	min.f32 	%f1102, %f1101, %f1062;
	add.f32 	%f1103, %f1079, %f1082;
	min.f32 	%f1104, %f1103, %f1064;
	add.f32 	%f1105, %f1079, %f1083;
	min.f32 	%f1106, %f1105, %f1066;
	add.f32 	%f1107, %f1079, %f1084;
	min.f32 	%f1108, %f1107, %f1068;
	add.f32 	%f1109, %f1080, %f1081;
	min.f32 	%f1110, %f1109, %f1070;
	add.f32 	%f1111, %f1080, %f1082;
	min.f32 	%f1112, %f1111, %f1072;
	add.f32 	%f1113, %f1080, %f1083;
	min.f32 	%f1114, %f1113, %f1074;
	add.f32 	%f1115, %f1080, %f1084;
	min.f32 	%f1116, %f1115, %f1076;
	ld.shared.f32 	%f1117, [%r139+6400];
	ld.shared.f32 	%f1118, [%r139+6404];
	ld.shared.f32 	%f1119, [%r139+6408];
	ld.shared.f32 	%f1120, [%r139+6412];
	ld.shared.f32 	%f1121, [%r142+100];
	ld.shared.f32 	%f1122, [%r142+228];
	ld.shared.f32 	%f1123, [%r142+356];
	ld.shared.f32 	%f1124, [%r142+484];
	add.f32 	%f1125, %f1117, %f1121;
	min.f32 	%f1126, %f1125, %f1086;
	add.f32 	%f1127, %f1117, %f1122;
	min.f32 	%f1128, %f1127, %f1088;
	add.f32 	%f1129, %f1117, %f1123;
	min.f32 	%f1130, %f1129, %f1090;
	add.f32 	%f1131, %f1117, %f1124;
	min.f32 	%f1132, %f1131, %f1092;
	add.f32 	%f1133, %f1118, %f1121;
	min.f32 	%f1134, %f1133, %f1094;
	add.f32 	%f1135, %f1118, %f1122;
	min.f32 	%f1136, %f1135, %f1096;
	add.f32 	%f1137, %f1118, %f1123;
	min.f32 	%f1138, %f1137, %f1098;
	add.f32 	%f1139, %f1118, %f1124;
	min.f32 	%f1140, %f1139, %f1100;
	add.f32 	%f1141, %f1119, %f1121;
	min.f32 	%f1142, %f1141, %f1102;
	add.f32 	%f1143, %f1119, %f1122;
	min.f32 	%f1144, %f1143, %f1104;
	add.f32 	%f1145, %f1119, %f1123;
	min.f32 	%f1146, %f1145, %f1106;
	add.f32 	%f1147, %f1119, %f1124;
	min.f32 	%f1148, %f1147, %f1108;
	add.f32 	%f1149, %f1120, %f1121;
	min.f32 	%f1150, %f1149, %f1110;
	add.f32 	%f1151, %f1120, %f1122;
	min.f32 	%f1152, %f1151, %f1112;
	add.f32 	%f1153, %f1120, %f1123;
	min.f32 	%f1154, %f1153, %f1114;
	add.f32 	%f1155, %f1120, %f1124;
	min.f32 	%f1156, %f1155, %f1116;
	ld.shared.f32 	%f1157, [%r139+6656];
	ld.shared.f32 	%f1158, [%r139+6660];
	ld.shared.f32 	%f1159, [%r139+6664];
	ld.shared.f32 	%f1160, [%r139+6668];
	ld.shared.f32 	%f1161, [%r142+104];
	ld.shared.f32 	%f1162, [%r142+232];
	ld.shared.f32 	%f1163, [%r142+360];
	ld.shared.f32 	%f1164, [%r142+488];
	add.f32 	%f1165, %f1157, %f1161;
	min.f32 	%f1166, %f1165, %f1126;
	add.f32 	%f1167, %f1157, %f1162;
	min.f32 	%f1168, %f1167, %f1128;
	add.f32 	%f1169, %f1157, %f1163;
	min.f32 	%f1170, %f1169, %f1130;
	add.f32 	%f1171, %f1157, %f1164;
	min.f32 	%f1172, %f1171, %f1132;
	add.f32 	%f1173, %f1158, %f1161;
	min.f32 	%f1174, %f1173, %f1134;
	add.f32 	%f1175, %f1158, %f1162;
	min.f32 	%f1176, %f1175, %f1136;
	add.f32 	%f1177, %f1158, %f1163;
	min.f32 	%f1178, %f1177, %f1138;
	add.f32 	%f1179, %f1158, %f1164;
	min.f32 	%f1180, %f1179, %f1140;
	add.f32 	%f1181, %f1159, %f1161;
	min.f32 	%f1182, %f1181, %f1142;
	add.f32 	%f1183, %f1159, %f1162;
	min.f32 	%f1184, %f1183, %f1144;
	add.f32 	%f1185, %f1159, %f1163;
	min.f32 	%f1186, %f1185, %f1146;
	add.f32 	%f1187, %f1159, %f1164;
	min.f32 	%f1188, %f1187, %f1148;
	add.f32 	%f1189, %f1160, %f1161;
	min.f32 	%f1190, %f1189, %f1150;
	add.f32 	%f1191, %f1160, %f1162;
	min.f32 	%f1192, %f1191, %f1152;
	add.f32 	%f1193, %f1160, %f1163;
	min.f32 	%f1194, %f1193, %f1154;
	add.f32 	%f1195, %f1160, %f1164;
	min.f32 	%f1196, %f1195, %f1156;
	ld.shared.f32 	%f1197, [%r139+6912];
	ld.shared.f32 	%f1198, [%r139+6916];
	ld.shared.f32 	%f1199, [%r139+6920];
	ld.shared.f32 	%f1200, [%r139+6924];
	ld.shared.f32 	%f1201, [%r142+108];
	ld.shared.f32 	%f1202, [%r142+236];
	ld.shared.f32 	%f1203, [%r142+364];
	ld.shared.f32 	%f1204, [%r142+492];
	add.f32 	%f1205, %f1197, %f1201;
	min.f32 	%f1206, %f1205, %f1166;
	add.f32 	%f1207, %f1197, %f1202;
	min.f32 	%f1208, %f1207, %f1168;
	add.f32 	%f1209, %f1197, %f1203;
	min.f32 	%f1210, %f1209, %f1170;
	add.f32 	%f1211, %f1197, %f1204;
	min.f32 	%f1212, %f1211, %f1172;
	add.f32 	%f1213, %f1198, %f1201;
	min.f32 	%f1214, %f1213, %f1174;
	add.f32 	%f1215, %f1198, %f1202;
	min.f32 	%f1216, %f1215, %f1176;
	add.f32 	%f1217, %f1198, %f1203;
	min.f32 	%f1218, %f1217, %f1178;
	add.f32 	%f1219, %f1198, %f1204;
	min.f32 	%f1220, %f1219, %f1180;
	add.f32 	%f1221, %f1199, %f1201;
	min.f32 	%f1222, %f1221, %f1182;
	add.f32 	%f1223, %f1199, %f1202;
	min.f32 	%f1224, %f1223, %f1184;
	add.f32 	%f1225, %f1199, %f1203;
	min.f32 	%f1226, %f1225, %f1186;
	add.f32 	%f1227, %f1199, %f1204;
	min.f32 	%f1228, %f1227, %f1188;
	add.f32 	%f1229, %f1200, %f1201;
	min.f32 	%f1230, %f1229, %f1190;
	add.f32 	%f1231, %f1200, %f1202;
	min.f32 	%f1232, %f1231, %f1192;
	add.f32 	%f1233, %f1200, %f1203;
	min.f32 	%f1234, %f1233, %f1194;
	add.f32 	%f1235, %f1200, %f1204;
	min.f32 	%f1236, %f1235, %f1196;
	ld.shared.f32 	%f1237, [%r139+7168];
	ld.shared.f32 	%f1238, [%r139+7172];
	ld.shared.f32 	%f1239, [%r139+7176];
	ld.shared.f32 	%f1240, [%r139+7180];
	ld.shared.f32 	%f1241, [%r142+112];
	ld.shared.f32 	%f1242, [%r142+240];
	ld.shared.f32 	%f1243, [%r142+368];
	ld.shared.f32 	%f1244, [%r142+496];
	add.f32 	%f1245, %f1237, %f1241;
	min.f32 	%f1246, %f1245, %f1206;
	add.f32 	%f1247, %f1237, %f1242;
	min.f32 	%f1248, %f1247, %f1208;
	add.f32 	%f1249, %f1237, %f1243;
	min.f32 	%f1250, %f1249, %f1210;
	add.f32 	%f1251, %f1237, %f1244;
	min.f32 	%f1252, %f1251, %f1212;
	add.f32 	%f1253, %f1238, %f1241;
	min.f32 	%f1254, %f1253, %f1214;
	add.f32 	%f1255, %f1238, %f1242;
	min.f32 	%f1256, %f1255, %f1216;
	add.f32 	%f1257, %f1238, %f1243;
	min.f32 	%f1258, %f1257, %f1218;
	add.f32 	%f1259, %f1238, %f1244;
	min.f32 	%f1260, %f1259, %f1220;
	add.f32 	%f1261, %f1239, %f1241;
	min.f32 	%f1262, %f1261, %f1222;
	add.f32 	%f1263, %f1239, %f1242;
	min.f32 	%f1264, %f1263, %f1224;
	add.f32 	%f1265, %f1239, %f1243;
	min.f32 	%f1266, %f1265, %f1226;
	add.f32 	%f1267, %f1239, %f1244;
	min.f32 	%f1268, %f1267, %f1228;
	add.f32 	%f1269, %f1240, %f1241;
	min.f32 	%f1270, %f1269, %f1230;
	add.f32 	%f1271, %f1240, %f1242;
	min.f32 	%f1272, %f1271, %f1232;
	add.f32 	%f1273, %f1240, %f1243;
	min.f32 	%f1274, %f1273, %f1234;
	add.f32 	%f1275, %f1240, %f1244;
	min.f32 	%f1276, %f1275, %f1236;
	ld.shared.f32 	%f1277, [%r139+7424];
	ld.shared.f32 	%f1278, [%r139+7428];
	ld.shared.f32 	%f1279, [%r139+7432];
	ld.shared.f32 	%f1280, [%r139+7436];
	ld.shared.f32 	%f1281, [%r142+116];
	ld.shared.f32 	%f1282, [%r142+244];
	ld.shared.f32 	%f1283, [%r142+372];
	ld.shared.f32 	%f1284, [%r142+500];
	add.f32 	%f1285, %f1277, %f1281;
	min.f32 	%f1286, %f1285, %f1246;
	add.f32 	%f1287, %f1277, %f1282;
	min.f32 	%f1288, %f1287, %f1248;
	add.f32 	%f1289, %f1277, %f1283;
	min.f32 	%f1290, %f1289, %f1250;
	add.f32 	%f1291, %f1277, %f1284;
	min.f32 	%f1292, %f1291, %f1252;
	add.f32 	%f1293, %f1278, %f1281;
	min.f32 	%f1294, %f1293, %f1254;
	add.f32 	%f1295, %f1278, %f1282;
	min.f32 	%f1296, %f1295, %f1256;
	add.f32 	%f1297, %f1278, %f1283;
	min.f32 	%f1298, %f1297, %f1258;
	add.f32 	%f1299, %f1278, %f1284;
	min.f32 	%f1300, %f1299, %f1260;
	add.f32 	%f1301, %f1279, %f1281;
	min.f32 	%f1302, %f1301, %f1262;
	add.f32 	%f1303, %f1279, %f1282;
	min.f32 	%f1304, %f1303, %f1264;
	add.f32 	%f1305, %f1279, %f1283;
	min.f32 	%f1306, %f1305, %f1266;
	add.f32 	%f1307, %f1279, %f1284;
	min.f32 	%f1308, %f1307, %f1268;
	add.f32 	%f1309, %f1280, %f1281;
	min.f32 	%f1310, %f1309, %f1270;
	add.f32 	%f1311, %f1280, %f1282;
	min.f32 	%f1312, %f1311, %f1272;
	add.f32 	%f1313, %f1280, %f1283;
	min.f32 	%f1314, %f1313, %f1274;
	add.f32 	%f1315, %f1280, %f1284;
	min.f32 	%f1316, %f1315, %f1276;
	ld.shared.f32 	%f1317, [%r139+7680];
	ld.shared.f32 	%f1318, [%r139+7684];
	ld.shared.f32 	%f1319, [%r139+7688];
	ld.shared.f32 	%f1320, [%r139+7692];
	ld.shared.f32 	%f1321, [%r142+120];
	ld.shared.f32 	%f1322, [%r142+248];
	ld.shared.f32 	%f1323, [%r142+376];
	ld.shared.f32 	%f1324, [%r142+504];
	add.f32 	%f1325, %f1317, %f1321;
	min.f32 	%f1326, %f1325, %f1286;
	add.f32 	%f1327, %f1317, %f1322;
	min.f32 	%f1328, %f1327, %f1288;
	add.f32 	%f1329, %f1317, %f1323;
	min.f32 	%f1330, %f1329, %f1290;
	add.f32 	%f1331, %f1317, %f1324;
	min.f32 	%f1332, %f1331, %f1292;
	add.f32 	%f1333, %f1318, %f1321;
	min.f32 	%f1334, %f1333, %f1294;
	add.f32 	%f1335, %f1318, %f1322;
	min.f32 	%f1336, %f1335, %f1296;
	add.f32 	%f1337, %f1318, %f1323;
	min.f32 	%f1338, %f1337, %f1298;
	add.f32 	%f1339, %f1318, %f1324;
	min.f32 	%f1340, %f1339, %f1300;
	add.f32 	%f1341, %f1319, %f1321;
	min.f32 	%f1342, %f1341, %f1302;
	add.f32 	%f1343, %f1319, %f1322;
	min.f32 	%f1344, %f1343, %f1304;
	add.f32 	%f1345, %f1319, %f1323;
	min.f32 	%f1346, %f1345, %f1306;
	add.f32 	%f1347, %f1319, %f1324;
	min.f32 	%f1348, %f1347, %f1308;
	add.f32 	%f1349, %f1320, %f1321;
	min.f32 	%f1350, %f1349, %f1310;
	add.f32 	%f1351, %f1320, %f1322;
	min.f32 	%f1352, %f1351, %f1312;
	add.f32 	%f1353, %f1320, %f1323;
	min.f32 	%f1354, %f1353, %f1314;
	add.f32 	%f1355, %f1320, %f1324;
	min.f32 	%f1356, %f1355, %f1316;
	ld.shared.f32 	%f1357, [%r139+7936];
	ld.shared.f32 	%f1358, [%r139+7940];
	ld.shared.f32 	%f1359, [%r139+7944];
	ld.shared.f32 	%f1360, [%r139+7948];
	ld.shared.f32 	%f1361, [%r142+124];
	ld.shared.f32 	%f1362, [%r142+252];
	ld.shared.f32 	%f1363, [%r142+380];
	ld.shared.f32 	%f1364, [%r142+508];
	add.f32 	%f1365, %f1357, %f1361;
	min.f32 	%f1460, %f1365, %f1326;
	add.f32 	%f1366, %f1357, %f1362;
	min.f32 	%f1456, %f1366, %f1328;
	add.f32 	%f1367, %f1357, %f1363;
	min.f32 	%f1452, %f1367, %f1330;
	add.f32 	%f1368, %f1357, %f1364;
	min.f32 	%f1448, %f1368, %f1332;
	add.f32 	%f1369, %f1358, %f1361;
	min.f32 	%f1459, %f1369, %f1334;
	add.f32 	%f1370, %f1358, %f1362;
	min.f32 	%f1455, %f1370, %f1336;
	add.f32 	%f1371, %f1358, %f1363;
	min.f32 	%f1451, %f1371, %f1338;
	add.f32 	%f1372, %f1358, %f1364;
	min.f32 	%f1447, %f1372, %f1340;
	add.f32 	%f1373, %f1359, %f1361;
	min.f32 	%f1458, %f1373, %f1342;
	add.f32 	%f1374, %f1359, %f1362;
	min.f32 	%f1454, %f1374, %f1344;
	add.f32 	%f1375, %f1359, %f1363;
	min.f32 	%f1450, %f1375, %f1346;
	add.f32 	%f1376, %f1359, %f1364;
	min.f32 	%f1446, %f1376, %f1348;
	add.f32 	%f1377, %f1360, %f1361;
	min.f32 	%f1457, %f1377, %f1350;
	add.f32 	%f1378, %f1360, %f1362;
	min.f32 	%f1453, %f1378, %f1352;
	add.f32 	%f1379, %f1360, %f1363;
	min.f32 	%f1449, %f1379, %f1354;
	add.f32 	%f1380, %f1360, %f1364;
	min.f32 	%f1445, %f1380, %f1356;
	bar.sync 	0;
	shl.b32 	%r143, %r77, 5;
	add.s32 	%r203, %r203, %r143;
	add.s32 	%r202, %r202, 32;
	add.s32 	%r201, %r201, %r143;
	add.s32 	%r200, %r200, %r143;
	add.s32 	%r199, %r199, %r143;
	add.s32 	%r198, %r198, %r143;
	add.s32 	%r197, %r197, %r143;
	add.s32 	%r196, %r196, %r143;
	add.s32 	%r195, %r195, %r143;
	add.s32 	%r61, %r194, 32;
	add.s32 	%r144, %r194, 16;
	add.s32 	%r193, %r193, 32;
	add.s32 	%r192, %r192, 32;
	add.s32 	%r191, %r191, 32;
	add.s32 	%r190, %r190, 32;
	add.s32 	%r189, %r189, 32;
	add.s32 	%r188, %r188, 32;
	add.s32 	%r187, %r187, 32;
	add.s32 	%r186, %r186, 32;
	add.s32 	%r185, %r185, 32;
	setp.lt.s32 	%p58, %r144, %r79;
	mov.u32 	%r194, %r61;
	@%p58 bra 	$L__BB3_2;
$L__BB3_81:
	mov.u32 	%r145, %ctaid.y;
	shl.b32 	%r147, %r145, 6;
	shl.b32 	%r148, %r1, 2;
	add.s32 	%r50, %r147, %r148;
	mov.u32 	%r149, %ctaid.x;
	shl.b32 	%r150, %r149, 6;
	shl.b32 	%r151, %r2, 2;
	add.s32 	%r51, %r150, %r151;
	mov.u32 	%r152, %nctaid.x;
	add.s32 	%r153, %r152, -1;
	setp.eq.s32 	%p59, %r149, %r153;
	mov.u32 	%r154, %nctaid.y;
	add.s32 	%r156, %r154, -1;
	setp.eq.s32 	%p60, %r145, %r156;
	or.pred  	%p2, %p59, %p60;
	@%p2 bra 	$L__BB3_82;
	bra.uni 	$L__BB3_84;
$L__BB3_82:
	setp.ge.s32 	%p61, %r51, %r77;
	setp.ge.s32 	%p62, %r50, %r78;
	or.pred  	%p63, %p61, %p62;
	@%p63 bra 	$L__BB3_85;
	mad.lo.s32 	%r159, %r50, %r77, %r51;
	mul.wide.s32 	%rd78, %r159, 4;
	add.s64 	%rd79, %rd3, %rd78;
	ld.global.f32 	%f1383, [%rd79];
	min.f32 	%f1384, %f1460, %f1383;
	st.global.f32 	[%rd79], %f1384;
	bra.uni 	$L__BB3_85;
$L__BB3_84:
	mad.lo.s32 	%r157, %r50, %r77, %r51;
	mul.wide.s32 	%rd76, %r157, 4;
	add.s64 	%rd77, %rd3, %rd76;
	ld.global.f32 	%f1381, [%rd77];
	min.f32 	%f1382, %f1460, %f1381;
	st.global.f32 	[%rd77], %f1382;
$L__BB3_85:
	add.s32 	%r71, %r50, 1;
	@%p2 bra 	$L__BB3_87;
	mad.lo.s32 	%r160, %r71, %r77, %r51;
	mul.wide.s32 	%rd80, %r160, 4;
	add.s64 	%rd81, %rd3, %rd80;
	ld.global.f32 	%f1385, [%rd81];
	min.f32 	%f1386, %f1456, %f1385;
	st.global.f32 	[%rd81], %f1386;
	bra.uni 	$L__BB3_89;
$L__BB3_87:
	setp.ge.s32 	%p64, %r51, %r77;
	setp.ge.s32 	%p65, %r71, %r78;
	or.pred  	%p66, %p64, %p65;
	@%p66 bra 	$L__BB3_89;
	mad.lo.s32 	%r162, %r71, %r77, %r51;
	mul.wide.s32 	%rd82, %r162, 4;
	add.s64 	%rd83, %rd3, %rd82;
	ld.global.f32 	%f1387, [%rd83];
	min.f32 	%f1388, %f1456, %f1387;
	st.global.f32 	[%rd83], %f1388;
$L__BB3_89:
	add.s32 	%r72, %r50, 2;
	@%p2 bra 	$L__BB3_91;
	mad.lo.s32 	%r163, %r72, %r77, %r51;
	mul.wide.s32 	%rd84, %r163, 4;
	add.s64 	%rd85, %rd3, %rd84;
	ld.global.f32 	%f1389, [%rd85];
	min.f32 	%f1390, %f1452, %f1389;
	st.global.f32 	[%rd85], %f1390;
	bra.uni 	$L__BB3_93;
$L__BB3_91:
	setp.ge.s32 	%p67, %r51, %r77;
	setp.ge.s32 	%p68, %r72, %r78;
	or.pred  	%p69, %p67, %p68;
	@%p69 bra 	$L__BB3_93;
	mad.lo.s32 	%r165, %r72, %r77, %r51;
	mul.wide.s32 	%rd86, %r165, 4;
	add.s64 	%rd87, %rd3, %rd86;
	ld.global.f32 	%f1391, [%rd87];
	min.f32 	%f1392, %f1452, %f1391;
	st.global.f32 	[%rd87], %f1392;
$L__BB3_93:
	add.s32 	%r73, %r50, 3;
	@%p2 bra 	$L__BB3_95;
	mad.lo.s32 	%r166, %r73, %r77, %r51;
	mul.wide.s32 	%rd88, %r166, 4;
	add.s64 	%rd89, %rd3, %rd88;
	ld.global.f32 	%f1393, [%rd89];
	min.f32 	%f1394, %f1448, %f1393;
	st.global.f32 	[%rd89], %f1394;
	bra.uni 	$L__BB3_97;
$L__BB3_95:
	setp.ge.s32 	%p70, %r51, %r77;
	setp.ge.s32 	%p71, %r73, %r78;
	or.pred  	%p72, %p70, %p71;
	@%p72 bra 	$L__BB3_97;
	mad.lo.s32 	%r168, %r73, %r77, %r51;
	mul.wide.s32 	%rd90, %r168, 4;
	add.s64 	%rd91, %rd3, %rd90;
	ld.global.f32 	%f1395, [%rd91];
	min.f32 	%f1396, %f1448, %f1395;
	st.global.f32 	[%rd91], %f1396;
$L__BB3_97:
	add.s32 	%r74, %r51, 1;
	mul.lo.s32 	%r169, %r50, %r77;
	cvt.s64.s32 	%rd4, %r51;
	cvt.s64.s32 	%rd92, %r169;
	add.s64 	%rd93, %rd92, %rd4;
	shl.b64 	%rd94, %rd93, 2;
	add.s64 	%rd5, %rd3, %rd94;
	@%p2 bra 	$L__BB3_99;
	ld.global.f32 	%f1397, [%rd5+4];
	min.f32 	%f1398, %f1459, %f1397;
	st.global.f32 	[%rd5+4], %f1398;
	bra.uni 	$L__BB3_101;
$L__BB3_99:
	setp.ge.s32 	%p73, %r74, %r77;
	setp.ge.s32 	%p74, %r50, %r78;
	or.pred  	%p75, %p73, %p74;
	@%p75 bra 	$L__BB3_101;
	ld.global.f32 	%f1399, [%rd5+4];
	min.f32 	%f1400, %f1459, %f1399;
	st.global.f32 	[%rd5+4], %f1400;
$L__BB3_101:
	mul.lo.s32 	%r171, %r71, %r77;
	cvt.s64.s32 	%rd95, %r171;
	add.s64 	%rd96, %rd95, %rd4;
	shl.b64 	%rd97, %rd96, 2;
	add.s64 	%rd6, %rd3, %rd97;
	@%p2 bra 	$L__BB3_103;
	ld.global.f32 	%f1401, [%rd6+4];
	min.f32 	%f1402, %f1455, %f1401;
	st.global.f32 	[%rd6+4], %f1402;
	bra.uni 	$L__BB3_105;
$L__BB3_103:
	setp.ge.s32 	%p76, %r74, %r77;
	setp.ge.s32 	%p77, %r71, %r78;
	or.pred  	%p78, %p76, %p77;
	@%p78 bra 	$L__BB3_105;
	ld.global.f32 	%f1403, [%rd6+4];
	min.f32 	%f1404, %f1455, %f1403;
	st.global.f32 	[%rd6+4], %f1404;
$L__BB3_105:
	mul.lo.s32 	%r173, %r72, %r77;
	cvt.s64.s32 	%rd98, %r173;
	add.s64 	%rd99, %rd98, %rd4;
	shl.b64 	%rd100, %rd99, 2;
	add.s64 	%rd7, %rd3, %rd100;
	@%p2 bra 	$L__BB3_107;
	ld.global.f32 	%f1405, [%rd7+4];
	min.f32 	%f1406, %f1451, %f1405;
	st.global.f32 	[%rd7+4], %f1406;
	bra.uni 	$L__BB3_109;
$L__BB3_107:
	setp.ge.s32 	%p79, %r74, %r77;
	setp.ge.s32 	%p80, %r72, %r78;
	or.pred  	%p81, %p79, %p80;
	@%p81 bra 	$L__BB3_109;
	ld.global.f32 	%f1407, [%rd7+4];
	min.f32 	%f1408, %f1451, %f1407;
	st.global.f32 	[%rd7+4], %f1408;
$L__BB3_109:
	mul.lo.s32 	%r175, %r73, %r77;
	cvt.s64.s32 	%rd101, %r175;
	add.s64 	%rd102, %rd101, %rd4;
	shl.b64 	%rd103, %rd102, 2;
	add.s64 	%rd8, %rd3, %rd103;
	@%p2 bra 	$L__BB3_111;
	ld.global.f32 	%f1409, [%rd8+4];
	min.f32 	%f1410, %f1447, %f1409;
	st.global.f32 	[%rd8+4], %f1410;
	bra.uni 	$L__BB3_113;
$L__BB3_111:
	setp.ge.s32 	%p82, %r74, %r77;
	setp.ge.s32 	%p83, %r73, %r78;
	or.pred  	%p84, %p82, %p83;
	@%p84 bra 	$L__BB3_113;
	ld.global.f32 	%f1411, [%rd8+4];
	min.f32 	%f1412, %f1447, %f1411;
	st.global.f32 	[%rd8+4], %f1412;
$L__BB3_113:
	add.s32 	%r75, %r51, 2;
	@%p2 bra 	$L__BB3_115;
	ld.global.f32 	%f1413, [%rd5+8];
	min.f32 	%f1414, %f1458, %f1413;
	st.global.f32 	[%rd5+8], %f1414;
	bra.uni 	$L__BB3_117;
$L__BB3_115:
	setp.ge.s32 	%p85, %r75, %r77;
	setp.ge.s32 	%p86, %r50, %r78;
	or.pred  	%p87, %p85, %p86;
	@%p87 bra 	$L__BB3_117;
	ld.global.f32 	%f1415, [%rd5+8];
	min.f32 	%f1416, %f1458, %f1415;
	st.global.f32 	[%rd5+8], %f1416;
$L__BB3_117:
	@%p2 bra 	$L__BB3_119;
	ld.global.f32 	%f1417, [%rd6+8];
	min.f32 	%f1418, %f1454, %f1417;
	st.global.f32 	[%rd6+8], %f1418;
	bra.uni 	$L__BB3_121;
$L__BB3_119:
	setp.ge.s32 	%p88, %r75, %r77;
	setp.ge.s32 	%p89, %r71, %r78;
	or.pred  	%p90, %p88, %p89;
	@%p90 bra 	$L__BB3_121;
	ld.global.f32 	%f1419, [%rd6+8];
	min.f32 	%f1420, %f1454, %f1419;
	st.global.f32 	[%rd6+8], %f1420;
$L__BB3_121:
	@%p2 bra 	$L__BB3_123;
	ld.global.f32 	%f1421, [%rd7+8];
	min.f32 	%f1422, %f1450, %f1421;
	st.global.f32 	[%rd7+8], %f1422;
	bra.uni 	$L__BB3_125;
$L__BB3_123:
	setp.ge.s32 	%p91, %r75, %r77;
	setp.ge.s32 	%p92, %r72, %r78;
	or.pred  	%p93, %p91, %p92;
	@%p93 bra 	$L__BB3_125;
	ld.global.f32 	%f1423, [%rd7+8];
	min.f32 	%f1424, %f1450, %f1423;
	st.global.f32 	[%rd7+8], %f1424;
$L__BB3_125:
	@%p2 bra 	$L__BB3_127;
	ld.global.f32 	%f1425, [%rd8+8];
	min.f32 	%f1426, %f1446, %f1425;
	st.global.f32 	[%rd8+8], %f1426;
	bra.uni 	$L__BB3_129;
$L__BB3_127:
	setp.ge.s32 	%p94, %r75, %r77;
	setp.ge.s32 	%p95, %r73, %r78;
	or.pred  	%p96, %p94, %p95;
	@%p96 bra 	$L__BB3_129;
	ld.global.f32 	%f1427, [%rd8+8];
	min.f32 	%f1428, %f1446, %f1427;
	st.global.f32 	[%rd8+8], %f1428;
$L__BB3_129:
	add.s32 	%r76, %r51, 3;
	@%p2 bra 	$L__BB3_131;
	ld.global.f32 	%f1429, [%rd5+12];
	min.f32 	%f1430, %f1457, %f1429;
	st.global.f32 	[%rd5+12], %f1430;
	bra.uni 	$L__BB3_133;
$L__BB3_131:
	setp.ge.s32 	%p97, %r76, %r77;
	setp.ge.s32 	%p98, %r50, %r78;
	or.pred  	%p99, %p97, %p98;
	@%p99 bra 	$L__BB3_133;
	ld.global.f32 	%f1431, [%rd5+12];
	min.f32 	%f1432, %f1457, %f1431;
	st.global.f32 	[%rd5+12], %f1432;
$L__BB3_133:
	@%p2 bra 	$L__BB3_135;
	ld.global.f32 	%f1433, [%rd6+12];
	min.f32 	%f1434, %f1453, %f1433;
	st.global.f32 	[%rd6+12], %f1434;
	bra.uni 	$L__BB3_137;
$L__BB3_135:
	setp.ge.s32 	%p100, %r76, %r77;
	setp.ge.s32 	%p101, %r71, %r78;
	or.pred  	%p102, %p100, %p101;
	@%p102 bra 	$L__BB3_137;
	ld.global.f32 	%f1435, [%rd6+12];
	min.f32 	%f1436, %f1453, %f1435;
	st.global.f32 	[%rd6+12], %f1436;
$L__BB3_137:
	@%p2 bra 	$L__BB3_139;
	ld.global.f32 	%f1437, [%rd7+12];
	min.f32 	%f1438, %f1449, %f1437;
	st.global.f32 	[%rd7+12], %f1438;
	bra.uni 	$L__BB3_141;
$L__BB3_139:
	setp.ge.s32 	%p103, %r76, %r77;
	setp.ge.s32 	%p104, %r72, %r78;
	or.pred  	%p105, %p103, %p104;
	@%p105 bra 	$L__BB3_141;
	ld.global.f32 	%f1439, [%rd7+12];
	min.f32 	%f1440, %f1449, %f1439;
	st.global.f32 	[%rd7+12], %f1440;
$L__BB3_141:
	@%p2 bra 	$L__BB3_143;
	ld.global.f32 	%f1441, [%rd8+12];
	min.f32 	%f1442, %f1445, %f1441;
	st.global.f32 	[%rd8+12], %f1442;
	bra.uni 	$L__BB3_145;
$L__BB3_143:
	setp.ge.s32 	%p106, %r76, %r77;
	setp.ge.s32 	%p107, %r73, %r78;
	or.pred  	%p108, %p106, %p107;
	@%p108 bra 	$L__BB3_145;
	ld.global.f32 	%f1443, [%rd8+12];
	min.f32 	%f1444, %f1445, %f1443;
	st.global.f32 	[%rd8+12], %f1444;
$L__BB3_145:
	ret;

}


// ===== COMPILED SASS (sm_100) =====

	.target	sm_100

	.elftype	@"ET_EXEC"


//--------------------- .note.nv.tkinfo           --------------------------
	.section	.note.nv.tkinfo,"",@"SHT_NOTE"
	.sectionflags	@"SHF_NOTE_NV_TKINFO"
	.tkinfo
        /*0018*/ 	.word	0x00000002
        /*0030*/ 	.string	""
        /*0030*/ 	.string	"ptxas"
        /*0030*/ 	.string	"Cuda compilation tools, release 13.0, V13.0.88"
        /*0030*/ 	.string	"Build cuda_13.0.r13.0/compiler.36424714_0"
        /*0030*/ 	.string	"-arch sm_100 -m 64 "



//--------------------- .note.nv.cuinfo           --------------------------
	.section	.note.nv.cuinfo,"",@"SHT_NOTE"
	.sectionflags	@"SHF_NOTE_NV_CUINFO"
        /*0018*/ 	.short	0x0002
        /*001a*/ 	.short	0x0064
        /*001c*/ 	.short	0x0082
	.zero		2


//--------------------- .nv.info                  --------------------------
	.section	.nv.info,"",@"SHT_CUDA_INFO"
	.align	4


	//----- nvinfo : EIATTR_REGCOUNT
	.align		4
        /*0000*/ 	.byte	0x04, 0x2f
        /*0002*/ 	.short	(.L_1 - .L_0)
	.align		4
.L_0:
        /*0004*/ 	.word	index@(_Z15FP32_minplus_TTILi64ELi32ELi64ELi4ELi4EEvPfS0_S0_iii)
        /*0008*/ 	.word	0x00000048


	//----- nvinfo : EIATTR_FRAME_SIZE
	.align		4
.L_1:
        /*000c*/ 	.byte	0x04, 0x11
        /*000e*/ 	.short	(.L_3 - .L_2)
	.align		4
.L_2:
        /*0010*/ 	.word	index@(_Z15FP32_minplus_TTILi64ELi32ELi64ELi4ELi4EEvPfS0_S0_iii)
        /*0014*/ 	.word	0x00000000


	//----- nvinfo : EIATTR_REGCOUNT
	.align		4
.L_3:
        /*0018*/ 	.byte	0x04, 0x2f
        /*001a*/ 	.short	(.L_5 - .L_4)
	.align		4
.L_4:
        /*001c*/ 	.word	index@(_Z15FP32_minplus_TNILi64ELi32ELi64ELi4ELi4EEvPfS0_S0_iii)
        /*0020*/ 	.word	0x00000048


	//----- nvinfo : EIATTR_FRAME_SIZE
	.align		4
.L_5:
        /*0024*/ 	.byte	0x04, 0x11
        /*0026*/ 	.short	(.L_7 - .L_6)
	.align		4
.L_6:
        /*0028*/ 	.word	index@(_Z15FP32_minplus_TNILi64ELi32ELi64ELi4ELi4EEvPfS0_S0_iii)
        /*002c*/ 	.word	0x00000000


	//----- nvinfo : EIATTR_REGCOUNT
	.align		4
.L_7:
        /*0030*/ 	.byte	0x04, 0x2f
        /*0032*/ 	.short	(.L_9 - .L_8)
	.align		4
.L_8:
        /*0034*/ 	.word	index@(_Z15FP32_minplus_NTILi64ELi32ELi64ELi4ELi4EEvPfS0_S0_iii)
        /*0038*/ 	.word	0x00000040


	//----- nvinfo : EIATTR_FRAME_SIZE
	.align		4
.L_9:
        /*003c*/ 	.byte	0x04, 0x11
        /*003e*/ 	.short	(.L_11 - .L_10)
	.align		4
.L_10:
        /*0040*/ 	.word	index@(_Z15FP32_minplus_NTILi64ELi32ELi64ELi4ELi4EEvPfS0_S0_iii)
        /*0044*/ 	.word	0x00000000


	//----- nvinfo : EIATTR_REGCOUNT
	.align		4
.L_11:
        /*0048*/ 	.byte	0x04, 0x2f
        /*004a*/ 	.short	(.L_13 - .L_12)
	.align		4
.L_12:
        /*004c*/ 	.word	index@(_Z15FP32_minplus_NNILi64ELi32ELi64ELi4ELi4EEvPfS0_S0_iii)
        /*0050*/ 	.word	0x00000048


	//----- nvinfo : EIATTR_FRAME_SIZE
	.align		4
.L_13:
        /*0054*/ 	.byte	0x04, 0x11
        /*0056*/ 	.short	(.L_15 - .L_14)
	.align		4
.L_14:
        /*0058*/ 	.word	index@(_Z15FP32_minplus_NNILi64ELi32ELi64ELi4ELi4EEvPfS0_S0_iii)
        /*005c*/ 	.word	0x00000000


	//----- nvinfo : EIATTR_MIN_STACK_SIZE
	.align		4
.L_15:
        /*0060*/ 	.byte	0x04, 0x12
        /*0062*/ 	.short	(.L_17 - .L_16)
	.align		4
.L_16:
        /*0064*/ 	.word	index@(_Z15FP32_minplus_NNILi64ELi32ELi64ELi4ELi4EEvPfS0_S0_iii)
        /*0068*/ 	.word	0x00000000


	//----- nvinfo : EIATTR_MIN_STACK_SIZE
	.align		4
.L_17:
        /*006c*/ 	.byte	0x04, 0x12
        /*006e*/ 	.short	(.L_19 - .L_18)
	.align		4
.L_18:
        /*0070*/ 	.word	index@(_Z15FP32_minplus_NTILi64ELi32ELi64ELi4ELi4EEvPfS0_S0_iii)
        /*0074*/ 	.word	0x00000000


	//----- nvinfo : EIATTR_MIN_STACK_SIZE
	.align		4
.L_19:
        /*0078*/ 	.byte	0x04, 0x12
        /*007a*/ 	.short	(.L_21 - .L_20)
	.align		4
.L_20:
        /*007c*/ 	.word	index@(_Z15FP32_minplus_TNILi64ELi32ELi64ELi4ELi4EEvPfS0_S0_iii)
        /*0080*/ 	.word	0x00000000


	//----- nvinfo : EIATTR_MIN_STACK_SIZE
	.align		4
.L_21:
        /*0084*/ 	.byte	0x04, 0x12
        /*0086*/ 	.short	(.L_23 - .L_22)
	.align		4
.L_22:
        /*0088*/ 	.word	index@(_Z15FP32_minplus_TTILi64ELi32ELi64ELi4ELi4EEvPfS0_S0_iii)
        /*008c*/ 	.word	0x00000000
.L_23:


//--------------------- .nv.compat                --------------------------
	.section	.nv.compat,"",@"SHT_CUDA_COMPAT_INFO"
	.align	4
        /*0000*/ 	.byte	0x02, 0x09, 0x00, 0x00, 0x02, 0x02, 0x01, 0x00, 0x02, 0x05, 0x05, 0x00, 0x03, 0x07, 0x01, 0x01
        /*0010*/ 	.byte	0x02, 0x03, 0x00, 0x00, 0x02, 0x06, 0x01, 0x00, 0x04, 0x0b, 0x08, 0x00, 0x09, 0x00, 0x00, 0x00
        /*0020*/ 	.byte	0x00, 0x00, 0x00, 0x00


//--------------------- .nv.info._Z15FP32_minplus_NNILi64ELi32ELi64ELi4ELi4EEvPfS0_S0_iii --------------------------
	.section	.nv.info._Z15FP32_minplus_NNILi64ELi32ELi64ELi4ELi4EEvPfS0_S0_iii,"",@"SHT_CUDA_INFO"
	.sectionflags	@""
	.align	4


	//----- nvinfo : EIATTR_CUDA_API_VERSION
	.align		4
        /*0000*/ 	.byte	0x04, 0x37
        /*0002*/ 	.short	(.L_25 - .L_24)
.L_24:
        /*0004*/ 	.word	0x00000082


	//----- nvinfo : EIATTR_KPARAM_INFO
	.align		4
.L_25:
        /*0008*/ 	.byte	0x04, 0x17
        /*000a*/ 	.short	(.L_27 - .L_26)
.L_26:
        /*000c*/ 	.word	0x00000000
        /*0010*/ 	.short	0x0005
        /*0012*/ 	.short	0x0020
        /*0014*/ 	.byte	0x00, 0xf0, 0x11, 0x00


	//----- nvinfo : EIATTR_KPARAM_INFO
	.align		4
.L_27:
        /*0018*/ 	.byte	0x04, 0x17
        /*001a*/ 	.short	(.L_29 - .L_28)
.L_28:
        /*001c*/ 	.word	0x00000000
        /*0020*/ 	.short	0x0004
        /*0022*/ 	.short	0x001c
        /*0024*/ 	.byte	0x00, 0xf0, 0x11, 0x00


	//----- nvinfo : EIATTR_KPARAM_INFO
	.align		4
.L_29:
        /*0028*/ 	.byte	0x04, 0x17
        /*002a*/ 	.short	(.L_31 - .L_30)
.L_30:
        /*002c*/ 	.word	0x00000000
        /*0030*/ 	.short	0x0003
        /*0032*/ 	.short	0x0018
        /*0034*/ 	.byte	0x00, 0xf0, 0x11, 0x00


	//----- nvinfo : EIATTR_KPARAM_INFO
	.align		4
.L_31:
        /*0038*/ 	.byte	0x04, 0x17
        /*003a*/ 	.short	(.L_33 - .L_32)
.L_32:
        /*003c*/ 	.word	0x00000000
        /*0040*/ 	.short	0x0002
        /*0042*/ 	.short	0x0010
        /*0044*/ 	.byte	0x00, 0xf5, 0x21, 0x00


	//----- nvinfo : EIATTR_KPARAM_INFO
	.align		4
.L_33:
        /*0048*/ 	.byte	0x04, 0x17
        /*004a*/ 	.short	(.L_35 - .L_34)
.L_34:
        /*004c*/ 	.word	0x00000000
        /*0050*/ 	.short	0x0001
        /*0052*/ 	.short	0x0008
        /*0054*/ 	.byte	0x00, 0xf5, 0x21, 0x00


	//----- nvinfo : EIATTR_KPARAM_INFO
	.align		4
.L_35:
        /*0058*/ 	.byte	0x04, 0x17
        /*005a*/ 	.short	(.L_37 - .L_36)
.L_36:
        /*005c*/ 	.word	0x00000000
        /*0060*/ 	.short	0x0000
        /*0062*/ 	.short	0x0000
        /*0064*/ 	.byte	0x00, 0xf5, 0x21, 0x00


	//----- nvinfo : EIATTR_SPARSE_MMA_MASK
	.align		4
.L_37:
        /*0068*/ 	.byte	0x03, 0x50
        /*006a*/ 	.short	0x0000


	//----- nvinfo : EIATTR_MAXREG_COUNT
	.align		4
        /*006c*/ 	.byte	0x03, 0x1b
        /*006e*/ 	.short	0x00ff


	//----- nvinfo : EIATTR_NUM_BARRIERS
	.align		4
        /*0070*/ 	.byte	0x02, 0x4c
        /*0072*/ 	.byte	0x01
	.zero		1


	//----- nvinfo : EIATTR_MERCURY_ISA_VERSION
	.align		4
        /*0074*/ 	.byte	0x03, 0x5f
        /*0076*/ 	.short	0x0101


	//----- nvinfo : EIATTR_VRC_CTA_INIT_COUNT
	.align		4
        /*0078*/ 	.byte	0x02, 0x4a
	.zero		1
	.zero		1


	//----- nvinfo : EIATTR_EXIT_INSTR_OFFSETS
	.align		4
        /*007c*/ 	.byte	0x04, 0x1c
        /*007e*/ 	.short	(.L_39 - .L_38)


	//   ....[0]....
.L_38:
        /*0080*/ 	.word	0x00006dd0


	//   ....[1]....
        /*0084*/ 	.word	0x00006e10


	//   ....[2]....
        /*0088*/ 	.word	0x00006e50


	//----- nvinfo : EIATTR_CRS_STACK_SIZE
	.align		4
.L_39:
        /*008c*/ 	.byte	0x04, 0x1e
        /*008e*/ 	.short	(.L_41 - .L_40)
.L_40:
        /*0090*/ 	.word	0x00000000


	//----- nvinfo : EIATTR_CBANK_PARAM_SIZE
	.align		4
.L_41:
        /*0094*/ 	.byte	0x03, 0x19
        /*0096*/ 	.short	0x0024


	//----- nvinfo : EIATTR_PARAM_CBANK
	.align		4
        /*0098*/ 	.byte	0x04, 0x0a
        /*009a*/ 	.short	(.L_43 - .L_42)
	.align		4
.L_42:
        /*009c*/ 	.word	index@(.nv.constant0._Z15FP32_minplus_NNILi64ELi32ELi64ELi4ELi4EEvPfS0_S0_iii)
        /*00a0*/ 	.short	0x0380
        /*00a2*/ 	.short	0x0024


	//----- nvinfo : EIATTR_SW_WAR
	.align		4
.L_43:
        /*00a4*/ 	.byte	0x04, 0x36
        /*00a6*/ 	.short	(.L_45 - .L_44)
.L_44:
        /*00a8*/ 	.word	0x00000008
.L_45:


//--------------------- .nv.info._Z15FP32_minplus_NTILi64ELi32ELi64ELi4ELi4EEvPfS0_S0_iii --------------------------
	.section	.nv.info._Z15FP32_minplus_NTILi64ELi32ELi64ELi4ELi4EEvPfS0_S0_iii,"",@"SHT_CUDA_INFO"
	.sectionflags	@""
	.align	4


	//----- nvinfo : EIATTR_CUDA_API_VERSION
	.align		4
        /*0000*/ 	.byte	0x04, 0x37
        /*0002*/ 	.short	(.L_47 - .L_46)
.L_46:
        /*0004*/ 	.word	0x00000082


	//----- nvinfo : EIATTR_KPARAM_INFO
	.align		4
.L_47:
        /*0008*/ 	.byte	0x04, 0x17
        /*000a*/ 	.short	(.L_49 - .L_48)
.L_48:
        /*000c*/ 	.word	0x00000000
        /*0010*/ 	.short	0x0005
        /*0012*/ 	.short	0x0020
        /*0014*/ 	.byte	0x00, 0xf0, 0x11, 0x00


	//----- nvinfo : EIATTR_KPARAM_INFO
	.align		4
.L_49:
        /*0018*/ 	.byte	0x04, 0x17
        /*001a*/ 	.short	(.L_51 - .L_50)
.L_50:
        /*001c*/ 	.word	0x00000000
        /*0020*/ 	.short	0x0004
        /*0022*/ 	.short	0x001c
        /*0024*/ 	.byte	0x00, 0xf0, 0x11, 0x00


	//----- nvinfo : EIATTR_KPARAM_INFO
	.align		4
.L_51:
        /*0028*/ 	.byte	0x04, 0x17
        /*002a*/ 	.short	(.L_53 - .L_52)
.L_52:
        /*002c*/ 	.word	0x00000000
        /*0030*/ 	.short	0x0003
        /*0032*/ 	.short	0x0018
        /*0034*/ 	.byte	0x00, 0xf0, 0x11, 0x00


	//----- nvinfo : EIATTR_KPARAM_INFO
	.align		4
.L_53:
        /*0038*/ 	.byte	0x04, 0x17
        /*003a*/ 	.short	(.L_55 - .L_54)
.L_54:
        /*003c*/ 	.word	0x00000000
        /*0040*/ 	.short	0x0002
        /*0042*/ 	.short	0x0010
        /*0044*/ 	.byte	0x00, 0xf5, 0x21, 0x00


	//----- nvinfo : EIATTR_KPARAM_INFO
	.align		4
.L_55:
        /*0048*/ 	.byte	0x04, 0x17
        /*004a*/ 	.short	(.L_57 - .L_56)
.L_56:
        /*004c*/ 	.word	0x00000000
        /*0050*/ 	.short	0x0001
        /*0052*/ 	.short	0x0008
        /*0054*/ 	.byte	0x00, 0xf5, 0x21, 0x00


	//----- nvinfo : EIATTR_KPARAM_INFO
	.align		4
.L_57:
        /*0058*/ 	.byte	0x04, 0x17
        /*005a*/ 	.short	(.L_59 - .L_58)
.L_58:
        /*005c*/ 	.word	0x00000000
        /*0060*/ 	.short	0x0000
        /*0062*/ 	.short	0x0000
        /*0064*/ 	.byte	0x00, 0xf5, 0x21, 0x00


	//----- nvinfo : EIATTR_SPARSE_MMA_MASK
	.align		4
.L_59:
        /*0068*/ 	.byte	0x03, 0x50
        /*006a*/ 	.short	0x0000


	//----- nvinfo : EIATTR_MAXREG_COUNT
	.align		4
        /*006c*/ 	.byte	0x03, 0x1b
        /*006e*/ 	.short	0x00ff


	//----- nvinfo : EIATTR_NUM_BARRIERS
	.align		4
        /*0070*/ 	.byte	0x02, 0x4c
        /*0072*/ 	.byte	0x01
	.zero		1


	//----- nvinfo : EIATTR_MERCURY_ISA_VERSION
	.align		4
        /*0074*/ 	.byte	0x03, 0x5f
        /*0076*/ 	.short	0x0101


	//----- nvinfo : EIATTR_VRC_CTA_INIT_COUNT
	.align		4
        /*0078*/ 	.byte	0x02, 0x4a
	.zero		1
	.zero		1


	//----- nvinfo : EIATTR_EXIT_INSTR_OFFSETS
	.align		4
        /*007c*/ 	.byte	0x04, 0x1c
        /*007e*/ 	.short	(.L_61 - .L_60)


	//   ....[0]....
.L_60:
        /*0080*/ 	.word	0x00006e60


	//   ....[1]....
        /*0084*/ 	.word	0x00006ea0


	//   ....[2]....
        /*0088*/ 	.word	0x00006ee0


	//----- nvinfo : EIATTR_CRS_STACK_SIZE
	.align		4
.L_61:
        /*008c*/ 	.byte	0x04, 0x1e
        /*008e*/ 	.short	(.L_63 - .L_62)
.L_62:
        /*0090*/ 	.word	0x00000000


	//----- nvinfo : EIATTR_CBANK_PARAM_SIZE
	.align		4
.L_63:
        /*0094*/ 	.byte	0x03, 0x19
        /*0096*/ 	.short	0x0024


	//----- nvinfo : EIATTR_PARAM_CBANK
	.align		4
        /*0098*/ 	.byte	0x04, 0x0a
        /*009a*/ 	.short	(.L_65 - .L_64)
	.align		4
.L_64:
        /*009c*/ 	.word	index@(.nv.constant0._Z15FP32_minplus_NTILi64ELi32ELi64ELi4ELi4EEvPfS0_S0_iii)
        /*00a0*/ 	.short	0x0380
        /*00a2*/ 	.short	0x0024


	//----- nvinfo : EIATTR_SW_WAR
	.align		4
.L_65:
        /*00a4*/ 	.byte	0x04, 0x36
        /*00a6*/ 	.short	(.L_67 - .L_66)
.L_66:
        /*00a8*/ 	.word	0x00000008
.L_67:


//--------------------- .nv.info._Z15FP32_minplus_TNILi64ELi32ELi64ELi4ELi4EEvPfS0_S0_iii --------------------------
	.section	.nv.info._Z15FP32_minplus_TNILi64ELi32ELi64ELi4ELi4EEvPfS0_S0_iii,"",@"SHT_CUDA_INFO"
	.sectionflags	@""
	.align	4


	//----- nvinfo : EIATTR_CUDA_API_VERSION
	.align		4
        /*0000*/ 	.byte	0x04, 0x37
        /*0002*/ 	.short	(.L_69 - .L_68)
.L_68:
        /*0004*/ 	.word	0x00000082


	//----- nvinfo : EIATTR_KPARAM_INFO
	.align		4
.L_69:
        /*0008*/ 	.byte	0x04, 0x17
        /*000a*/ 	.short	(.L_71 - .L_70)
.L_70:
        /*000c*/ 	.word	0x00000000
        /*0010*/ 	.short	0x0005
        /*0012*/ 	.short	0x0020
        /*0014*/ 	.byte	0x00, 0xf0, 0x11, 0x00


	//----- nvinfo : EIATTR_KPARAM_INFO
	.align		4
.L_71:
        /*0018*/ 	.byte	0x04, 0x17
        /*001a*/ 	.short	(.L_73 - .L_72)
.L_72:
        /*001c*/ 	.word	0x00000000
        /*0020*/ 	.short	0x0004
        /*0022*/ 	.short	0x001c
        /*0024*/ 	.byte	0x00, 0xf0, 0x11, 0x00


	//----- nvinfo : EIATTR_KPARAM_INFO
	.align		4
.L_73:
        /*0028*/ 	.byte	0x04, 0x17
        /*002a*/ 	.short	(.L_75 - .L_74)
.L_74:
        /*002c*/ 	.word	0x00000000
        /*0030*/ 	.short	0x0003
        /*0032*/ 	.short	0x0018
        /*0034*/ 	.byte	0x00, 0xf0, 0x11, 0x00


	//----- nvinfo : EIATTR_KPARAM_INFO
	.align		4
.L_75:
        /*0038*/ 	.byte	0x04, 0x17
        /*003a*/ 	.short	(.L_77 - .L_76)
.L_76:
        /*003c*/ 	.word	0x00000000
        /*0040*/ 	.short	0x0002
        /*0042*/ 	.short	0x0010
        /*0044*/ 	.byte	0x00, 0xf5, 0x21, 0x00


	//----- nvinfo : EIATTR_KPARAM_INFO
	.align		4
.L_77:
        /*0048*/ 	.byte	0x04, 0x17
        /*004a*/ 	.short	(.L_79 - .L_78)
.L_78:
        /*004c*/ 	.word	0x00000000
        /*0050*/ 	.short	0x0001
        /*0052*/ 	.short	0x0008
        /*0054*/ 	.byte	0x00, 0xf5, 0x21, 0x00


	//----- nvinfo : EIATTR_KPARAM_INFO
	.align		4
.L_79:
        /*0058*/ 	.byte	0x04, 0x17
        /*005a*/ 	.short	(.L_81 - .L_80)
.L_80:
        /*005c*/ 	.word	0x00000000
        /*0060*/ 	.short	0x0000
        /*0062*/ 	.short	0x0000
        /*0064*/ 	.byte	0x00, 0xf5, 0x21, 0x00


	//----- nvinfo : EIATTR_SPARSE_MMA_MASK
	.align		4
.L_81:
        /*0068*/ 	.byte	0x03, 0x50
        /*006a*/ 	.short	0x0000


	//----- nvinfo : EIATTR_MAXREG_COUNT
	.align		4
        /*006c*/ 	.byte	0x03, 0x1b
        /*006e*/ 	.short	0x00ff


	//----- nvinfo : EIATTR_NUM_BARRIERS
	.align		4
        /*0070*/ 	.byte	0x02, 0x4c
        /*0072*/ 	.byte	0x01
	.zero		1


	//----- nvinfo : EIATTR_MERCURY_ISA_VERSION
	.align		4
        /*0074*/ 	.byte	0x03, 0x5f
        /*0076*/ 	.short	0x0101


	//----- nvinfo : EIATTR_VRC_CTA_INIT_COUNT
	.align		4
        /*0078*/ 	.byte	0x02, 0x4a
	.zero		1
	.zero		1


	//----- nvinfo : EIATTR_EXIT_INSTR_OFFSETS
	.align		4
        /*007c*/ 	.byte	0x04, 0x1c
        /*007e*/ 	.short	(.L_83 - .L_82)


	//   ....[0]....
.L_82:
        /*0080*/ 	.word	0x00006b30


	//   ....[1]....
        /*0084*/ 	.word	0x00006b70


	//   ....[2]....
        /*0088*/ 	.word	0x00006bb0


	//----- nvinfo : EIATTR_CRS_STACK_SIZE
	.align		4
.L_83:
        /*008c*/ 	.byte	0x04, 0x1e
        /*008e*/ 	.short	(.L_85 - .L_84)
.L_84:
        /*0090*/ 	.word	0x00000000


	//----- nvinfo : EIATTR_CBANK_PARAM_SIZE
	.align		4
.L_85:
        /*0094*/ 	.byte	0x03, 0x19
        /*0096*/ 	.short	0x0024


	//----- nvinfo : EIATTR_PARAM_CBANK
	.align		4
        /*0098*/ 	.byte	0x04, 0x0a
        /*009a*/ 	.short	(.L_87 - .L_86)
	.align		4
.L_86:
        /*009c*/ 	.word	index@(.nv.constant0._Z15FP32_minplus_TNILi64ELi32ELi64ELi4ELi4EEvPfS0_S0_iii)
        /*00a0*/ 	.short	0x0380
        /*00a2*/ 	.short	0x0024


	//----- nvinfo : EIATTR_SW_WAR
	.align		4
.L_87:
        /*00a4*/ 	.byte	0x04, 0x36
        /*00a6*/ 	.short	(.L_89 - .L_88)
.L_88:
        /*00a8*/ 	.word	0x00000008
.L_89:


//--------------------- .nv.info._Z15FP32_minplus_TTILi64ELi32ELi64ELi4ELi4EEvPfS0_S0_iii --------------------------
	.section	.nv.info._Z15FP32_minplus_TTILi64ELi32ELi64ELi4ELi4EEvPfS0_S0_iii,"",@"SHT_CUDA_INFO"
	.sectionflags	@""
	.align	4


	//----- nvinfo : EIATTR_CUDA_API_VERSION
	.align		4
        /*0000*/ 	.byte	0x04, 0x37
        /*0002*/ 	.short	(.L_91 - .L_90)
.L_90:
        /*0004*/ 	.word	0x00000082


	//----- nvinfo : EIATTR_KPARAM_INFO
	.align		4
.L_91:
        /*0008*/ 	.byte	0x04, 0x17
        /*000a*/ 	.short	(.L_93 - .L_92)
.L_92:
        /*000c*/ 	.word	0x00000000
        /*0010*/ 	.short	0x0005
        /*0012*/ 	.short	0x0020
        /*0014*/ 	.byte	0x00, 0xf0, 0x11, 0x00


	//----- nvinfo : EIATTR_KPARAM_INFO
	.align		4
.L_93:
        /*0018*/ 	.byte	0x04, 0x17
        /*001a*/ 	.short	(.L_95 - .L_94)
.L_94:
        /*001c*/ 	.word	0x00000000
        /*0020*/ 	.short	0x0004
        /*0022*/ 	.short	0x001c
        /*0024*/ 	.byte	0x00, 0xf0, 0x11, 0x00


	//----- nvinfo : EIATTR_KPARAM_INFO
	.align		4
.L_95:
        /*0028*/ 	.byte	0x04, 0x17
        /*002a*/ 	.short	(.L_97 - .L_96)
.L_96:
        /*002c*/ 	.word	0x00000000
        /*0030*/ 	.short	0x0003
        /*0032*/ 	.short	0x0018
        /*0034*/ 	.byte	0x00, 0xf0, 0x11, 0x00


	//----- nvinfo : EIATTR_KPARAM_INFO
	.align		4
.L_97:
        /*0038*/ 	.byte	0x04, 0x17
        /*003a*/ 	.short	(.L_99 - .L_98)
.L_98:
        /*003c*/ 	.word	0x00000000
        /*0040*/ 	.short	0x0002
        /*0042*/ 	.short	0x0010
        /*0044*/ 	.byte	0x00, 0xf5, 0x21, 0x00


	//----- nvinfo : EIATTR_KPARAM_INFO
	.align		4
.L_99:
        /*0048*/ 	.byte	0x04, 0x17
        /*004a*/ 	.short	(.L_101 - .L_100)
.L_100:
        /*004c*/ 	.word	0x00000000
        /*0050*/ 	.short	0x0001
        /*0052*/ 	.short	0x0008
        /*0054*/ 	.byte	0x00, 0xf5, 0x21, 0x00


	//----- nvinfo : EIATTR_KPARAM_INFO
	.align		4
.L_101:
        /*0058*/ 	.byte	0x04, 0x17
        /*005a*/ 	.short	(.L_103 - .L_102)
.L_102:
        /*005c*/ 	.word	0x00000000
        /*0060*/ 	.short	0x0000
        /*0062*/ 	.short	0x0000
        /*0064*/ 	.byte	0x00, 0xf5, 0x21, 0x00


	//----- nvinfo : EIATTR_SPARSE_MMA_MASK
	.align		4
.L_103:
        /*0068*/ 	.byte	0x03, 0x50
        /*006a*/ 	.short	0x0000


	//----- nvinfo : EIATTR_MAXREG_COUNT
	.align		4
        /*006c*/ 	.byte	0x03, 0x1b
        /*006e*/ 	.short	0x00ff


	//----- nvinfo : EIATTR_NUM_BARRIERS
	.align		4
        /*0070*/ 	.byte	0x02, 0x4c
        /*0072*/ 	.byte	0x01
	.zero		1


	//----- nvinfo : EIATTR_MERCURY_ISA_VERSION
	.align		4
        /*0074*/ 	.byte	0x03, 0x5f
        /*0076*/ 	.short	0x0101


	//----- nvinfo : EIATTR_VRC_CTA_INIT_COUNT
	.align		4
        /*0078*/ 	.byte	0x02, 0x4a
	.zero		1
	.zero		1


	//----- nvinfo : EIATTR_EXIT_INSTR_OFFSETS
	.align		4
        /*007c*/ 	.byte	0x04, 0x1c
        /*007e*/ 	.short	(.L_105 - .L_104)


	//   ....[0]....
.L_104:
        /*0080*/ 	.word	0x00006d80


	//   ....[1]....
        /*0084*/ 	.word	0x00006dc0


	//   ....[2]....
        /*0088*/ 	.word	0x00006e00


	//----- nvinfo : EIATTR_CRS_STACK_SIZE
	.align		4
.L_105:
        /*008c*/ 	.byte	0x04, 0x1e
        /*008e*/ 	.short	(.L_107 - .L_106)
.L_106:
        /*0090*/ 	.word	0x00000000


	//----- nvinfo : EIATTR_CBANK_PARAM_SIZE
	.align		4
.L_107:
        /*0094*/ 	.byte	0x03, 0x19
        /*0096*/ 	.short	0x0024


	//----- nvinfo : EIATTR_PARAM_CBANK
	.align		4
        /*0098*/ 	.byte	0x04, 0x0a
        /*009a*/ 	.short	(.L_109 - .L_108)
	.align		4
.L_108:
        /*009c*/ 	.word	index@(.nv.constant0._Z15FP32_minplus_TTILi64ELi32ELi64ELi4ELi4EEvPfS0_S0_iii)
        /*00a0*/ 	.short	0x0380
        /*00a2*/ 	.short	0x0024


	//----- nvinfo : EIATTR_SW_WAR
	.align		4
.L_109:
        /*00a4*/ 	.byte	0x04, 0x36
        /*00a6*/ 	.short	(.L_111 - .L_110)
.L_110:
        /*00a8*/ 	.word	0x00000008
.L_111:


//--------------------- .nv.callgraph             --------------------------
	.section	.nv.callgraph,"",@"SHT_CUDA_CALLGRAPH"
	.align	4
	.sectionentsize	8
	.align		4
        /*0000*/ 	.word	0x00000000
	.align		4
        /*0004*/ 	.word	0xffffffff
	.align		4
        /*0008*/ 	.word	0x00000000
	.align		4
        /*000c*/ 	.word	0xfffffffe
	.align		4
        /*0010*/ 	.word	0x00000000
	.align		4
        /*0014*/ 	.word	0xfffffffd
	.align		4
        /*0018*/ 	.word	0x00000000
	.align		4
        /*001c*/ 	.word	0xfffffffc


//--------------------- .text._Z15FP32_minplus_NNILi64ELi32ELi64ELi4ELi4EEvPfS0_S0_iii --------------------------
	.section	.text._Z15FP32_minplus_NNILi64ELi32ELi64ELi4ELi4EEvPfS0_S0_iii,"ax",@progbits
	.align	128
        .global         _Z15FP32_minplus_NNILi64ELi32ELi64ELi4ELi4EEvPfS0_S0_iii
        .type           _Z15FP32_minplus_NNILi64ELi32ELi64ELi4ELi4EEvPfS0_S0_iii,@function
        .size           _Z15FP32_minplus_NNILi64ELi32ELi64ELi4ELi4EEvPfS0_S0_iii,(.L_x_436 - _Z15FP32_minplus_NNILi64ELi32ELi64ELi4ELi4EEvPfS0_S0_iii)
        .other          _Z15FP32_minplus_NNILi64ELi32ELi64ELi4ELi4EEvPfS0_S0_iii,@"STO_CUDA_ENTRY STV_DEFAULT"
_Z15FP32_minplus_NNILi64ELi32ELi64ELi4ELi4EEvPfS0_S0_iii:
.text._Z15FP32_minplus_NNILi64ELi32ELi64ELi4ELi4EEvPfS0_S0_iii:
[----:B------:R-:W-:Y:S01]  /*0000*/  LDC R1, c[0x0][0x37c] ;  /* 0x0000df00ff017b82 */ /* 0x000fe20000000800 */
[----:B------:R-:W0:Y:S01]  /*0010*/  LDCU UR15, c[0x0][0x3a0] ;  /* 0x00007400ff0f77ac */ /* 0x000e220008000800 */
[----:B------:R-:W1:Y:S01]  /*0020*/  S2R R0, SR_TID.Y ;  /* 0x0000000000007919 */ /* 0x000e620000002200 */
[----:B------:R-:W-:Y:S01]  /*0030*/  IMAD.MOV.U32 R63, RZ, RZ, 0x7f800000 ;  /* 0x7f800000ff3f7424 */ /* 0x000fe200078e00ff */
[----:B------:R-:W-:Y:S02]  /*0040*/  CS2R R64, SRZ ;  /* 0x0000000000407805 */ /* 0x000fe4000001ff00 */
[----:B------:R-:W-:Y:S01]  /*0050*/  CS2R R56, SRZ ;  /* 0x0000000000387805 */ /* 0x000fe2000001ff00 */
[----:B------:R-:W2:Y:S01]  /*0060*/  S2R R2, SR_TID.X ;  /* 0x0000000000027919 */ /* 0x000ea20000002100 */
[----:B------:R-:W-:Y:S02]  /*0070*/  CS2R R52, SRZ ;  /* 0x0000000000347805 */ /* 0x000fe4000001ff00 */
[----:B------:R-:W-:Y:S01]  /*0080*/  CS2R R66, SRZ ;  /* 0x0000000000427805 */ /* 0x000fe2000001ff00 */
[----:B------:R-:W-:Y:S01]  /*0090*/  IMAD.MOV.U32 R62, RZ, RZ, RZ ;  /* 0x000000ffff3e7224 */ /* 0x000fe200078e00ff */
[----:B------:R-:W-:Y:S01]  /*00a0*/  CS2R R54, SRZ ;  /* 0x0000000000367805 */ /* 0x000fe2000001ff00 */
[----:B------:R-:W-:Y:S01]  /*00b0*/  IMAD.MOV.U32 R59, RZ, RZ, RZ ;  /* 0x000000ffff3b7224 */ /* 0x000fe200078e00ff */
[----:B------:R-:W-:Y:S01]  /*00c0*/  CS2R R60, SRZ ;  /* 0x00000000003c7805 */ /* 0x000fe2000001ff00 */
[----:B------:R-:W-:Y:S01]  /*00d0*/  IMAD.MOV.U32 R28, RZ, RZ, RZ ;  /* 0x000000ffff1c7224 */ /* 0x000fe200078e00ff */
[----:B------:R-:W3:Y:S01]  /*00e0*/  LDCU.64 UR10, c[0x0][0x358] ;  /* 0x00006b00ff0a77ac */ /* 0x000ee20008000a00 */
[----:B0-----:R-:W-:-:S09]  /*00f0*/  UISETP.GE.AND UP0, UPT, UR15, 0x1, UPT ;  /* 0x000000010f00788c */ /* 0x001fd2000bf06270 */
[----:B------:R-:W-:Y:S05]  /*0100*/  BRA.U !UP0, `(.L_x_0) ;  /* 0x0000005908d87547 */ /* 0x000fea000b800000 */
[----:B------:R-:W0:Y:S01]  /*0110*/  S2UR UR13, SR_CTAID.X ;  /* 0x00000000000d79c3 */ /* 0x000e220000002500 */
[----:B------:R-:W4:Y:S01]  /*0120*/  LDCU.64 UR16, c[0x0][0x398] ;  /* 0x00007300ff1077ac */ /* 0x000f220008000a00 */
[----:B-12---:R-:W-:Y:S02]  /*0130*/  IMAD R45, R0, 0x10, R2 ;  /* 0x00000010002d7824 */ /* 0x006fe400078e0202 */
[----:B------:R-:W-:Y:S01]  /*0140*/  IMAD.MOV.U32 R63, RZ, RZ, 0x7f800000 ;  /* 0x7f800000ff3f7424 */ /* 0x000fe200078e00ff */
[----:B------:R-:W1:Y:S01]  /*0150*/  LDCU UR8, c[0x0][0x370] ;  /* 0x00006e00ff0877ac */ /* 0x000e620008000800 */
[----:B------:R-:W-:Y:S01]  /*0160*/  IMAD.MOV.U32 R65, RZ, RZ, RZ ;  /* 0x000000ffff417224 */ /* 0x000fe200078e00ff */
[----:B------:R-:W-:Y:S01]  /*0170*/  SHF.R.U32.HI R3, RZ, 0x6, R45 ;  /* 0x00000006ff037819 */ /* 0x000fe2000001162d */
[----:B------:R-:W2:Y:S01]  /*0180*/  S2UR UR14, SR_CTAID.Y ;  /* 0x00000000000e79c3 */ /* 0x000ea20000002600 */
[----:B------:R-:W-:Y:S01]  /*0190*/  LOP3.LUT R36, R45, 0x3f, RZ, 0xc0, !PT ;  /* 0x0000003f2d247812 */ /* 0x000fe200078ec0ff */
[----:B------:R-:W-:Y:S01]  /*01a0*/  UIADD3 UR12, UPT, UPT, UR15, -0x20, URZ ;  /* 0xffffffe00f0c7890 */ /* 0x000fe2000fffe0ff */
[C---:B------:R-:W-:Y:S01]  /*01b0*/  IADD3 R9, PT, PT, R3.reuse, 0x14, RZ ;  /* 0x0000001403097810 */ /* 0x040fe20007ffe0ff */
[----:B------:R-:W-:Y:S01]  /*01c0*/  VIADD R4, R3, 0x4 ;  /* 0x0000000403047836 */ /* 0x000fe20000000000 */
[----:B------:R-:W-:Y:S01]  /*01d0*/  LOP3.LUT R48, R45, 0x1f, RZ, 0xc0, !PT ;  /* 0x0000001f2d307812 */ /* 0x000fe200078ec0ff */
[C---:B------:R-:W-:Y:S01]  /*01e0*/  VIADD R10, R3.reuse, 0x18 ;  /* 0x00000018030a7836 */ /* 0x040fe20000000000 */
[----:B------:R-:W1:Y:S01]  /*01f0*/  LDCU UR19, c[0x0][0x3a0] ;  /* 0x00007400ff1377ac */ /* 0x000e620008000800 */
[----:B------:R-:W5:Y:S01]  /*0200*/  S2UR UR7, SR_CgaCtaId ;  /* 0x00000000000779c3 */ /* 0x000f620000008800 */
[----:B------:R-:W-:-:S02]  /*0210*/  VIADD R43, R3, 0x10 ;  /* 0x00000010032b7836 */ /* 0x000fc40000000000 */
[C---:B------:R-:W-:Y:S01]  /*0220*/  VIADD R6, R3.reuse, 0x8 ;  /* 0x0000000803067836 */ /* 0x040fe20000000000 */
[----:B------:R-:W1:Y:S01]  /*0230*/  LDCU UR18, c[0x0][0x39c] ;  /* 0x00007380ff1277ac */ /* 0x000e620008000800 */
[C---:B------:R-:W-:Y:S02]  /*0240*/  VIADD R8, R3.reuse, 0xc ;  /* 0x0000000c03087836 */ /* 0x040fe40000000000 */
[----:B------:R-:W-:Y:S01]  /*0250*/  VIADD R12, R3, 0x1c ;  /* 0x0000001c030c7836 */ /* 0x000fe20000000000 */
[----:B0-----:R-:W-:-:S06]  /*0260*/  USHF.L.U32 UR9, UR13, 0x6, URZ ;  /* 0x000000060d097899 */ /* 0x001fcc00080006ff */
[----:B------:R-:W-:Y:S01]  /*0270*/  IMAD.U32 R15, RZ, RZ, UR9 ;  /* 0x00000009ff0f7e24 */ /* 0x000fe2000f8e00ff */
[----:B--2---:R-:W-:-:S03]  /*0280*/  USHF.L.U32 UR4, UR14, 0x6, URZ ;  /* 0x000000060e047899 */ /* 0x004fc600080006ff */
[--C-:B----4-:R-:W-:Y:S02]  /*0290*/  IMAD R5, R4, UR16, R15.reuse ;  /* 0x0000001004057c24 */ /* 0x110fe4000f8e020f */
[--C-:B------:R-:W-:Y:S01]  /*02a0*/  IMAD R11, R10, UR16, R15.reuse ;  /* 0x000000100a0b7c24 */ /* 0x100fe2000f8e020f */
[----:B------:R-:W-:Y:S01]  /*02b0*/  LEA.HI R46, R45, UR4, RZ, 0x1b ;  /* 0x000000042d2e7c11 */ /* 0x000fe2000f8fd8ff */
[--C-:B------:R-:W-:Y:S01]  /*02c0*/  IMAD R13, R3, UR16, R15.reuse ;  /* 0x00000010030d7c24 */ /* 0x100fe2000f8e020f */
[----:B------:R-:W-:Y:S01]  /*02d0*/  UMOV UR4, 0x400 ;  /* 0x0000040000047882 */ /* 0x000fe20000000000 */
[----:B------:R-:W-:Y:S01]  /*02e0*/  IMAD R3, R43, UR16, R15 ;  /* 0x000000102b037c24 */ /* 0x000fe2000f8e020f */
[----:B------:R-:W-:Y:S01]  /*02f0*/  IADD3 R38, PT, PT, R36, R11, RZ ;  /* 0x0000000b24267210 */ /* 0x000fe20007ffe0ff */
[----:B------:R-:W-:Y:S01]  /*0300*/  VIADD R4, R46, 0x8 ;  /* 0x000000082e047836 */ /* 0x000fe20000000000 */
[----:B------:R-:W-:Y:S01]  /*0310*/  UIADD3 UR6, UPT, UPT, UR4, 0x2000, URZ ;  /* 0x0000200004067890 */ /* 0x000fe2000fffe0ff */
[----:B------:R-:W-:Y:S01]  /*0320*/  IMAD.IADD R44, R36, 0x1, R5 ;  /* 0x00000001242c7824 */ /* 0x000fe200078e0205 */
[----:B-----5:R-:W-:Y:S01]  /*0330*/  ULEA UR5, UR7, UR4, 0x18 ;  /* 0x0000000407057291 */ /* 0x020fe2000f8ec0ff */
[----:B------:R-:W-:Y:S01]  /*0340*/  VIADD R5, R46, 0x20 ;  /* 0x000000202e057836 */ /* 0x000fe20000000000 */
[----:B------:R-:W-:Y:S01]  /*0350*/  ISETP.GE.AND P0, PT, R4, UR17, PT ;  /* 0x0000001104007c0c */ /* 0x000fe2000bf06270 */
[----:B------:R-:W-:Y:S01]  /*0360*/  VIADD R4, R46, 0x18 ;  /* 0x000000182e047836 */ /* 0x000fe20000000000 */
[----:B------:R-:W-:Y:S01]  /*0370*/  ULEA UR6, UR7, UR6, 0x18 ;  /* 0x0000000607067291 */ /* 0x000fe2000f8ec0ff */
[----:B------:R-:W-:Y:S01]  /*0380*/  IMAD R37, R12, UR16, R15 ;  /* 0x000000100c257c24 */ /* 0x000fe2000f8e020f */
[----:B------:R-:W-:Y:S01]  /*0390*/  ISETP.GE.AND P3, PT, R5, UR17, PT ;  /* 0x0000001105007c0c */ /* 0x000fe2000bf66270 */
[----:B------:R-:W-:Y:S01]  /*03a0*/  IMAD.IADD R40, R36, 0x1, R3 ;  /* 0x0000000124287824 */ /* 0x000fe200078e0203 */
[----:B------:R-:W-:Y:S01]  /*03b0*/  ISETP.GE.AND P2, PT, R4, UR17, PT ;  /* 0x0000001104007c0c */ /* 0x000fe2000bf46270 */
[C---:B------:R-:W-:Y:S01]  /*03c0*/  VIADD R3, R46.reuse, 0x10 ;  /* 0x000000102e037836 */ /* 0x040fe20000000000 */
[C---:B------:R-:W-:Y:S01]  /*03d0*/  IADD3 R5, PT, PT, R46.reuse, 0x38, RZ ;  /* 0x000000382e057810 */ /* 0x040fe20007ffe0ff */
[C---:B------:R-:W-:Y:S01]  /*03e0*/  VIADD R4, R46.reuse, 0x30 ;  /* 0x000000302e047836 */ /* 0x040fe20000000000 */
[----:B------:R-:W-:Y:S01]  /*03f0*/  P2R R49, PR, RZ, 0x1 ;  /* 0x00000001ff317803 */ /* 0x000fe20000000000 */
[----:B------:R-:W-:Y:S01]  /*0400*/  IMAD.U32 R12, RZ, RZ, UR15 ;  /* 0x0000000fff0c7e24 */ /* 0x000fe2000f8e00ff */
[----:B------:R-:W-:Y:S01]  /*0410*/  ISETP.GE.AND P1, PT, R3, UR17, PT ;  /* 0x0000001103007c0c */ /* 0x000fe2000bf26270 */
[----:B------:R-:W-:Y:S01]  /*0420*/  IMAD R11, R46, UR15, R48 ;  /* 0x0000000f2e0b7c24 */ /* 0x000fe2000f8e0230 */
[----:B------:R-:W-:Y:S01]  /*0430*/  ISETP.GE.AND P5, PT, R4, UR17, PT ;  /* 0x0000001104007c0c */ /* 0x000fe2000bfa6270 */
[--C-:B------:R-:W-:Y:S01]  /*0440*/  IMAD R41, R8, UR16, R15.reuse ;  /* 0x0000001008297c24 */ /* 0x100fe2000f8e020f */
[----:B------:R-:W-:Y:S01]  /*0450*/  ISETP.GE.AND P6, PT, R5, UR17, PT ;  /* 0x0000001105007c0c */ /* 0x000fe2000bfc6270 */
[----:B------:R-:W-:Y:S01]  /*0460*/  IMAD R9, R9, UR16, R15 ;  /* 0x0000001009097c24 */ /* 0x000fe2000f8e020f */
[----:B------:R-:W-:Y:S01]  /*0470*/  LOP3.LUT R5, R48, 0x7fe0, R45, 0xf8, !PT ;  /* 0x00007fe030057812 */ /* 0x000fe200078ef82d */
[----:B------:R-:W-:Y:S01]  /*0480*/  IMAD R8, R12, 0x20, R11 ;  /* 0x000000200c087824 */ /* 0x000fe200078e020b */
[----:B-1----:R-:W-:Y:S01]  /*0490*/  UIADD3 UR4, UPT, UPT, UR8, -0x1, URZ ;  /* 0xffffffff08047890 */ /* 0x002fe2000fffe0ff */
[----:B------:R-:W-:Y:S01]  /*04a0*/  VIADD R3, R46, 0x28 ;  /* 0x000000282e037836 */ /* 0x000fe20000000000 */
[----:B------:R-:W-:Y:S01]  /*04b0*/  LEA R5, R5, UR6, 0x2 ;  /* 0x0000000605057c11 */ /* 0x000fe2000f8e10ff */
[----:B------:R-:W-:-:S02]  /*04c0*/  IMAD.U32 R4, RZ, RZ, UR9 ;  /* 0x00000009ff047e24 */ /* 0x000fc4000f8e00ff */
[----:B------:R-:W-:Y:S01]  /*04d0*/  IMAD R7, R6, UR16, R15 ;  /* 0x0000001006077c24 */ /* 0x000fe2000f8e020f */
[----:B------:R-:W-:Y:S01]  /*04e0*/  ISETP.GE.AND P4, PT, R3, UR17, PT ;  /* 0x0000001103007c0c */ /* 0x000fe2000bf86270 */
[----:B------:R-:W-:Y:S01]  /*04f0*/  IMAD.IADD R39, R36, 0x1, R9 ;  /* 0x0000000124277824 */ /* 0x000fe200078e0209 */
[----:B------:R-:W-:Y:S01]  /*0500*/  LOP3.LUT R47, R4, 0x3f, R45, 0xf8, !PT ;  /* 0x0000003f042f7812 */ /* 0x000fe200078ef82d */
[C---:B------:R-:W-:Y:S01]  /*0510*/  IMAD R9, R12.reuse, 0x10, R11 ;  /* 0x000000100c097824 */ /* 0x040fe200078e020b */
[----:B------:R-:W-:Y:S01]  /*0520*/  LEA R45, R45, UR5, 0x2 ;  /* 0x000000052d2d7c11 */ /* 0x000fe2000f8e10ff */
[----:B------:R-:W-:Y:S01]  /*0530*/  IMAD R10, R12, 0x10, R8 ;  /* 0x000000100c0a7824 */ /* 0x000fe200078e0208 */
[----:B------:R-:W0:Y:S01]  /*0540*/  LDCU UR16, c[0x0][0x398] ;  /* 0x00007300ff1077ac */ /* 0x000e220008000800 */
[----:B------:R-:W-:Y:S01]  /*0550*/  IMAD.IADD R42, R36, 0x1, R7 ;  /* 0x00000001242a7824 */ /* 0x000fe200078e0207 */
[----:B------:R-:W-:Y:S01]  /*0560*/  LEA R7, R12, R8, 0x3 ;  /* 0x000000080c077211 */ /* 0x000fe200078e18ff */
[C---:B------:R-:W-:Y:S01]  /*0570*/  IMAD.IADD R41, R36.reuse, 0x1, R41 ;  /* 0x0000000124297824 */ /* 0x040fe200078e0229 */
[----:B------:R-:W-:Y:S01]  /*0580*/  UMOV UR5, 0x10 ;  /* 0x0000001000057882 */ /* 0x000fe20000000000 */
[----:B------:R-:W-:-:S02]  /*0590*/  IMAD.IADD R37, R36, 0x1, R37 ;  /* 0x0000000124257824 */ /* 0x000fc400078e0225 */
[----:B------:R-:W-:Y:S02]  /*05a0*/  IMAD.IADD R36, R36, 0x1, R13 ;  /* 0x0000000124247824 */ /* 0x000fe400078e020d */
[C---:B------:R-:W-:Y:S02]  /*05b0*/  IMAD R6, R12.reuse, 0x8, R11 ;  /* 0x000000080c067824 */ /* 0x040fe400078e020b */
[C---:B------:R-:W-:Y:S02]  /*05c0*/  IMAD R4, R12.reuse, 0x8, R9 ;  /* 0x000000080c047824 */ /* 0x040fe400078e0209 */
[----:B------:R-:W-:-:S07]  /*05d0*/  IMAD R3, R12, 0x8, R10 ;  /* 0x000000080c037824 */ /* 0x000fce00078e020a */
.L_x_62:
[----:B------:R-:W-:-:S04]  /*05e0*/  UIADD3 UR6, UPT, UPT, UR5, -0x10, URZ ;  /* 0xfffffff005067890 */ /* 0x000fc8000fffe0ff */
[----:B------:R-:W-:-:S04]  /*05f0*/  UISETP.GE.AND UP0, UPT, UR6, UR12, UPT ;  /* 0x0000000c0600728c */ /* 0x000fc8000bf06270 */
[----:B------:R-:W-:-:S06]  /*0600*/  UISETP.EQ.OR UP1, UPT, UR13, UR4, UP0 ;  /* 0x000000040d00728c */ /* 0x000fcc0008722670 */
[----:B------:R-:W-:-:S05]  /*0610*/  PLOP3.LUT P0, PT, PT, PT, UP1, 0x80, 0x8 ;  /* 0x000000000008781c */ /* 0x000fca0003f0f018 */
[----:B------:R-:W1:Y:S02]  /*0620*/  @!UP1 LDCU.64 UR6, c[0x0][0x380] ;  /* 0x00007000ff0697ac */ /* 0x000e640008000a00 */
[----:B-1----:R-:W-:Y:S02]  /*0630*/  IMAD.U32 R12, RZ, RZ, UR6 ;  /* 0x00000006ff0c7e24 */ /* 0x002fe4000f8e00ff */
[----:B------:R-:W-:-:S04]  /*0640*/  IMAD.U32 R13, RZ, RZ, UR7 ;  /* 0x00000007ff0d7e24 */ /* 0x000fc8000f8e00ff */
[----:B------:R-:W-:Y:S01]  /*0650*/  @!P0 IMAD.WIDE R12, R36, 0x4, R12 ;  /* 0x00000004240c8825 */ /* 0x000fe200078e020c */
[----:B------:R-:W-:-:S13]  /*0660*/  PLOP3.LUT P0, PT, PT, PT, UP1, 0x80, 0x8 ;  /* 0x000000000008781c */ /* 0x000fda0003f0f018 */
[----:B---3--:R1:W5:Y:S01]  /*0670*/  @!P0 LDG.E.CONSTANT R12, desc[UR10][R12.64] ;  /* 0x0000000a0c0c8981 */ /* 0x008362000c1e9900 */
[----:B------:R-:W-:Y:S05]  /*0680*/  BRA.U !UP1, `(.L_x_1) ;  /* 0x0000000109287547 */ /* 0x000fea000b800000 */
[----:B-----5:R-:W-:Y:S01]  /*0690*/  VIADD R12, R43, 0xfffffff0 ;  /* 0xfffffff02b0c7836 */ /* 0x020fe20000000000 */
[----:B------:R-:W-:Y:S04]  /*06a0*/  BSSY.RECONVERGENT B0, `(.L_x_1) ;  /* 0x0000008000007945 */ /* 0x000fe80003800200 */
[----:B------:R-:W-:Y:S01]  /*06b0*/  ISETP.GE.AND P0, PT, R12, UR19, PT ;  /* 0x000000130c007c0c */ /* 0x000fe2000bf06270 */
[----:B------:R-:W-:-:S03]  /*06c0*/  IMAD.MOV.U32 R12, RZ, RZ, 0x7f800000 ;  /* 0x7f800000ff0c7424 */ /* 0x000fc600078e00ff */
[----:B0-----:R-:W-:-:S13]  /*06d0*/  ISETP.GE.OR P0, PT, R47, UR16, P0 ;  /* 0x000000102f007c0c */ /* 0x001fda0008706670 */
[----:B------:R-:W-:Y:S05]  /*06e0*/  @P0 BRA `(.L_x_2) ;  /* 0x00000000000c0947 */ /* 0x000fea0003800000 */
[----:B-1----:R-:W0:Y:S02]  /*06f0*/  LDC.64 R12, c[0x0][0x380] ;  /* 0x0000e000ff0c7b82 */ /* 0x002e240000000a00 */
[----:B0-----:R-:W-:-:S06]  /*0700*/  IMAD.WIDE R12, R36, 0x4, R12 ;  /* 0x00000004240c7825 */ /* 0x001fcc00078e020c */
[----:B------:R0:W5:Y:S02]  /*0710*/  LDG.E.CONSTANT R12, desc[UR10][R12.64] ;  /* 0x0000000a0c0c7981 */ /* 0x000164000c1e9900 */
.L_x_2:
[----:B------:R-:W-:Y:S05]  /*0720*/  BSYNC.RECONVERGENT B0 ;  /* 0x0000000000007941 */ /* 0x000fea0003800200 */
.L_x_1:
[----:B-----5:R2:W-:Y:S01]  /*0730*/  STS [R45], R12 ;  /* 0x0000000c2d007388 */ /* 0x0205e20000000800 */
[----:B------:R-:W-:Y:S05]  /*0740*/  BRA.U UP1, `(.L_x_3) ;  /* 0x0000000101147547 */ /* 0x000fea000b800000 */
[----:B012---:R-:W0:Y:S02]  /*0750*/  LDC.64 R12, c[0x0][0x380] ;  /* 0x0000e000ff0c7b82 */ /* 0x007e240000000a00 */
[----:B0-----:R-:W-:-:S06]  /*0760*/  IMAD.WIDE R12, R44, 0x4, R12 ;  /* 0x000000042c0c7825 */ /* 0x001fcc00078e020c */
[----:B------:R-:W2:Y:S04]  /*0770*/  LDG.E.CONSTANT R12, desc[UR10][R12.64] ;  /* 0x0000000a0c0c7981 */ /* 0x000ea8000c1e9900 */
[----:B--2---:R3:W-:Y:S01]  /*0780*/  STS [R45+0x400], R12 ;  /* 0x0004000c2d007388 */ /* 0x0047e20000000800 */
[----:B------:R-:W-:Y:S05]  /*0790*/  BRA `(.L_x_4) ;  /* 0x00000000002c7947 */ /* 0x000fea0003800000 */
.L_x_3:
[----:B--2---:R-:W-:Y:S01]  /*07a0*/  VIADD R12, R43, 0xfffffff4 ;  /* 0xfffffff42b0c7836 */ /* 0x004fe20000000000 */
        /* <DEDUP_REMOVED lines=8> */
.L_x_6:
[----:B------:R-:W-:Y:S05]  /*0830*/  BSYNC.RECONVERGENT B0 ;  /* 0x0000000000007941 */ /* 0x000fea0003800200 */
.L_x_5:
[----:B-----5:R2:W-:Y:S02]  /*0840*/  STS [R45+0x400], R12 ;  /* 0x0004000c2d007388 */ /* 0x0205e40000000800 */
.L_x_4:
[----:B------:R-:W-:Y:S05]  /*0850*/  BRA.U UP1, `(.L_x_7) ;  /* 0x0000000101147547 */ /* 0x000fea000b800000 */
[----:B0123--:R-:W0:Y:S02]  /*0860*/  LDC.64 R12, c[0x0][0x380] ;  /* 0x0000e000ff0c7b82 */ /* 0x00fe240000000a00 */
[----:B0-----:R-:W-:-:S06]  /*0870*/  IMAD.WIDE R12, R42, 0x4, R12 ;  /* 0x000000042a0c7825 */ /* 0x001fcc00078e020c */
[----:B------:R-:W2:Y:S04]  /*0880*/  LDG.E.CONSTANT R12, desc[UR10][R12.64] ;  /* 0x0000000a0c0c7981 */ /* 0x000ea8000c1e9900 */
[----:B--2---:R4:W-:Y:S01]  /*0890*/  STS [R45+0x800], R12 ;  /* 0x0008000c2d007388 */ /* 0x0049e20000000800 */
[----:B------:R-:W-:Y:S05]  /*08a0*/  BRA `(.L_x_8) ;  /* 0x00000000002c7947 */ /* 0x000fea0003800000 */
.L_x_7:
[----:B--23--:R-:W-:Y:S01]  /*08b0*/  IADD3 R12, PT, PT, R43, -0x8, RZ ;  /* 0xfffffff82b0c7810 */ /* 0x00cfe20007ffe0ff */
[----:B------:R-:W-:Y:S03]  /*08c0*/  BSSY.RECONVERGENT B0, `(.L_x_9) ;  /* 0x0000008000007945 */ /* 0x000fe60003800200 */
[----:B------:R-:W-:Y:S01]  /*08d0*/  ISETP.GE.AND P0, PT, R12, UR19, PT ;  /* 0x000000130c007c0c */ /* 0x000fe2000bf06270 */
[----:B------:R-:W-:-:S03]  /*08e0*/  IMAD.MOV.U32 R12, RZ, RZ, 0x7f800000 ;  /* 0x7f800000ff0c7424 */ /* 0x000fc600078e00ff */
[----:B------:R-:W-:-:S13]  /*08f0*/  ISETP.GE.OR P0, PT, R47, UR16, P0 ;  /* 0x000000102f007c0c */ /* 0x000fda0008706670 */
[----:B------:R-:W-:Y:S05]  /*0900*/  @P0 BRA `(.L_x_10) ;  /* 0x00000000000c0947 */ /* 0x000fea0003800000 */
[----:B01----:R-:W0:Y:S02]  /*0910*/  LDC.64 R12, c[0x0][0x380] ;  /* 0x0000e000ff0c7b82 */ /* 0x003e240000000a00 */
[----:B0-----:R-:W-:-:S06]  /*0920*/  IMAD.WIDE R12, R42, 0x4, R12 ;  /* 0x000000042a0c7825 */ /* 0x001fcc00078e020c */
[----:B------:R2:W5:Y:S02]  /*0930*/  LDG.E.CONSTANT R12, desc[UR10][R12.64] ;  /* 0x0000000a0c0c7981 */ /* 0x000564000c1e9900 */
.L_x_10:
[----:B------:R-:W-:Y:S05]  /*0940*/  BSYNC.RECONVERGENT B0 ;  /* 0x0000000000007941 */ /* 0x000fea0003800200 */
.L_x_9:
[----:B-----5:R3:W-:Y:S02]  /*0950*/  STS [R45+0x800], R12 ;  /* 0x0008000c2d007388 */ /* 0x0207e40000000800 */
.L_x_8:
[----:B------:R-:W-:Y:S05]  /*0960*/  BRA.U UP1, `(.L_x_11) ;  /* 0x0000000101147547 */ /* 0x000fea000b800000 */
[----:B01234-:R-:W0:Y:S02]  /*0970*/  LDC.64 R12, c[0x0][0x380] ;  /* 0x0000e000ff0c7b82 */ /* 0x01fe240000000a00 */
[----:B0-----:R-:W-:-:S06]  /*0980*/  IMAD.WIDE R12, R41, 0x4, R12 ;  /* 0x00000004290c7825 */ /* 0x001fcc00078e020c */
[----:B------:R-:W2:Y:S04]  /*0990*/  LDG.E.CONSTANT R12, desc[UR10][R12.64] ;  /* 0x0000000a0c0c7981 */ /* 0x000ea8000c1e9900 */
[----:B--2---:R0:W-:Y:S01]  /*09a0*/  STS [R45+0xc00], R12 ;  /* 0x000c000c2d007388 */ /* 0x0041e20000000800 */
[----:B------:R-:W-:Y:S05]  /*09b0*/  BRA `(.L_x_12) ;  /* 0x00000000002c7947 */ /* 0x000fea0003800000 */
.L_x_11:
[----:B---34-:R-:W-:Y:S01]  /*09c0*/  VIADD R12, R43, 0xfffffffc ;  /* 0xfffffffc2b0c7836 */ /* 0x018fe20000000000 */
[----:B------:R-:W-:Y:S04]  /*09d0*/  BSSY.RECONVERGENT B0, `(.L_x_13) ;  /* 0x0000008000007945 */ /* 0x000fe80003800200 */
[----:B------:R-:W-:Y:S01]  /*09e0*/  ISETP.GE.AND P0, PT, R12, UR19, PT ;  /* 0x000000130c007c0c */ /* 0x000fe2000bf06270 */
[----:B------:R-:W-:-:S03]  /*09f0*/  IMAD.MOV.U32 R12, RZ, RZ, 0x7f800000 ;  /* 0x7f800000ff0c7424 */ /* 0x000fc600078e00ff */
[----:B------:R-:W-:-:S13]  /*0a00*/  ISETP.GE.OR P0, PT, R47, UR16, P0 ;  /* 0x000000102f007c0c */ /* 0x000fda0008706670 */
[----:B------:R-:W-:Y:S05]  /*0a10*/  @P0 BRA `(.L_x_14) ;  /* 0x00000000000c0947 */ /* 0x000fea0003800000 */
[----:B012---:R-:W0:Y:S02]  /*0a20*/  LDC.64 R12, c[0x0][0x380] ;  /* 0x0000e000ff0c7b82 */ /* 0x007e240000000a00 */
[----:B0-----:R-:W-:-:S06]  /*0a30*/  IMAD.WIDE R12, R41, 0x4, R12 ;  /* 0x00000004290c7825 */ /* 0x001fcc00078e020c */
[----:B------:R3:W5:Y:S02]  /*0a40*/  LDG.E.CONSTANT R12, desc[UR10][R12.64] ;  /* 0x0000000a0c0c7981 */ /* 0x000764000c1e9900 */
.L_x_14:
[----:B------:R-:W-:Y:S05]  /*0a50*/  BSYNC.RECONVERGENT B0 ;  /* 0x0000000000007941 */ /* 0x000fea0003800200 */
.L_x_13:
[----:B-----5:R4:W-:Y:S02]  /*0a60*/  STS [R45+0xc00], R12 ;  /* 0x000c000c2d007388 */ /* 0x0209e40000000800 */
.L_x_12:
[----:B------:R-:W-:Y:S05]  /*0a70*/  BRA.U UP1, `(.L_x_15) ;  /* 0x0000000101147547 */ /* 0x000fea000b800000 */
[----:B01234-:R-:W0:Y:S02]  /*0a80*/  LDC.64 R12, c[0x0][0x380] ;  /* 0x0000e000ff0c7b82 */ /* 0x01fe240000000a00 */
[----:B0-----:R-:W-:-:S06]  /*0a90*/  IMAD.WIDE R12, R40, 0x4, R12 ;  /* 0x00000004280c7825 */ /* 0x001fcc00078e020c */
[----:B------:R-:W2:Y:S04]  /*0aa0*/  LDG.E.CONSTANT R12, desc[UR10][R12.64] ;  /* 0x0000000a0c0c7981 */ /* 0x000ea8000c1e9900 */
[----:B--2---:R0:W-:Y:S01]  /*0ab0*/  STS [R45+0x1000], R12 ;  /* 0x0010000c2d007388 */ /* 0x0041e20000000800 */
[----:B------:R-:W-:Y:S05]  /*0ac0*/  BRA `(.L_x_16) ;  /* 0x0000000000287947 */ /* 0x000fea0003800000 */
.L_x_15:
[----:B------:R-:W-:Y:S01]  /*0ad0*/  ISETP.GE.AND P0, PT, R43, UR19, PT ;  /* 0x000000132b007c0c */ /* 0x000fe2000bf06270 */
[----:B------:R-:W-:Y:S01]  /*0ae0*/  BSSY.RECONVERGENT B0, `(.L_x_17) ;  /* 0x0000007000007945 */ /* 0x000fe20003800200 */
[----:B0---4-:R-:W-:Y:S02]  /*0af0*/  IMAD.MOV.U32 R12, RZ, RZ, 0x7f800000 ;  /* 0x7f800000ff0c7424 */ /* 0x011fe400078e00ff */
[----:B------:R-:W-:-:S13]  /*0b00*/  ISETP.GE.OR P0, PT, R47, UR16, P0 ;  /* 0x000000102f007c0c */ /* 0x000fda0008706670 */
[----:B------:R-:W-:Y:S05]  /*0b10*/  @P0 BRA `(.L_x_18) ;  /* 0x00000000000c0947 */ /* 0x000fea0003800000 */
[----:B-123--:R-:W0:Y:S02]  /*0b20*/  LDC.64 R12, c[0x0][0x380] ;  /* 0x0000e000ff0c7b82 */ /* 0x00ee240000000a00 */
[----:B0-----:R-:W-:-:S06]  /*0b30*/  IMAD.WIDE R12, R40, 0x4, R12 ;  /* 0x00000004280c7825 */ /* 0x001fcc00078e020c */
[----:B------:R0:W5:Y:S02]  /*0b40*/  LDG.E.CONSTANT R12, desc[UR10][R12.64] ;  /* 0x0000000a0c0c7981 */ /* 0x000164000c1e9900 */
.L_x_18:
[----:B------:R-:W-:Y:S05]  /*0b50*/  BSYNC.RECONVERGENT B0 ;  /* 0x0000000000007941 */ /* 0x000fea0003800200 */
.L_x_17:
[----:B-----5:R4:W-:Y:S02]  /*0b60*/  STS [R45+0x1000], R12 ;  /* 0x0010000c2d007388 */ /* 0x0209e40000000800 */
.L_x_16:
[----:B------:R-:W-:Y:S05]  /*0b70*/  BRA.U UP1, `(.L_x_19) ;  /* 0x0000000101147547 */ /* 0x000fea000b800000 */
[----:B01234-:R-:W0:Y:S02]  /*0b80*/  LDC.64 R12, c[0x0][0x380] ;  /* 0x0000e000ff0c7b82 */ /* 0x01fe240000000a00 */
[----:B0-----:R-:W-:-:S06]  /*0b90*/  IMAD.WIDE R12, R39, 0x4, R12 ;  /* 0x00000004270c7825 */ /* 0x001fcc00078e020c */
[----:B------:R-:W2:Y:S04]  /*0ba0*/  LDG.E.CONSTANT R12, desc[UR10][R12.64] ;  /* 0x0000000a0c0c7981 */ /* 0x000ea8000c1e9900 */
[----:B--2---:R0:W-:Y:S01]  /*0bb0*/  STS [R45+0x1400], R12 ;  /* 0x0014000c2d007388 */ /* 0x0041e20000000800 */
[----:B------:R-:W-:Y:S05]  /*0bc0*/  BRA `(.L_x_20) ;  /* 0x00000000002c7947 */ /* 0x000fea0003800000 */
.L_x_19:
[----:B0---4-:R-:W-:Y:S01]  /*0bd0*/  VIADD R12, R43, 0x4 ;  /* 0x000000042b0c7836 */ /* 0x011fe20000000000 */
[----:B------:R-:W-:Y:S04]  /*0be0*/  BSSY.RECONVERGENT B0, `(.L_x_21) ;  /* 0x0000008000007945 */ /* 0x000fe80003800200 */
[----:B------:R-:W-:Y:S01]  /*0bf0*/  ISETP.GE.AND P0, PT, R12, UR19, PT ;  /* 0x000000130c007c0c */ /* 0x000fe2000bf06270 */
[----:B------:R-:W-:-:S03]  /*0c00*/  IMAD.MOV.U32 R12, RZ, RZ, 0x7f800000 ;  /* 0x7f800000ff0c7424 */ /* 0x000fc600078e00ff */
[----:B------:R-:W-:-:S13]  /*0c10*/  ISETP.GE.OR P0, PT, R47, UR16, P0 ;  /* 0x000000102f007c0c */ /* 0x000fda0008706670 */
[----:B------:R-:W-:Y:S05]  /*0c20*/  @P0 BRA `(.L_x_22) ;  /* 0x00000000000c0947 */ /* 0x000fea0003800000 */
[----:B-123--:R-:W0:Y:S02]  /*0c30*/  LDC.64 R12, c[0x0][0x380] ;  /* 0x0000e000ff0c7b82 */ /* 0x00ee240000000a00 */
[----:B0-----:R-:W-:-:S06]  /*0c40*/  IMAD.WIDE R12, R39, 0x4, R12 ;  /* 0x00000004270c7825 */ /* 0x001fcc00078e020c */
[----:B------:R0:W5:Y:S02]  /*0c50*/  LDG.E.CONSTANT R12, desc[UR10][R12.64] ;  /* 0x0000000a0c0c7981 */ /* 0x000164000c1e9900 */
.L_x_22:
[----:B------:R-:W-:Y:S05]  /*0c60*/  BSYNC.RECONVERGENT B0 ;  /* 0x0000000000007941 */ /* 0x000fea0003800200 */
.L_x_21:
[----:B-----5:R4:W-:Y:S02]  /*0c70*/  STS [R45+0x1400], R12 ;  /* 0x0014000c2d007388 */ /* 0x0209e40000000800 */
.L_x_20:
[----:B------:R-:W-:Y:S05]  /*0c80*/  BRA.U UP1, `(.L_x_23) ;  /* 0x0000000101147547 */ /* 0x000fea000b800000 */
[----:B01234-:R-:W0:Y:S02]  /*0c90*/  LDC.64 R12, c[0x0][0x380] ;  /* 0x0000e000ff0c7b82 */ /* 0x01fe240000000a00 */
[----:B0-----:R-:W-:-:S06]  /*0ca0*/  IMAD.WIDE R12, R38, 0x4, R12 ;  /* 0x00000004260c7825 */ /* 0x001fcc00078e020c */
[----:B------:R-:W2:Y:S04]  /*0cb0*/  LDG.E.CONSTANT R12, desc[UR10][R12.64] ;  /* 0x0000000a0c0c7981 */ /* 0x000ea8000c1e9900 */
[----:B--2---:R0:W-:Y:S01]  /*0cc0*/  STS [R45+0x1800], R12 ;  /* 0x0018000c2d007388 */ /* 0x0041e20000000800 */
[----:B------:R-:W-:Y:S05]  /*0cd0*/  BRA `(.L_x_24) ;  /* 0x00000000002c7947 */ /* 0x000fea0003800000 */
.L_x_23:
[----:B0---4-:R-:W-:Y:S01]  /*0ce0*/  VIADD R12, R43, 0x8 ;  /* 0x000000082b0c7836 */ /* 0x011fe20000000000 */
[----:B------:R-:W-:Y:S04]  /*0cf0*/  BSSY.RECONVERGENT B0, `(.L_x_25) ;  /* 0x0000008000007945 */ /* 0x000fe80003800200 */
[----:B------:R-:W-:Y:S02]  /*0d00*/  ISETP.GE.AND P0, PT, R12, UR19, PT ;  /* 0x000000130c007c0c */ /* 0x000fe4000bf06270 */
[----:B------:R-:W-:Y:S02]  /*0d10*/  MOV R12, 0x7f800000 ;  /* 0x7f800000000c7802 */ /* 0x000fe40000000f00 */
[----:B------:R-:W-:-:S13]  /*0d20*/  ISETP.GE.OR P0, PT, R47, UR16, P0 ;  /* 0x000000102f007c0c */ /* 0x000fda0008706670 */
[----:B------:R-:W-:Y:S05]  /*0d30*/  @P0 BRA `(.L_x_26) ;  /* 0x00000000000c0947 */ /* 0x000fea0003800000 */
[----:B-123--:R-:W0:Y:S02]  /*0d40*/  LDC.64 R12, c[0x0][0x380] ;  /* 0x0000e000ff0c7b82 */ /* 0x00ee240000000a00 */
[----:B0-----:R-:W-:-:S06]  /*0d50*/  IMAD.WIDE R12, R38, 0x4, R12 ;  /* 0x00000004260c7825 */ /* 0x001fcc00078e020c */
[----:B------:R0:W5:Y:S02]  /*0d60*/  LDG.E.CONSTANT R12, desc[UR10][R12.64] ;  /* 0x0000000a0c0c7981 */ /* 0x000164000c1e9900 */
.L_x_26:
[----:B------:R-:W-:Y:S05]  /*0d70*/  BSYNC.RECONVERGENT B0 ;  /* 0x0000000000007941 */ /* 0x000fea0003800200 */
.L_x_25:
[----:B-----5:R4:W-:Y:S02]  /*0d80*/  STS [R45+0x1800], R12 ;  /* 0x0018000c2d007388 */ /* 0x0209e40000000800 */
.L_x_24:
[----:B------:R-:W-:Y:S05]  /*0d90*/  BRA.U UP1, `(.L_x_27) ;  /* 0x0000000101147547 */ /* 0x000fea000b800000 */
[----:B01234-:R-:W0:Y:S02]  /*0da0*/  LDC.64 R12, c[0x0][0x380] ;  /* 0x0000e000ff0c7b82 */ /* 0x01fe240000000a00 */
[----:B0-----:R-:W-:-:S06]  /*0db0*/  IMAD.WIDE R12, R37, 0x4, R12 ;  /* 0x00000004250c7825 */ /* 0x001fcc00078e020c */
[----:B------:R-:W2:Y:S04]  /*0dc0*/  LDG.E.CONSTANT R12, desc[UR10][R12.64] ;  /* 0x0000000a0c0c7981 */ /* 0x000ea8000c1e9900 */
[----:B--2---:R0:W-:Y:S01]  /*0dd0*/  STS [R45+0x1c00], R12 ;  /* 0x001c000c2d007388 */ /* 0x0041e20000000800 */
[----:B------:R-:W-:Y:S05]  /*0de0*/  BRA `(.L_x_28) ;  /* 0x00000000002c7947 */ /* 0x000fea0003800000 */
.L_x_27:
        /* <DEDUP_REMOVED lines=9> */
.L_x_30:
[----:B------:R-:W-:Y:S05]  /*0e80*/  BSYNC.RECONVERGENT B0 ;  /* 0x0000000000007941 */ /* 0x000fea0003800200 */
.L_x_29:
[----:B-----5:R4:W-:Y:S02]  /*0e90*/  STS [R45+0x1c00], R12 ;  /* 0x001c000c2d007388 */ /* 0x0209e40000000800 */
.L_x_28:
[----:B------:R-:W5:Y:S01]  /*0ea0*/  LDCU UR6, c[0x0][0x374] ;  /* 0x00006e80ff0677ac */ /* 0x000f620008000800 */
[----:B------:R-:W-:Y:S01]  /*0eb0*/  BSSY.RECONVERGENT B0, `(.L_x_31) ;  /* 0x000000f000007945 */ /* 0x000fe20003800200 */
[----:B-----5:R-:W-:-:S04]  /*0ec0*/  UIADD3 UR6, UPT, UPT, UR6, -0x1, URZ ;  /* 0xffffffff06067890 */ /* 0x020fc8000fffe0ff */
[----:B------:R-:W-:-:S09]  /*0ed0*/  UISETP.EQ.OR UP0, UPT, UR14, UR6, UP0 ;  /* 0x000000060e00728c */ /* 0x000fd20008702670 */
[----:B------:R-:W-:Y:S05]  /*0ee0*/  BRA.U !UP0, `(.L_x_32) ;  /* 0x0000000108207547 */ /* 0x000fea000b800000 */
[----:B------:R-:W-:Y:S01]  /*0ef0*/  ISETP.GE.AND P0, PT, R46, UR18, PT ;  /* 0x000000122e007c0c */ /* 0x000fe2000bf06270 */
[----:B0---4-:R-:W-:-:S03]  /*0f00*/  IMAD.MOV.U32 R12, RZ, RZ, 0x7f800000 ;  /* 0x7f800000ff0c7424 */ /* 0x011fc600078e00ff */
[----:B------:R-:W-:-:S13]  /*0f10*/  ISETP.GE.OR P0, PT, R48, UR19, P0 ;  /* 0x0000001330007c0c */ /* 0x000fda0008706670 */
[----:B------:R-:W-:Y:S05]  /*0f20*/  @P0 BRA `(.L_x_33) ;  /* 0x00000000001c0947 */ /* 0x000fea0003800000 */
[----:B-123--:R-:W0:Y:S02]  /*0f30*/  LDC.64 R12, c[0x0][0x388] ;  /* 0x0000e200ff0c7b82 */ /* 0x00ee240000000a00 */
[----:B0-----:R-:W-:-:S06]  /*0f40*/  IMAD.WIDE.U32 R12, R11, 0x4, R12 ;  /* 0x000000040b0c7825 */ /* 0x001fcc00078e000c */
[----:B------:R4:W5:Y:S01]  /*0f50*/  LDG.E.CONSTANT R12, desc[UR10][R12.64] ;  /* 0x0000000a0c0c7981 */ /* 0x000962000c1e9900 */
[----:B------:R-:W-:Y:S05]  /*0f60*/  BRA `(.L_x_33) ;  /* 0x00000000000c7947 */ /* 0x000fea0003800000 */
.L_x_32:
[----:B01234-:R-:W0:Y:S02]  /*0f70*/  LDC.64 R12, c[0x0][0x388] ;  /* 0x0000e200ff0c7b82 */ /* 0x01fe240000000a00 */
[----:B0-----:R-:W-:-:S06]  /*0f80*/  IMAD.WIDE.U32 R12, R11, 0x4, R12 ;  /* 0x000000040b0c7825 */ /* 0x001fcc00078e000c */
[----:B------:R0:W5:Y:S02]  /*0f90*/  LDG.E.CONSTANT R12, desc[UR10][R12.64] ;  /* 0x0000000a0c0c7981 */ /* 0x000164000c1e9900 */
.L_x_33:
[----:B------:R-:W-:Y:S05]  /*0fa0*/  BSYNC.RECONVERGENT B0 ;  /* 0x0000000000007941 */ /* 0x000fea0003800200 */
.L_x_31:
[----:B-----5:R0:W-:Y:S01]  /*0fb0*/  STS [R5], R12 ;  /* 0x0000000c05007388 */ /* 0x0201e20000000800 */
[----:B------:R-:W-:Y:S05]  /*0fc0*/  BRA.U UP0, `(.L_x_34) ;  /* 0x0000000100147547 */ /* 0x000fea000b800000 */
[----:B01234-:R-:W0:Y:S02]  /*0fd0*/  LDC.64 R12, c[0x0][0x388] ;  /* 0x0000e200ff0c7b82 */ /* 0x01fe240000000a00 */
[----:B0-----:R-:W-:-:S06]  /*0fe0*/  IMAD.WIDE.U32 R12, R6, 0x4, R12 ;  /* 0x00000004060c7825 */ /* 0x001fcc00078e000c */
[----:B------:R-:W2:Y:S04]  /*0ff0*/  LDG.E.CONSTANT R12, desc[UR10][R12.64] ;  /* 0x0000000a0c0c7981 */ /* 0x000ea8000c1e9900 */
[----:B--2---:R0:W-:Y:S01]  /*1000*/  STS [R5+0x400], R12 ;  /* 0x0004000c05007388 */ /* 0x0041e20000000800 */
[----:B------:R-:W-:Y:S05]  /*1010*/  BRA `(.L_x_35) ;  /* 0x0000000000287947 */ /* 0x000fea0003800000 */
.L_x_34:
[----:B------:R-:W-:Y:S01]  /*1020*/  ISETP.NE.AND P0, PT, R49, RZ, PT ;  /* 0x000000ff3100720c */ /* 0x000fe20003f05270 */
[----:B------:R-:W-:Y:S01]  /*1030*/  BSSY.RECONVERGENT B0, `(.L_x_36) ;  /* 0x0000007000007945 */ /* 0x000fe20003800200 */
[----:B0-----:R-:W-:Y:S02]  /*1040*/  IMAD.MOV.U32 R12, RZ, RZ, 0x7f800000 ;  /* 0x7f800000ff0c7424 */ /* 0x001fe400078e00ff */
[----:B------:R-:W-:-:S13]  /*1050*/  ISETP.GE.OR P0, PT, R48, UR19, P0 ;  /* 0x0000001330007c0c */ /* 0x000fda0008706670 */
[----:B------:R-:W-:Y:S05]  /*1060*/  @P0 BRA `(.L_x_37) ;  /* 0x00000000000c0947 */ /* 0x000fea0003800000 */
[----:B-1234-:R-:W0:Y:S02]  /*1070*/  LDC.64 R12, c[0x0][0x388] ;  /* 0x0000e200ff0c7b82 */ /* 0x01ee240000000a00 */
[----:B0-----:R-:W-:-:S06]  /*1080*/  IMAD.WIDE.U32 R12, R6, 0x4, R12 ;  /* 0x00000004060c7825 */ /* 0x001fcc00078e000c */
[----:B------:R0:W5:Y:S02]  /*1090*/  LDG.E.CONSTANT R12, desc[UR10][R12.64] ;  /* 0x0000000a0c0c7981 */ /* 0x000164000c1e9900 */
.L_x_37:
[----:B------:R-:W-:Y:S05]  /*10a0*/  BSYNC.RECONVERGENT B0 ;  /* 0x0000000000007941 */ /* 0x000fea0003800200 */
.L_x_36:
[----:B-----5:R0:W-:Y:S02]  /*10b0*/  STS [R5+0x400], R12 ;  /* 0x0004000c05007388 */ /* 0x0201e40000000800 */
.L_x_35:
[----:B------:R-:W-:Y:S05]  /*10c0*/  BRA.U UP0, `(.L_x_38) ;  /* 0x0000000100147547 */ /* 0x000fea000b800000 */
[----:B01234-:R-:W0:Y:S02]  /*10d0*/  LDC.64 R12, c[0x0][0x388] ;  /* 0x0000e200ff0c7b82 */ /* 0x01fe240000000a00 */
[----:B0-----:R-:W-:-:S06]  /*10e0*/  IMAD.WIDE.U32 R12, R9, 0x4, R12 ;  /* 0x00000004090c7825 */ /* 0x001fcc00078e000c */
[----:B------:R-:W2:Y:S04]  /*10f0*/  LDG.E.CONSTANT R12, desc[UR10][R12.64] ;  /* 0x0000000a0c0c7981 */ /* 0x000ea8000c1e9900 */
[----:B--2---:R0:W-:Y:S01]  /*1100*/  STS [R5+0x800], R12 ;  /* 0x0008000c05007388 */ /* 0x0041e20000000800 */
[----:B------:R-:W-:Y:S05]  /*1110*/  BRA `(.L_x_39) ;  /* 0x0000000000247947 */ /* 0x000fea0003800000 */
.L_x_38:
[----:B------:R-:W-:Y:S01]  /*1120*/  ISETP.GE.OR P0, PT, R48, UR19, P1 ;  /* 0x0000001330007c0c */ /* 0x000fe20008f06670 */
[----:B------:R-:W-:Y:S01]  /*1130*/  BSSY.RECONVERGENT B0, `(.L_x_40) ;  /* 0x0000006000007945 */ /* 0x000fe20003800200 */
[----:B0-----:R-:W-:-:S11]  /*1140*/  IMAD.MOV.U32 R12, RZ, RZ, 0x7f800000 ;  /* 0x7f800000ff0c7424 */ /* 0x001fd600078e00ff */
[----:B------:R-:W-:Y:S05]  /*1150*/  @P0 BRA `(.L_x_41) ;  /* 0x00000000000c0947 */ /* 0x000fea0003800000 */
[----:B-1234-:R-:W0:Y:S02]  /*1160*/  LDC.64 R12, c[0x0][0x388] ;  /* 0x0000e200ff0c7b82 */ /* 0x01ee240000000a00 */
[----:B0-----:R-:W-:-:S06]  /*1170*/  IMAD.WIDE.U32 R12, R9, 0x4, R12 ;  /* 0x00000004090c7825 */ /* 0x001fcc00078e000c */
[----:B------:R0:W5:Y:S02]  /*1180*/  LDG.E.CONSTANT R12, desc[UR10][R12.64] ;  /* 0x0000000a0c0c7981 */ /* 0x000164000c1e9900 */
.L_x_41:
[----:B------:R-:W-:Y:S05]  /*1190*/  BSYNC.RECONVERGENT B0 ;  /* 0x0000000000007941 */ /* 0x000fea0003800200 */
.L_x_40:
[----:B-----5:R0:W-:Y:S02]  /*11a0*/  STS [R5+0x800], R12 ;  /* 0x0008000c05007388 */ /* 0x0201e40000000800 */
.L_x_39:
[----:B------:R-:W-:Y:S05]  /*11b0*/  BRA.U UP0, `(.L_x_42) ;  /* 0x0000000100147547 */ /* 0x000fea000b800000 */
[----:B01234-:R-:W0:Y:S02]  /*11c0*/  LDC.64 R12, c[0x0][0x388] ;  /* 0x0000e200ff0c7b82 */ /* 0x01fe240000000a00 */
[----:B0-----:R-:W-:-:S06]  /*11d0*/  IMAD.WIDE.U32 R12, R4, 0x4, R12 ;  /* 0x00000004040c7825 */ /* 0x001fcc00078e000c */
[----:B------:R-:W2:Y:S04]  /*11e0*/  LDG.E.CONSTANT R12, desc[UR10][R12.64] ;  /* 0x0000000a0c0c7981 */ /* 0x000ea8000c1e9900 */
[----:B--2---:R0:W-:Y:S01]  /*11f0*/  STS [R5+0xc00], R12 ;  /* 0x000c000c05007388 */ /* 0x0041e20000000800 */
[----:B------:R-:W-:Y:S05]  /*1200*/  BRA `(.L_x_43) ;  /* 0x0000000000247947 */ /* 0x000fea0003800000 */
.L_x_42:
[----:B------:R-:W-:Y:S01]  /*1210*/  ISETP.GE.OR P0, PT, R48, UR19, P2 ;  /* 0x0000001330007c0c */ /* 0x000fe20009706670 */
[----:B------:R-:W-:Y:S01]  /*1220*/  BSSY.RECONVERGENT B0, `(.L_x_44) ;  /* 0x0000006000007945 */ /* 0x000fe20003800200 */
[----:B0-----:R-:W-:-:S11]  /*1230*/  IMAD.MOV.U32 R12, RZ, RZ, 0x7f800000 ;  /* 0x7f800000ff0c7424 */ /* 0x001fd600078e00ff */
[----:B------:R-:W-:Y:S05]  /*1240*/  @P0 BRA `(.L_x_45) ;  /* 0x00000000000c0947 */ /* 0x000fea0003800000 */
[----:B-1234-:R-:W0:Y:S02]  /*1250*/  LDC.64 R12, c[0x0][0x388] ;  /* 0x0000e200ff0c7b82 */ /* 0x01ee240000000a00 */
[----:B0-----:R-:W-:-:S06]  /*1260*/  IMAD.WIDE.U32 R12, R4, 0x4, R12 ;  /* 0x00000004040c7825 */ /* 0x001fcc00078e000c */
[----:B------:R0:W5:Y:S02]  /*1270*/  LDG.E.CONSTANT R12, desc[UR10][R12.64] ;  /* 0x0000000a0c0c7981 */ /* 0x000164000c1e9900 */
.L_x_45:
[----:B------:R-:W-:Y:S05]  /*1280*/  BSYNC.RECONVERGENT B0 ;  /* 0x0000000000007941 */ /* 0x000fea0003800200 */
.L_x_44:
[----:B-----5:R0:W-:Y:S02]  /*1290*/  STS [R5+0xc00], R12 ;  /* 0x000c000c05007388 */ /* 0x0201e40000000800 */
.L_x_43:
[----:B------:R-:W-:Y:S05]  /*12a0*/  BRA.U UP0, `(.L_x_46) ;  /* 0x0000000100147547 */ /* 0x000fea000b800000 */
[----:B01234-:R-:W0:Y:S02]  /*12b0*/  LDC.64 R12, c[0x0][0x388] ;  /* 0x0000e200ff0c7b82 */ /* 0x01fe240000000a00 */
[----:B0-----:R-:W-:-:S06]  /*12c0*/  IMAD.WIDE.U32 R12, R8, 0x4, R12 ;  /* 0x00000004080c7825 */ /* 0x001fcc00078e000c */
[----:B------:R-:W2:Y:S04]  /*12d0*/  LDG.E.CONSTANT R12, desc[UR10][R12.64] ;  /* 0x0000000a0c0c7981 */ /* 0x000ea8000c1e9900 */
[----:B--2---:R0:W-:Y:S01]  /*12e0*/  STS [R5+0x1000], R12 ;  /* 0x0010000c05007388 */ /* 0x0041e20000000800 */
[----:B------:R-:W-:Y:S05]  /*12f0*/  BRA `(.L_x_47) ;  /* 0x0000000000247947 */ /* 0x000fea0003800000 */
.L_x_46:
[----:B------:R-:W-:Y:S01]  /*1300*/  ISETP.GE.OR P0, PT, R48, UR19, P3 ;  /* 0x0000001330007c0c */ /* 0x000fe20009f06670 */
[----:B------:R-:W-:Y:S01]  /*1310*/  BSSY.RECONVERGENT B0, `(.L_x_48) ;  /* 0x0000006000007945 */ /* 0x000fe20003800200 */
[----:B0-----:R-:W-:-:S11]  /*1320*/  IMAD.MOV.U32 R12, RZ, RZ, 0x7f800000 ;  /* 0x7f800000ff0c7424 */ /* 0x001fd600078e00ff */
[----:B------:R-:W-:Y:S05]  /*1330*/  @P0 BRA `(.L_x_49) ;  /* 0x00000000000c0947 */ /* 0x000fea0003800000 */
[----:B-1234-:R-:W0:Y:S02]  /*1340*/  LDC.64 R12, c[0x0][0x388] ;  /* 0x0000e200ff0c7b82 */ /* 0x01ee240000000a00 */
[----:B0-----:R-:W-:-:S06]  /*1350*/  IMAD.WIDE.U32 R12, R8, 0x4, R12 ;  /* 0x00000004080c7825 */ /* 0x001fcc00078e000c */
[----:B------:R0:W5:Y:S02]  /*1360*/  LDG.E.CONSTANT R12, desc[UR10][R12.64] ;  /* 0x0000000a0c0c7981 */ /* 0x000164000c1e9900 */
.L_x_49:
[----:B------:R-:W-:Y:S05]  /*1370*/  BSYNC.RECONVERGENT B0 ;  /* 0x0000000000007941 */ /* 0x000fea0003800200 */
.L_x_48:
[----:B-----5:R0:W-:Y:S02]  /*1380*/  STS [R5+0x1000], R12 ;  /* 0x0010000c05007388 */ /* 0x0201e40000000800 */
.L_x_47:
[----:B------:R-:W-:Y:S05]  /*1390*/  BRA.U UP0, `(.L_x_50) ;  /* 0x0000000100147547 */ /* 0x000fea000b800000 */
[----:B01234-:R-:W0:Y:S02]  /*13a0*/  LDC.64 R12, c[0x0][0x388] ;  /* 0x0000e200ff0c7b82 */ /* 0x01fe240000000a00 */
[----:B0-----:R-:W-:-:S06]  /*13b0*/  IMAD.WIDE.U32 R12, R7, 0x4, R12 ;  /* 0x00000004070c7825 */ /* 0x001fcc00078e000c */
[----:B------:R-:W2:Y:S04]  /*13c0*/  LDG.E.CONSTANT R12, desc[UR10][R12.64] ;  /* 0x0000000a0c0c7981 */ /* 0x000ea8000c1e9900 */
[----:B--2---:R0:W-:Y:S01]  /*13d0*/  STS [R5+0x1400], R12 ;  /* 0x0014000c05007388 */ /* 0x0041e20000000800 */
[----:B------:R-:W-:Y:S05]  /*13e0*/  BRA `(.L_x_51) ;  /* 0x0000000000247947 */ /* 0x000fea0003800000 */
.L_x_50:
[----:B------:R-:W-:Y:S01]  /*13f0*/  ISETP.GE.OR P0, PT, R48, UR19, P4 ;  /* 0x0000001330007c0c */ /* 0x000fe2000a706670 */
[----:B------:R-:W-:Y:S01]  /*1400*/  BSSY.RECONVERGENT B0, `(.L_x_52) ;  /* 0x0000006000007945 */ /* 0x000fe20003800200 */
[----:B0-----:R-:W-:-:S11]  /*1410*/  MOV R12, 0x7f800000 ;  /* 0x7f800000000c7802 */ /* 0x001fd60000000f00 */
[----:B------:R-:W-:Y:S05]  /*1420*/  @P0 BRA `(.L_x_53) ;  /* 0x00000000000c0947 */ /* 0x000fea0003800000 */
[----:B-1234-:R-:W0:Y:S02]  /*1430*/  LDC.64 R12, c[0x0][0x388] ;  /* 0x0000e200ff0c7b82 */ /* 0x01ee240000000a00 */
[----:B0-----:R-:W-:-:S06]  /*1440*/  IMAD.WIDE.U32 R12, R7, 0x4, R12 ;  /* 0x00000004070c7825 */ /* 0x001fcc00078e000c */
[----:B------:R0:W5:Y:S02]  /*1450*/  LDG.E.CONSTANT R12, desc[UR10][R12.64] ;  /* 0x0000000a0c0c7981 */ /* 0x000164000c1e9900 */
.L_x_53:
[----:B------:R-:W-:Y:S05]  /*1460*/  BSYNC.RECONVERGENT B0 ;  /* 0x0000000000007941 */ /* 0x000fea0003800200 */
.L_x_52:
[----:B-----5:R0:W-:Y:S02]  /*1470*/  STS [R5+0x1400], R12 ;  /* 0x0014000c05007388 */ /* 0x0201e40000000800 */
.L_x_51:
[----:B------:R-:W-:Y:S05]  /*1480*/  BRA.U UP0, `(.L_x_54) ;  /* 0x0000000100147547 */ /* 0x000fea000b800000 */
[----:B01234-:R-:W0:Y:S02]  /*1490*/  LDC.64 R12, c[0x0][0x388] ;  /* 0x0000e200ff0c7b82 */ /* 0x01fe240000000a00 */
[----:B0-----:R-:W-:-:S06]  /*14a0*/  IMAD.WIDE.U32 R12, R10, 0x4, R12 ;  /* 0x000000040a0c7825 */ /* 0x001fcc00078e000c */
[----:B------:R-:W2:Y:S04]  /*14b0*/  LDG.E.CONSTANT R12, desc[UR10][R12.64] ;  /* 0x0000000a0c0c7981 */ /* 0x000ea8000c1e9900 */
[----:B--2---:R0:W-:Y:S01]  /*14c0*/  STS [R5+0x1800], R12 ;  /* 0x0018000c05007388 */ /* 0x0041e20000000800 */
[----:B------:R-:W-:Y:S05]  /*14d0*/  BRA `(.L_x_55) ;  /* 0x0000000000247947 */ /* 0x000fea0003800000 */
.L_x_54:
[----:B------:R-:W-:Y:S01]  /*14e0*/  ISETP.GE.OR P0, PT, R48, UR19, P5 ;  /* 0x0000001330007c0c */ /* 0x000fe2000af06670 */
[----:B------:R-:W-:Y:S01]  /*14f0*/  BSSY.RECONVERGENT B0, `(.L_x_56) ;  /* 0x0000006000007945 */ /* 0x000fe20003800200 */
[----:B0-----:R-:W-:-:S11]  /*1500*/  IMAD.MOV.U32 R12, RZ, RZ, 0x7f800000 ;  /* 0x7f800000ff0c7424 */ /* 0x001fd600078e00ff */
[----:B------:R-:W-:Y:S05]  /*1510*/  @P0 BRA `(.L_x_57) ;  /* 0x00000000000c0947 */ /* 0x000fea0003800000 */
[----:B-1234-:R-:W0:Y:S02]  /*1520*/  LDC.64 R12, c[0x0][0x388] ;  /* 0x0000e200ff0c7b82 */ /* 0x01ee240000000a00 */
[----:B0-----:R-:W-:-:S06]  /*1530*/  IMAD.WIDE.U32 R12, R10, 0x4, R12 ;  /* 0x000000040a0c7825 */ /* 0x001fcc00078e000c */
[----:B------:R0:W5:Y:S02]  /*1540*/  LDG.E.CONSTANT R12, desc[UR10][R12.64] ;  /* 0x0000000a0c0c7981 */ /* 0x000164000c1e9900 */
.L_x_57:
[----:B------:R-:W-:Y:S05]  /*1550*/  BSYNC.RECONVERGENT B0 ;  /* 0x0000000000007941 */ /* 0x000fea0003800200 */
.L_x_56:
[----:B-----5:R0:W-:Y:S02]  /*1560*/  STS [R5+0x1800], R12 ;  /* 0x0018000c05007388 */ /* 0x0201e40000000800 */
.L_x_55:
[----:B------:R-:W-:Y:S05]  /*1570*/  BRA.U UP0, `(.L_x_58) ;  /* 0x0000000100147547 */ /* 0x000fea000b800000 */
[----:B01234-:R-:W0:Y:S02]  /*1580*/  LDC.64 R12, c[0x0][0x388] ;  /* 0x0000e200ff0c7b82 */ /* 0x01fe240000000a00 */
[----:B0-----:R-:W-:-:S06]  /*1590*/  IMAD.WIDE.U32 R12, R3, 0x4, R12 ;  /* 0x00000004030c7825 */ /* 0x001fcc00078e000c */
[----:B------:R-:W2:Y:S04]  /*15a0*/  LDG.E.CONSTANT R12, desc[UR10][R12.64] ;  /* 0x0000000a0c0c7981 */ /* 0x000ea8000c1e9900 */
[----:B--2---:R0:W-:Y:S01]  /*15b0*/  STS [R5+0x1c00], R12 ;  /* 0x001c000c05007388 */ /* 0x0041e20000000800 */
[----:B------:R-:W-:Y:S05]  /*15c0*/  BRA `(.L_x_59) ;  /* 0x0000000000247947 */ /* 0x000fea0003800000 */
.L_x_58:
[----:B------:R-:W-:Y:S01]  /*15d0*/  ISETP.GE.OR P0, PT, R48, UR19, P6 ;  /* 0x0000001330007c0c */ /* 0x000fe2000b706670 */
[----:B------:R-:W-:Y:S01]  /*15e0*/  BSSY.RECONVERGENT B0, `(.L_x_60) ;  /* 0x0000006000007945 */ /* 0x000fe20003800200 */
[----:B0-----:R-:W-:-:S11]  /*15f0*/  IMAD.MOV.U32 R12, RZ, RZ, 0x7f800000 ;  /* 0x7f800000ff0c7424 */ /* 0x001fd600078e00ff */
[----:B------:R-:W-:Y:S05]  /*1600*/  @P0 BRA `(.L_x_61) ;  /* 0x00000000000c0947 */ /* 0x000fea0003800000 */
[----:B-1234-:R-:W0:Y:S02]  /*1610*/  LDC.64 R12, c[0x0][0x388] ;  /* 0x0000e200ff0c7b82 */ /* 0x01ee240000000a00 */
[----:B0-----:R-:W-:-:S06]  /*1620*/  IMAD.WIDE.U32 R12, R3, 0x4, R12 ;  /* 0x00000004030c7825 */ /* 0x001fcc00078e000c */
[----:B------:R0:W5:Y:S02]  /*1630*/  LDG.E.CONSTANT R12, desc[UR10][R12.64] ;  /* 0x0000000a0c0c7981 */ /* 0x000164000c1e9900 */
.L_x_61:
[----:B------:R-:W-:Y:S05]  /*1640*/  BSYNC.RECONVERGENT B0 ;  /* 0x0000000000007941 */ /* 0x000fea0003800200 */
.L_x_60:
[----:B-----5:R0:W-:Y:S02]  /*1650*/  STS [R5+0x1c00], R12 ;  /* 0x001c000c05007388 */ /* 0x0201e40000000800 */
.L_x_59:
[----:B------:R-:W5:Y:S08]  /*1660*/  S2UR UR7, SR_CgaCtaId ;  /* 0x00000000000779c3 */ /* 0x000f700000008800 */
[----:B------:R-:W-:Y:S01]  /*1670*/  BAR.SYNC.DEFER_BLOCKING 0x0 ;  /* 0x0000000000007b1d */ /* 0x000fe20000010000 */
[----:B------:R-:W-:Y:S01]  /*1680*/  VIADD R43, R43, 0x20 ;  /* 0x000000202b2b7836 */ /* 0x000fe20000000000 */
[----:B------:R-:W-:Y:S01]  /*1690*/  IADD3 R4, PT, PT, R4, 0x20, RZ ;  /* 0x0000002004047810 */ /* 0x000fe20007ffe0ff */
[----:B------:R-:W-:-:S02]  /*16a0*/  VIADD R3, R3, 0x20 ;  /* 0x0000002003037836 */ /* 0x000fc40000000000 */
[----:B------:R-:W-:Y:S01]  /*16b0*/  VIADD R10, R10, 0x20 ;  /* 0x000000200a0a7836 */ /* 0x000fe20000000000 */
[----:B------:R-:W-:Y:S01]  /*16c0*/  UMOV UR6, 0x400 ;  /* 0x0000040000067882 */ /* 0x000fe20000000000 */
[----:B------:R-:W-:Y:S01]  /*16d0*/  VIADD R7, R7, 0x20 ;  /* 0x0000002007077836 */ /* 0x000fe20000000000 */
[----:B------:R-:W-:Y:S01]  /*16e0*/  UIADD3 UR8, UPT, UPT, UR6, 0x2000, URZ ;  /* 0x0000200006087890 */ /* 0x000fe2000fffe0ff */
[----:B------:R-:W-:Y:S02]  /*16f0*/  VIADD R8, R8, 0x20 ;  /* 0x0000002008087836 */ /* 0x000fe40000000000 */
[----:B------:R-:W-:Y:S02]  /*1700*/  VIADD R9, R9, 0x20 ;  /* 0x0000002009097836 */ /* 0x000fe40000000000 */
[----:B------:R-:W-:Y:S02]  /*1710*/  VIADD R6, R6, 0x20 ;  /* 0x0000002006067836 */ /* 0x000fe40000000000 */
[----:B------:R-:W-:-:S02]  /*1720*/  VIADD R11, R11, 0x20 ;  /* 0x000000200b0b7836 */ /* 0x000fc40000000000 */
[----:B------:R-:W-:Y:S01]  /*1730*/  VIADD R48, R48, 0x20 ;  /* 0x0000002030307836 */ /* 0x000fe20000000000 */
[----:B-----5:R-:W-:Y:S02]  /*1740*/  ULEA UR6, UR7, UR6, 0x18 ;  /* 0x0000000607067291 */ /* 0x020fe4000f8ec0ff */
[----:B------:R-:W-:-:S04]  /*1750*/  ULEA UR8, UR7, UR8, 0x18 ;  /* 0x0000000807087291 */ /* 0x000fc8000f8ec0ff */
[----:B------:R-:W-:Y:S01]  /*1760*/  LEA R50, R2, UR6, 0x4 ;  /* 0x0000000602327c11 */ /* 0x000fe2000f8e20ff */
[----:B------:R-:W-:Y:S01]  /*1770*/  UIADD3 UR6, UPT, UPT, UR5, 0x20, URZ ;  /* 0x0000002005067890 */ /* 0x000fe2000fffe0ff */
[----:B------:R-:W-:Y:S01]  /*1780*/  LEA R51, R0, UR8, 0x9 ;  /* 0x0000000800337c11 */ /* 0x000fe2000f8e48ff */
[----:B------:R-:W-:Y:S02]  /*1790*/  UIADD3 UR5, UPT, UPT, UR5, 0x10, URZ ;  /* 0x0000001005057890 */ /* 0x000fe4000fffe0ff */
[----:B01234-:R-:W-:Y:S02]  /*17a0*/  LDS.128 R12, [R50] ;  /* 0x00000000320c7984 */ /* 0x01ffe40000000c00 */
[----:B------:R-:W-:Y:S02]  /*17b0*/  UISETP.GE.AND UP0, UPT, UR5, UR19, UPT ;  /* 0x000000130500728c */ /* 0x000fe4000bf06270 */
[----:B------:R-:W0:Y:S01]  /*17c0*/  LDS.128 R16, [R51] ;  /* 0x0000000033107984 */ /* 0x000e220000000c00 */
[----:B------:R-:W-:-:S03]  /*17d0*/  UMOV UR5, UR6 ;  /* 0x0000000600057c82 */ /* 0x000fc60008000000 */
[----:B------:R-:W1:Y:S04]  /*17e0*/  LDS.128 R20, [R51+0x80] ;  /* 0x0000800033147984 */ /* 0x000e680000000c00 */
[----:B------:R-:W2:Y:S01]  /*17f0*/  LDS.128 R24, [R51+0x100] ;  /* 0x0001000033187984 */ /* 0x000ea20000000c00 */
[----:B0-----:R-:W-:Y:S01]  /*1800*/  FADD R30, R12, R16 ;  /* 0x000000100c1e7221 */ /* 0x001fe20000000000 */
[C---:B------:R-:W-:Y:S01]  /*1810*/  FADD R32, R16.reuse, R13 ;  /* 0x0000000d10207221 */ /* 0x040fe20000000000 */
[C---:B------:R-:W-:Y:S01]  /*1820*/  FADD R29, R16.reuse, R14 ;  /* 0x0000000e101d7221 */ /* 0x040fe20000000000 */
[----:B------:R-:W-:Y:S01]  /*1830*/  FADD R31, R16, R15 ;  /* 0x0000000f101f7221 */ /* 0x000fe20000000000 */
[----:B-1----:R-:W-:Y:S01]  /*1840*/  FADD R33, R20, R13 ;  /* 0x0000000d14217221 */ /* 0x002fe20000000000 */
[----:B------:R-:W-:Y:S01]  /*1850*/  FMNMX R63, R30, R63, PT ;  /* 0x0000003f1e3f7209 */ /* 0x000fe20003800000 */
[----:B------:R-:W-:Y:S01]  /*1860*/  FADD R30, R12, R20 ;  /* 0x000000140c1e7221 */ /* 0x000fe20000000000 */
[----:B------:R-:W-:Y:S01]  /*1870*/  FMNMX R61, R32, R61, PT ;  /* 0x0000003d203d7209 */ /* 0x000fe20003800000 */
[----:B------:R-:W-:Y:S01]  /*1880*/  FADD R32, R20, R14 ;  /* 0x0000000e14207221 */ /* 0x000fe20000000000 */
[----:B------:R-:W-:Y:S01]  /*1890*/  FMNMX R16, R29, R28, PT ;  /* 0x0000001c1d107209 */ /* 0x000fe20003800000 */
[----:B--2---:R-:W-:Y:S01]  /*18a0*/  FADD R69, R12, R24 ;  /* 0x000000180c457221 */ /* 0x004fe20000000000 */
[----:B------:R-:W-:Y:S01]  /*18b0*/  FMNMX R60, R31, R60, PT ;  /* 0x0000003c1f3c7209 */ /* 0x000fe20003800000 */
[----:B------:R-:W-:Y:S01]  /*18c0*/  FADD R20, R20, R15 ;  /* 0x0000000f14147221 */ /* 0x000fe20000000000 */
[----:B------:R-:W-:-:S02]  /*18d0*/  FMNMX R57, R30, R57, PT ;  /* 0x000000391e397209 */ /* 0x000fc40003800000 */
[----:B------:R-:W0:Y:S01]  /*18e0*/  LDS.128 R28, [R51+0x180] ;  /* 0x00018000331c7984 */ /* 0x000e220000000c00 */
[----:B------:R-:W-:Y:S02]  /*18f0*/  FMNMX R54, R33, R54, PT ;  /* 0x0000003621367209 */ /* 0x000fe40003800000 */
[----:B------:R-:W-:Y:S02]  /*1900*/  FMNMX R59, R32, R59, PT ;  /* 0x0000003b203b7209 */ /* 0x000fe40003800000 */
[----:B------:R-:W1:Y:S01]  /*1910*/  LDS.128 R32, [R50+0x100] ;  /* 0x0001000032207984 */ /* 0x000e620000000c00 */
[----:B------:R-:W-:Y:S01]  /*1920*/  FMNMX R52, R69, R52, PT ;  /* 0x0000003445347209 */ /* 0x000fe20003800000 */
[----:B------:R-:W-:Y:S01]  /*1930*/  FADD R69, R24, R14 ;  /* 0x0000000e18457221 */ /* 0x000fe20000000000 */
[----:B------:R-:W-:Y:S01]  /*1940*/  FMNMX R67, R20, R67, PT ;  /* 0x0000004314437209 */ /* 0x000fe20003800000 */
[C---:B------:R-:W-:Y:S01]  /*1950*/  FADD R20, R24.reuse, R13 ;  /* 0x0000000d18147221 */ /* 0x040fe20000000000 */
[----:B------:R-:W-:-:S02]  /*1960*/  FADD R24, R24, R15 ;  /* 0x0000000f18187221 */ /* 0x000fc40000000000 */
[----:B------:R-:W-:Y:S02]  /*1970*/  FMNMX R62, R69, R62, PT ;  /* 0x0000003e453e7209 */ /* 0x000fe40003800000 */
[----:B------:R-:W-:Y:S02]  /*1980*/  FMNMX R55, R20, R55, PT ;  /* 0x0000003714377209 */ /* 0x000fe40003800000 */
[----:B------:R-:W-:Y:S01]  /*1990*/  FMNMX R66, R24, R66, PT ;  /* 0x0000004218427209 */ /* 0x000fe20003800000 */
[----:B0-----:R-:W-:Y:S01]  /*19a0*/  FADD R12, R12, R28 ;  /* 0x0000001c0c0c7221 */ /* 0x001fe20000000000 */
[C---:B------:R-:W-:Y:S01]  /*19b0*/  FADD R13, R28.reuse, R13 ;  /* 0x0000000d1c0d7221 */ /* 0x040fe20000000000 */
[C---:B------:R-:W-:Y:S01]  /*19c0*/  FADD R69, R28.reuse, R14 ;  /* 0x0000000e1c457221 */ /* 0x040fe20000000000 */
[----:B------:R-:W-:Y:S02]  /*19d0*/  FADD R28, R28, R15 ;  /* 0x0000000f1c1c7221 */ /* 0x000fe40000000000 */
[----:B------:R-:W-:Y:S01]  /*19e0*/  FMNMX R53, R12, R53, PT ;  /* 0x000000350c357209 */ /* 0x000fe20003800000 */
[C---:B-1----:R-:W-:Y:S01]  /*19f0*/  FADD R12, R32.reuse, R17 ;  /* 0x00000011200c7221 */ /* 0x042fe20000000000 */
[----:B------:R-:W-:Y:S01]  /*1a00*/  FMNMX R56, R13, R56, PT ;  /* 0x000000380d387209 */ /* 0x000fe20003800000 */
[----:B------:R-:W-:Y:S01]  /*1a10*/  FADD R14, R32, R21 ;  /* 0x00000015200e7221 */ /* 0x000fe20000000000 */
[----:B------:R-:W-:Y:S01]  /*1a20*/  FMNMX R65, R28, R65, PT ;  /* 0x000000411c417209 */ /* 0x000fe20003800000 */
[----:B------:R-:W-:Y:S01]  /*1a30*/  FADD R13, R32, R25 ;  /* 0x00000019200d7221 */ /* 0x000fe20000000000 */
[----:B------:R-:W-:Y:S01]  /*1a40*/  FMNMX R63, R63, R12, PT ;  /* 0x0000000c3f3f7209 */ /* 0x000fe20003800000 */
[--C-:B------:R-:W-:Y:S01]  /*1a50*/  FADD R12, R33, R17.reuse ;  /* 0x00000011210c7221 */ /* 0x100fe20000000000 */
[C-C-:B------:R-:W-:Y:S01]  /*1a60*/  FADD R58, R34.reuse, R17.reuse ;  /* 0x00000011223a7221 */ /* 0x140fe20000000000 */
[----:B------:R-:W-:Y:S01]  /*1a70*/  FADD R28, R35, R17 ;  /* 0x00000011231c7221 */ /* 0x000fe20000000000 */
[--C-:B------:R-:W-:Y:S01]  /*1a80*/  FADD R68, R33, R21.reuse ;  /* 0x0000001521447221 */ /* 0x100fe20000000000 */
[C-C-:B------:R-:W-:Y:S01]  /*1a90*/  FADD R24, R34.reuse, R21.reuse ;  /* 0x0000001522187221 */ /* 0x140fe20000000000 */
[----:B------:R-:W-:Y:S01]  /*1aa0*/  FADD R20, R35, R21 ;  /* 0x0000001523147221 */ /* 0x000fe20000000000 */
[--C-:B------:R-:W-:Y:S01]  /*1ab0*/  FADD R21, R33, R25.reuse ;  /* 0x0000001921157221 */ /* 0x100fe20000000000 */
[--C-:B------:R-:W-:Y:S01]  /*1ac0*/  FADD R17, R34, R25.reuse ;  /* 0x0000001922117221 */ /* 0x100fe20000000000 */
[----:B------:R-:W-:Y:S01]  /*1ad0*/  FADD R25, R35, R25 ;  /* 0x0000001923197221 */ /* 0x000fe20000000000 */
[--C-:B------:R-:W-:Y:S01]  /*1ae0*/  FADD R32, R32, R29.reuse ;  /* 0x0000001d20207221 */ /* 0x100fe20000000000 */
[--C-:B------:R-:W-:Y:S01]  /*1af0*/  FADD R33, R33, R29.reuse ;  /* 0x0000001d21217221 */ /* 0x100fe20000000000 */
[--C-:B------:R-:W-:Y:S01]  /*1b00*/  FADD R34, R34, R29.reuse ;  /* 0x0000001d22227221 */ /* 0x100fe20000000000 */
[----:B------:R-:W-:Y:S01]  /*1b10*/  FADD R35, R35, R29 ;  /* 0x0000001d23237221 */ /* 0x000fe20000000000 */
[----:B------:R-:W-:-:S02]  /*1b20*/  FMNMX R57, R57, R14, PT ;  /* 0x0000000e39397209 */ /* 0x000fc40003800000 */
[----:B------:R-:W-:Y:S02]  /*1b30*/  FMNMX R52, R52, R13, PT ;  /* 0x0000000d34347209 */ /* 0x000fe40003800000 */
[----:B------:R-:W-:Y:S02]  /*1b40*/  FMNMX R29, R61, R12, PT ;  /* 0x0000000c3d1d7209 */ /* 0x000fe40003800000 */
[----:B------:R-:W0:Y:S01]  /*1b50*/  LDS.128 R12, [R50+0x200] ;  /* 0x00020000320c7984 */ /* 0x000e220000000c00 */
[----:B------:R-:W-:Y:S02]  /*1b60*/  FMNMX R64, R69, R64, PT ;  /* 0x0000004045407209 */ /* 0x000fe40003800000 */
[----:B------:R-:W-:Y:S02]  /*1b70*/  FMNMX R55, R55, R21, PT ;  /* 0x0000001537377209 */ /* 0x000fe40003800000 */
[----:B------:R-:W-:Y:S02]  /*1b80*/  FMNMX R53, R53, R32, PT ;  /* 0x0000002035357209 */ /* 0x000fe40003800000 */
[----:B------:R-:W-:-:S02]  /*1b90*/  FMNMX R56, R56, R33, PT ;  /* 0x0000002138387209 */ /* 0x000fc40003800000 */
[----:B------:R-:W-:Y:S02]  /*1ba0*/  FMNMX R21, R16, R58, PT ;  /* 0x0000003a10157209 */ /* 0x000fe40003800000 */
[----:B------:R-:W-:Y:S02]  /*1bb0*/  FMNMX R60, R60, R28, PT ;  /* 0x0000001c3c3c7209 */ /* 0x000fe40003800000 */
[----:B------:R-:W-:Y:S02]  /*1bc0*/  FMNMX R59, R59, R24, PT ;  /* 0x000000183b3b7209 */ /* 0x000fe40003800000 */
[----:B------:R-:W-:Y:S02]  /*1bd0*/  FMNMX R67, R67, R20, PT ;  /* 0x0000001443437209 */ /* 0x000fe40003800000 */
[----:B------:R-:W-:Y:S02]  /*1be0*/  FMNMX R62, R62, R17, PT ;  /* 0x000000113e3e7209 */ /* 0x000fe40003800000 */
[----:B------:R-:W-:-:S02]  /*1bf0*/  FMNMX R64, R64, R34, PT ;  /* 0x0000002240407209 */ /* 0x000fc40003800000 */
[----:B------:R-:W-:Y:S02]  /*1c00*/  FMNMX R66, R66, R25, PT ;  /* 0x0000001942427209 */ /* 0x000fe40003800000 */
[----:B------:R-:W-:Y:S02]  /*1c10*/  FMNMX R65, R65, R35, PT ;  /* 0x0000002341417209 */ /* 0x000fe40003800000 */
[----:B------:R-:W-:Y:S01]  /*1c20*/  FMNMX R54, R54, R68, PT ;  /* 0x0000004436367209 */ /* 0x000fe20003800000 */
[--C-:B0-----:R-:W-:Y:S01]  /*1c30*/  FADD R61, R12, R18.reuse ;  /* 0x000000120c3d7221 */ /* 0x101fe20000000000 */
[C-C-:B------:R-:W-:Y:S01]  /*1c40*/  FADD R20, R13.reuse, R18.reuse ;  /* 0x000000120d147221 */ /* 0x140fe20000000000 */
[----:B------:R-:W-:Y:S01]  /*1c50*/  FADD R32, R14, R18 ;  /* 0x000000120e207221 */ /* 0x000fe20000000000 */
        /* <DEDUP_REMOVED lines=9> */
[C---:B------:R-:W-:Y:S01]  /*1cf0*/  FADD R18, R15.reuse, R18 ;  /* 0x000000120f127221 */ /* 0x040fe20000000000 */
[C---:B------:R-:W-:Y:S01]  /*1d00*/  FADD R22, R15.reuse, R22 ;  /* 0x000000160f167221 */ /* 0x040fe20000000000 */
[C---:B------:R-:W-:Y:S01]  /*1d10*/  FADD R26, R15.reuse, R26 ;  /* 0x0000001a0f1a7221 */ /* 0x040fe20000000000 */
[----:B------:R-:W-:Y:S01]  /*1d20*/  FADD R30, R15, R30 ;  /* 0x0000001e0f1e7221 */ /* 0x000fe20000000000 */
[----:B------:R-:W-:Y:S01]  /*1d30*/  FMNMX R59, R59, R16, PT ;  /* 0x000000103b3b7209 */ /* 0x000fe20003800000 */
[----:B------:R-:W0:Y:S01]  /*1d40*/  LDS.128 R12, [R50+0x300] ;  /* 0x00030000320c7984 */ /* 0x000e220000000c00 */
        /* <DEDUP_REMOVED lines=14> */
[----:B------:R-:W-:Y:S01]  /*1e30*/  FMNMX R67, R67, R22, PT ;  /* 0x0000001643437209 */ /* 0x000fe20003800000 */
[C---:B0-----:R-:W-:Y:S01]  /*1e40*/  FADD R16, R12.reuse, R19 ;  /* 0x000000130c107221 */ /* 0x041fe20000000000 */
[C---:B------:R-:W-:Y:S01]  /*1e50*/  FADD R18, R12.reuse, R23 ;  /* 0x000000170c127221 */ /* 0x040fe20000000000 */
[--C-:B------:R-:W-:Y:S01]  /*1e60*/  FADD R17, R12, R27.reuse ;  /* 0x0000001b0c117221 */ /* 0x100fe20000000000 */
[--C-:B------:R-:W-:Y:S01]  /*1e70*/  FADD R33, R13, R27.reuse ;  /* 0x0000001b0d217221 */ /* 0x100fe20000000000 */
[--C-:B------:R-:W-:Y:S01]  /*1e80*/  FADD R26, R14, R27.reuse ;  /* 0x0000001b0e1a7221 */ /* 0x100fe20000000000 */
[----:B------:R-:W-:Y:S01]  /*1e90*/  FADD R28, R15, R27 ;  /* 0x0000001b0f1c7221 */ /* 0x000fe20000000000 */
[--C-:B------:R-:W-:Y:S01]  /*1ea0*/  FADD R21, R12, R31.reuse ;  /* 0x0000001f0c157221 */ /* 0x100fe20000000000 */
[C-C-:B------:R-:W-:Y:S01]  /*1eb0*/  FADD R35, R13.reuse, R31.reuse ;  /* 0x0000001f0d237221 */ /* 0x140fe20000000000 */
[C---:B------:R-:W-:Y:S01]  /*1ec0*/  FADD R27, R14.reuse, R31 ;  /* 0x0000001f0e1b7221 */ /* 0x040fe20000000000 */
[--C-:B------:R-:W-:Y:S01]  /*1ed0*/  FADD R61, R13, R19.reuse ;  /* 0x000000130d3d7221 */ /* 0x100fe20000000000 */
[C-C-:B------:R-:W-:Y:S01]  /*1ee0*/  FADD R29, R14.reuse, R19.reuse ;  /* 0x000000130e1d7221 */ /* 0x140fe20000000000 */
[----:B------:R-:W-:Y:S01]  /*1ef0*/  FADD R30, R15, R19 ;  /* 0x000000130f1e7221 */ /* 0x000fe20000000000 */
[--C-:B------:R-:W-:Y:S01]  /*1f00*/  FADD R34, R13, R23.reuse ;  /* 0x000000170d227221 */ /* 0x100fe20000000000 */
[--C-:B------:R-:W-:Y:S01]  /*1f10*/  FADD R25, R14, R23.reuse ;  /* 0x000000170e197221 */ /* 0x100fe20000000000 */
[C---:B------:R-:W-:Y:S01]  /*1f20*/  FADD R24, R15.reuse, R23 ;  /* 0x000000170f187221 */ /* 0x040fe20000000000 */
[----:B------:R-:W-:Y:S01]  /*1f30*/  FADD R31, R15, R31 ;  /* 0x0000001f0f1f7221 */ /* 0x000fe20000000000 */
[----:B------:R-:W-:Y:S01]  /*1f40*/  FMNMX R63, R63, R16, PT ;  /* 0x000000103f3f7209 */ /* 0x000fe20003800000 */
[----:B------:R-:W-:Y:S01]  /*1f50*/  LDS.128 R12, [R50+0x400] ;  /* 0x00040000320c7984 */ /* 0x000fe20000000c00 */
[----:B------:R-:W-:-:S02]  /*1f60*/  FMNMX R57, R57, R18, PT ;  /* 0x0000001239397209 */ /* 0x000fc40003800000 */
[----:B------:R-:W-:Y:S02]  /*1f70*/  FMNMX R52, R52, R17, PT ;  /* 0x0000001134347209 */ /* 0x000fe40003800000 */
[----:B------:R-:W0:Y:S01]  /*1f80*/  LDS.128 R16, [R51+0x10] ;  /* 0x0000100033107984 */ /* 0x000e220000000c00 */
[----:B------:R-:W-:Y:S02]  /*1f90*/  FMNMX R53, R53, R21, PT ;  /* 0x0000001535357209 */ /* 0x000fe40003800000 */
[----:B------:R-:W-:Y:S02]  /*1fa0*/  FMNMX R61, R20, R61, PT ;  /* 0x0000003d143d7209 */ /* 0x000fe40003800000 */
[----:B------:R-:W1:Y:S01]  /*1fb0*/  LDS.128 R20, [R51+0x90] ;  /* 0x0000900033147984 */ /* 0x000e620000000c00 */
[----:B------:R-:W-:Y:S02]  /*1fc0*/  FMNMX R60, R60, R30, PT ;  /* 0x0000001e3c3c7209 */ /* 0x000fe40003800000 */
[----:B------:R-:W-:-:S02]  /*1fd0*/  FMNMX R59, R59, R25, PT ;  /* 0x000000193b3b7209 */ /* 0x000fc40003800000 */
[----:B------:R-:W-:Y:S02]  /*1fe0*/  FMNMX R62, R62, R26, PT ;  /* 0x0000001a3e3e7209 */ /* 0x000fe40003800000 */
[----:B------:R-:W-:Y:S02]  /*1ff0*/  FMNMX R64, R64, R27, PT ;  /* 0x0000001b40407209 */ /* 0x000fe40003800000 */
[----:B------:R-:W-:Y:S02]  /*2000*/  FMNMX R67, R67, R24, PT ;  /* 0x0000001843437209 */ /* 0x000fe40003800000 */
[----:B------:R-:W-:Y:S01]  /*2010*/  FMNMX R29, R32, R29, PT ;  /* 0x0000001d201d7209 */ /* 0x000fe20003800000 */
[----:B------:R-:W2:Y:S01]  /*2020*/  LDS.128 R24, [R51+0x110] ;  /* 0x0001100033187984 */ /* 0x000ea20000000c00 */
[----:B------:R-:W-:Y:S02]  /*2030*/  FMNMX R66, R66, R28, PT ;  /* 0x0000001c42427209 */ /* 0x000fe40003800000 */
[----:B------:R-:W-:-:S02]  /*2040*/  FMNMX R65, R65, R31, PT ;  /* 0x0000001f41417209 */ /* 0x000fc40003800000 */
[----:B------:R-:W-:Y:S02]  /*2050*/  FMNMX R55, R55, R33, PT ;  /* 0x0000002137377209 */ /* 0x000fe40003800000 */
[----:B------:R-:W-:Y:S02]  /*2060*/  FMNMX R54, R54, R34, PT ;  /* 0x0000002236367209 */ /* 0x000fe40003800000 */
[----:B------:R-:W-:Y:S01]  /*2070*/  FMNMX R56, R56, R35, PT ;  /* 0x0000002338387209 */ /* 0x000fe20003800000 */
[----:B0-----:R-:W-:Y:S01]  /*2080*/  FADD R30, R12, R16 ;  /* 0x000000100c1e7221 */ /* 0x001fe20000000000 */
[C---:B------:R-:W-:Y:S01]  /*2090*/  FADD R32, R16.reuse, R14 ;  /* 0x0000000e10207221 */ /* 0x040fe20000000000 */
[----:B------:R-:W-:-:S03]  /*20a0*/  FADD R31, R16, R15 ;  /* 0x0000000f101f7221 */ /* 0x000fc60000000000 */
[----:B------:R-:W-:Y:S01]  /*20b0*/  FMNMX R63, R63, R30, PT ;  /* 0x0000001e3f3f7209 */ /* 0x000fe20003800000 */
[--C-:B------:R-:W-:Y:S01]  /*20c0*/  FADD R30, R16, R13.reuse ;  /* 0x0000000d101e7221 */ /* 0x100fe20000000000 */
[----:B-1----:R-:W-:Y:S01]  /*20d0*/  FADD R28, R12, R20 ;  /* 0x000000140c1c7221 */ /* 0x002fe20000000000 */
[----:B------:R-:W-:Y:S01]  /*20e0*/  FMNMX R16, R29, R32, PT ;  /* 0x000000201d107209 */ /* 0x000fe20003800000 */
[----:B------:R-:W-:Y:S01]  /*20f0*/  FADD R33, R20, R13 ;  /* 0x0000000d14217221 */ /* 0x000fe20000000000 */
[----:B------:R-:W-:Y:S01]  /*2100*/  FMNMX R60, R60, R31, PT ;  /* 0x0000001f3c3c7209 */ /* 0x000fe20003800000 */
[C---:B------:R-:W-:Y:S01]  /*2110*/  FADD R32, R20.reuse, R14 ;  /* 0x0000000e14207221 */ /* 0x040fe20000000000 */
[----:B------:R-:W-:Y:S01]  /*2120*/  FMNMX R61, R61, R30, PT ;  /* 0x0000001e3d3d7209 */ /* 0x000fe20003800000 */
[----:B------:R-:W-:Y:S01]  /*2130*/  FADD R20, R20, R15 ;  /* 0x0000000f14147221 */ /* 0x000fe20000000000 */
[----:B------:R-:W-:Y:S02]  /*2140*/  FMNMX R57, R57, R28, PT ;  /* 0x0000001c39397209 */ /* 0x000fe40003800000 */
[----:B------:R-:W0:Y:S01]  /*2150*/  LDS.128 R28, [R51+0x190] ;  /* 0x00019000331c7984 */ /* 0x000e220000000c00 */
[----:B------:R-:W-:Y:S01]  /*2160*/  FMNMX R54, R54, R33, PT ;  /* 0x0000002136367209 */ /* 0x000fe20003800000 */
[----:B--2---:R-:W-:Y:S01]  /*2170*/  FADD R69, R12, R24 ;  /* 0x000000180c457221 */ /* 0x004fe20000000000 */
[----:B------:R-:W-:-:S02]  /*2180*/  FMNMX R59, R59, R32, PT ;  /* 0x000000203b3b7209 */ /* 0x000fc40003800000 */
[----:B------:R-:W1:Y:S01]  /*2190*/  LDS.128 R32, [R50+0x500] ;  /* 0x0005000032207984 */ /* 0x000e620000000c00 */
[----:B------:R-:W-:Y:S01]  /*21a0*/  FMNMX R67, R67, R20, PT ;  /* 0x0000001443437209 */ /* 0x000fe20003800000 */
[----:B------:R-:W-:Y:S01]  /*21b0*/  FADD R20, R24, R13 ;  /* 0x0000000d18147221 */ /* 0x000fe20000000000 */
[----:B------:R-:W-:Y:S01]  /*21c0*/  FMNMX R52, R52, R69, PT ;  /* 0x0000004534347209 */ /* 0x000fe20003800000 */
[C---:B------:R-:W-:Y:S01]  /*21d0*/  FADD R69, R24.reuse, R14 ;  /* 0x0000000e18457221 */ /* 0x040fe20000000000 */
[----:B------:R-:W-:Y:S02]  /*21e0*/  FADD R24, R24, R15 ;  /* 0x0000000f18187221 */ /* 0x000fe40000000000 */
[----:B------:R-:W-:Y:S02]  /*21f0*/  FMNMX R55, R55, R20, PT ;  /* 0x0000001437377209 */ /* 0x000fe40003800000 */
[----:B------:R-:W-:Y:S02]  /*2200*/  FMNMX R62, R62, R69, PT ;  /* 0x000000453e3e7209 */ /* 0x000fe40003800000 */
[----:B------:R-:W-:Y:S01]  /*2210*/  FMNMX R66, R66, R24, PT ;  /* 0x0000001842427209 */ /* 0x000fe20003800000 */
[----:B0-----:R-:W-:Y:S01]  /*2220*/  FADD R12, R12, R28 ;  /* 0x0000001c0c0c7221 */ /* 0x001fe20000000000 */
[C---:B------:R-:W-:Y:S01]  /*2230*/  FADD R13, R28.reuse, R13 ;  /* 0x0000000d1c0d7221 */ /* 0x040fe20000000000 */
[C---:B------:R-:W-:Y:S01]  /*2240*/  FADD R69, R28.reuse, R14 ;  /* 0x0000000e1c457221 */ /* 0x040fe20000000000 */
[----:B------:R-:W-:-:S02]  /*2250*/  FADD R28, R28, R15 ;  /* 0x0000000f1c1c7221 */ /* 0x000fc40000000000 */
[----:B------:R-:W-:Y:S01]  /*2260*/  FMNMX R53, R53, R12, PT ;  /* 0x0000000c35357209 */ /* 0x000fe20003800000 */
[----:B-1----:R-:W-:Y:S01]  /*2270*/  FADD R12, R32, R17 ;  /* 0x00000011200c7221 */ /* 0x002fe20000000000 */
[----:B------:R-:W-:Y:S01]  /*2280*/  FMNMX R56, R56, R13, PT ;  /* 0x0000000d38387209 */ /* 0x000fe20003800000 */
[----:B------:R-:W-:Y:S01]  /*2290*/  FADD R14, R32, R21 ;  /* 0x00000015200e7221 */ /* 0x000fe20000000000 */
[----:B------:R-:W-:Y:S01]  /*22a0*/  FMNMX R65, R65, R28, PT ;  /* 0x0000001c41417209 */ /* 0x000fe20003800000 */
[--C-:B------:R-:W-:Y:S01]  /*22b0*/  FADD R58, R34, R17.reuse ;  /* 0x00000011223a7221 */ /* 0x100fe20000000000 */
[----:B------:R-:W-:Y:S01]  /*22c0*/  FMNMX R63, R63, R12, PT ;  /* 0x0000000c3f3f7209 */ /* 0x000fe20003800000 */
[--C-:B------:R-:W-:Y:S01]  /*22d0*/  FADD R12, R33, R17.reuse ;  /* 0x00000011210c7221 */ /* 0x100fe20000000000 */
[----:B------:R-:W-:Y:S01]  /*22e0*/  FADD R28, R35, R17 ;  /* 0x00000011231c7221 */ /* 0x000fe20000000000 */
        /* <DEDUP_REMOVED lines=509> */
[----:B------:R-:W-:Y:S01]  /*42c0*/  FADD R30, R16, R14 ;  /* 0x0000000e101e7221 */ /* 0x000fe20000000000 */
[----:B-1----:R-:W-:Y:S01]  /*42d0*/  FADD R28, R12, R20 ;  /* 0x000000140c1c7221 */ /* 0x002fe20000000000 */
[----:B------:R-:W-:Y:S01]  /*42e0*/  FMNMX R58, R58, R31, PT ;  /* 0x0000001f3a3a7209 */ /* 0x000fe20003800000 */
[----:B------:R-:W-:Y:S01]  /*42f0*/  FADD R32, R20, R14 ;  /* 0x0000000e14207221 */ /* 0x000fe20000000000 */
[----:B------:R-:W-:Y:S01]  /*4300*/  FMNMX R60, R60, R33, PT ;  /* 0x000000213c3c7209 */ /* 0x000fe20003800000 */
[C---:B------:R-:W-:Y:S01]  /*4310*/  FADD R33, R20.reuse, R13 ;  /* 0x0000000d14217221 */ /* 0x040fe20000000000 */
[----:B------:R-:W-:Y:S01]  /*4320*/  FMNMX R16, R29, R30, PT ;  /* 0x0000001e1d107209 */ /* 0x000fe20003800000 */
[--C-:B------:R-:W-:Y:S01]  /*4330*/  FADD R20, R20, R15.reuse ;  /* 0x0000000f14147221 */ /* 0x100fe20000000000 */
[----:B------:R-:W-:Y:S02]  /*4340*/  FMNMX R57, R57, R28, PT ;  /* 0x0000001c39397209 */ /* 0x000fe40003800000 */
[----:B------:R-:W0:Y:S01]  /*4350*/  LDS.128 R28, [R51+0x1d0] ;  /* 0x0001d000331c7984 */ /* 0x000e220000000c00 */
[----:B------:R-:W-:Y:S01]  /*4360*/  FMNMX R54, R54, R33, PT ;  /* 0x0000002136367209 */ /* 0x000fe20003800000 */
[----:B--2---:R-:W-:Y:S01]  /*4370*/  FADD R61, R12, R24 ;  /* 0x000000180c3d7221 */ /* 0x004fe20000000000 */
[----:B------:R-:W-:Y:S01]  /*4380*/  FMNMX R59, R59, R32, PT ;  /* 0x000000203b3b7209 */ /* 0x000fe20003800000 */
[C---:B------:R-:W-:Y:S01]  /*4390*/  FADD R69, R24.reuse, R15 ;  /* 0x0000000f18457221 */ /* 0x040fe20000000000 */
[----:B------:R-:W1:Y:S01]  /*43a0*/  LDS.128 R32, [R50+0x1500] ;  /* 0x0015000032207984 */ /* 0x000e620000000c00 */
[----:B------:R-:W-:Y:S01]  /*43b0*/  FMNMX R67, R67, R20, PT ;  /* 0x0000001443437209 */ /* 0x000fe20003800000 */
[----:B------:R-:W-:Y:S01]  /*43c0*/  FADD R20, R24, R13 ;  /* 0x0000000d18147221 */ /* 0x000fe20000000000 */
[----:B------:R-:W-:Y:S01]  /*43d0*/  FMNMX R52, R52, R61, PT ;  /* 0x0000003d34347209 */ /* 0x000fe20003800000 */
[----:B------:R-:W-:Y:S01]  /*43e0*/  FADD R61, R24, R14 ;  /* 0x0000000e183d7221 */ /* 0x000fe20000000000 */
[----:B------:R-:W-:-:S02]  /*43f0*/  FMNMX R66, R66, R69, PT ;  /* 0x0000004542427209 */ /* 0x000fc40003800000 */
        /* <DEDUP_REMOVED lines=8> */
[----:B------:R-:W-:Y:S01]  /*4480*/  FADD R14, R32, R21 ;  /* 0x00000015200e7221 */ /* 0x000fe20000000000 */
[----:B------:R-:W-:Y:S01]  /*4490*/  FMNMX R56, R56, R13, PT ;  /* 0x0000000d38387209 */ /* 0x000fe20003800000 */
[----:B------:R-:W-:Y:S01]  /*44a0*/  FADD R13, R32, R25 ;  /* 0x00000019200d7221 */ /* 0x000fe20000000000 */
[----:B------:R-:W-:Y:S01]  /*44b0*/  FMNMX R64, R64, R61, PT ;  /* 0x0000003d40407209 */ /* 0x000fe20003800000 */
[----:B------:R-:W-:Y:S01]  /*44c0*/  FADD R68, R33, R21 ;  /* 0x0000001521447221 */ /* 0x000fe20000000000 */
[----:B------:R-:W-:Y:S01]  /*44d0*/  FMNMX R63, R63, R12, PT ;  /* 0x0000000c3f3f7209 */ /* 0x000fe20003800000 */
[----:B------:R-:W-:Y:S01]  /*44e0*/  FADD R12, R33, R17 ;  /* 0x00000011210c7221 */ /* 0x000fe20000000000 */
[----:B------:R-:W-:Y:S01]  /*44f0*/  FMNMX R57, R57, R14, PT ;  /* 0x0000000e39397209 */ /* 0x000fe20003800000 */
[----:B------:R-:W-:Y:S01]  /*4500*/  FADD R14, R32, R29 ;  /* 0x0000001d200e7221 */ /* 0x000fe20000000000 */
[C---:B------:R-:W-:Y:S01]  /*4510*/  FADD R61, R33.reuse, R25 ;  /* 0x00000019213d7221 */ /* 0x040fe20000000000 */
[----:B------:R-:W-:Y:S01]  /*4520*/  FADD R32, R33, R29 ;  /* 0x0000001d21207221 */ /* 0x000fe20000000000 */
[----:B------:R-:W-:Y:S01]  /*4530*/  FMNMX R52, R52, R13, PT ;  /* 0x0000000d34347209 */ /* 0x000fe20003800000 */
[C---:B------:R-:W-:Y:S01]  /*4540*/  FADD R24, R34.reuse, R17 ;  /* 0x0000001122187221 */ /* 0x040fe20000000000 */
[----:B------:R-:W-:Y:S01]  /*4550*/  FMNMX R53, R53, R14, PT ;  /* 0x0000000e35357209 */ /* 0x000fe20003800000 */
[--C-:B------:R-:W-:Y:S01]  /*4560*/  FADD R20, R34, R21.reuse ;  /* 0x0000001522147221 */ /* 0x100fe20000000000 */
[----:B------:R-:W-:Y:S01]  /*4570*/  FMNMX R33, R58, R12, PT ;  /* 0x0000000c3a217209 */ /* 0x000fe20003800000 */
[----:B------:R-:W-:Y:S01]  /*4580*/  FADD R21, R35, R21 ;  /* 0x0000001523157221 */ /* 0x000fe20000000000 */
[----:B------:R-:W0:Y:S01]  /*4590*/  LDS.128 R12, [R50+0x1600] ;  /* 0x00160000320c7984 */ /* 0x000e220000000c00 */
[----:B------:R-:W-:Y:S01]  /*45a0*/  FMNMX R65, R65, R28, PT ;  /* 0x0000001c41417209 */ /* 0x000fe20003800000 */
[C---:B------:R-:W-:Y:S01]  /*45b0*/  FADD R28, R35.reuse, R17 ;  /* 0x00000011231c7221 */ /* 0x040fe20000000000 */
[C---:B------:R-:W-:Y:S01]  /*45c0*/  FADD R17, R34.reuse, R25 ;  /* 0x0000001922117221 */ /* 0x040fe20000000000 */
[--C-:B------:R-:W-:Y:S01]  /*45d0*/  FADD R34, R34, R29.reuse ;  /* 0x0000001d22227221 */ /* 0x100fe20000000000 */
[C---:B------:R-:W-:Y:S01]  /*45e0*/  FADD R29, R35.reuse, R29 ;  /* 0x0000001d231d7221 */ /* 0x040fe20000000000 */
[----:B------:R-:W-:Y:S01]  /*45f0*/  FADD R25, R35, R25 ;  /* 0x0000001923197221 */ /* 0x000fe20000000000 */
        /* <DEDUP_REMOVED lines=22> */
[----:B------:R-:W-:Y:S01]  /*4760*/  FADD R26, R15, R26 ;  /* 0x0000001a0f1a7221 */ /* 0x000fe20000000000 */
[--C-:B------:R-:W-:Y:S01]  /*4770*/  FADD R61, R12, R30.reuse ;  /* 0x0000001e0c3d7221 */ /* 0x100fe20000000000 */
[--C-:B------:R-:W-:Y:S01]  /*4780*/  FADD R34, R13, R30.reuse ;  /* 0x0000001e0d227221 */ /* 0x100fe20000000000 */
[--C-:B------:R-:W-:Y:S01]  /*4790*/  FADD R28, R14, R30.reuse ;  /* 0x0000001e0e1c7221 */ /* 0x100fe20000000000 */
        /* <DEDUP_REMOVED lines=46> */
[----:B------:R-:W-:Y:S01]  /*4a80*/  FMNMX R58, R30, R58, PT ;  /* 0x0000003a1e3a7209 */ /* 0x000fe20003800000 */
[----:B------:R-:W2:Y:S01]  /*4a90*/  LDS.128 R24, [R51+0x160] ;  /* 0x0001600033187984 */ /* 0x000ea20000000c00 */
[----:B------:R-:W-:Y:S02]  /*4aa0*/  FMNMX R60, R60, R29, PT ;  /* 0x0000001d3c3c7209 */ /* 0x000fe40003800000 */
[----:B------:R-:W-:Y:S02]  /*4ab0*/  FMNMX R66, R66, R28, PT ;  /* 0x0000001c42427209 */ /* 0x000fe40003800000 */
[----:B------:R-:W-:-:S02]  /*4ac0*/  FMNMX R65, R65, R31, PT ;  /* 0x0000001f41417209 */ /* 0x000fc40003800000 */
        /* <DEDUP_REMOVED lines=8> */
[----:B-1----:R-:W-:Y:S01]  /*4b50*/  FADD R33, R20, R13 ;  /* 0x0000000d14217221 */ /* 0x002fe20000000000 */
[----:B------:R-:W-:Y:S01]  /*4b60*/  FMNMX R61, R61, R28, PT ;  /* 0x0000001c3d3d7209 */ /* 0x000fe20003800000 */
[----:B------:R-:W-:Y:S01]  /*4b70*/  FADD R16, R12, R20 ;  /* 0x000000140c107221 */ /* 0x000fe20000000000 */
[----:B------:R-:W-:-:S02]  /*4b80*/  FMNMX R58, R58, R29, PT ;  /* 0x0000001d3a3a7209 */ /* 0x000fc40003800000 */
[----:B------:R-:W-:Y:S02]  /*4b90*/  FMNMX R60, R60, R31, PT ;  /* 0x0000001f3c3c7209 */ /* 0x000fe40003800000 */
[----:B------:R-:W0:Y:S01]  /*4ba0*/  LDS.128 R28, [R51+0x1e0] ;  /* 0x0001e000331c7984 */ /* 0x000e220000000c00 */
[----:B------:R-:W-:Y:S01]  /*4bb0*/  FMNMX R54, R54, R33, PT ;  /* 0x0000002136367209 */ /* 0x000fe20003800000 */
[----:B--2---:R-:W-:Y:S01]  /*4bc0*/  FADD R69, R24, R15 ;  /* 0x0000000f18457221 */ /* 0x004fe20000000000 */
[----:B------:R-:W-:Y:S01]  /*4bd0*/  FMNMX R57, R57, R16, PT ;  /* 0x0000001039397209 */ /* 0x000fe20003800000 */
[----:B------:R-:W1:Y:S01]  /*4be0*/  LDS.128 R32, [R50+0x1900] ;  /* 0x0019000032207984 */ /* 0x000e620000000c00 */
[----:B------:R-:W-:-:S05]  /*4bf0*/  FADD R16, R20, R14 ;  /* 0x0000000e14107221 */ /* 0x000fca0000000000 */
[----:B------:R-:W-:Y:S01]  /*4c00*/  FMNMX R59, R59, R16, PT ;  /* 0x000000103b3b7209 */ /* 0x000fe20003800000 */
[----:B------:R-:W-:Y:S01]  /*4c10*/  FADD R16, R20, R15 ;  /* 0x0000000f14107221 */ /* 0x000fe20000000000 */
[----:B------:R-:W-:-:S04]  /*4c20*/  FADD R20, R24, R13 ;  /* 0x0000000d18147221 */ /* 0x000fc80000000000 */
[----:B------:R-:W-:Y:S01]  /*4c30*/  FMNMX R16, R67, R16, PT ;  /* 0x0000001043107209 */ /* 0x000fe20003800000 */
[----:B------:R-:W-:Y:S01]  /*4c40*/  FADD R67, R12, R24 ;  /* 0x000000180c437221 */ /* 0x000fe20000000000 */
[----:B------:R-:W-:Y:S02]  /*4c50*/  FMNMX R55, R55, R20, PT ;  /* 0x0000001437377209 */ /* 0x000fe40003800000 */
[----:B------:R-:W-:Y:S02]  /*4c60*/  FMNMX R20, R66, R69, PT ;  /* 0x0000004542147209 */ /* 0x000fe40003800000 */
[----:B------:R-:W-:Y:S01]  /*4c70*/  FMNMX R52, R52, R67, PT ;  /* 0x0000004334347209 */ /* 0x000fe20003800000 */
[----:B------:R-:W-:-:S05]  /*4c80*/  FADD R67, R24, R14 ;  /* 0x0000000e18437221 */ /* 0x000fca0000000000 */
[----:B------:R-:W-:Y:S01]  /*4c90*/  FMNMX R62, R62, R67, PT ;  /* 0x000000433e3e7209 */ /* 0x000fe20003800000 */
[----:B0-----:R-:W-:Y:S01]  /*4ca0*/  FADD R12, R12, R28 ;  /* 0x0000001c0c0c7221 */ /* 0x001fe20000000000 */
[C---:B------:R-:W-:Y:S01]  /*4cb0*/  FADD R67, R28.reuse, R14 ;  /* 0x0000000e1c437221 */ /* 0x040fe20000000000 */
[C---:B------:R-:W-:Y:S01]  /*4cc0*/  FADD R13, R28.reuse, R13 ;  /* 0x0000000d1c0d7221 */ /* 0x040fe20000000000 */
[----:B------:R-:W-:Y:S01]  /*4cd0*/  FADD R28, R28, R15 ;  /* 0x0000000f1c1c7221 */ /* 0x000fe20000000000 */
[C---:B-1----:R-:W-:Y:S01]  /*4ce0*/  FADD R14, R32.reuse, R21 ;  /* 0x00000015200e7221 */ /* 0x042fe20000000000 */
[----:B------:R-:W-:Y:S01]  /*4cf0*/  FMNMX R53, R53, R12, PT ;  /* 0x0000000c35357209 */ /* 0x000fe20003800000 */
[----:B------:R-:W-:Y:S01]  /*4d00*/  FADD R12, R32, R17 ;  /* 0x00000011200c7221 */ /* 0x000fe20000000000 */
[----:B------:R-:W-:Y:S01]  /*4d10*/  FMNMX R56, R56, R13, PT ;  /* 0x0000000d38387209 */ /* 0x000fe20003800000 */
[C---:B------:R-:W-:Y:S01]  /*4d20*/  FADD R13, R32.reuse, R25 ;  /* 0x00000019200d7221 */ /* 0x040fe20000000000 */
[----:B------:R-:W-:Y:S01]  /*4d30*/  FMNMX R57, R57, R14, PT ;  /* 0x0000000e39397209 */ /* 0x000fe20003800000 */
[----:B------:R-:W-:Y:S01]  /*4d40*/  FADD R14, R32, R29 ;  /* 0x0000001d200e7221 */ /* 0x000fe20000000000 */
[----:B------:R-:W-:Y:S01]  /*4d50*/  FMNMX R63, R63, R12, PT ;  /* 0x0000000c3f3f7209 */ /* 0x000fe20003800000 */
[--C-:B------:R-:W-:Y:S01]  /*4d60*/  FADD R12, R33, R17.reuse ;  /* 0x00000011210c7221 */ /* 0x100fe20000000000 */
[----:B------:R-:W-:Y:S01]  /*4d70*/  FMNMX R52, R52, R13, PT ;  /* 0x0000000d34347209 */ /* 0x000fe20003800000 */
[----:B------:R-:W-:Y:S01]  /*4d80*/  FADD R66, R35, R17 ;  /* 0x0000001123427221 */ /* 0x000fe20000000000 */
[----:B------:R-:W-:Y:S01]  /*4d90*/  FMNMX R53, R53, R14, PT ;  /* 0x0000000e35357209 */ /* 0x000fe20003800000 */
[--C-:B------:R-:W-:Y:S01]  /*4da0*/  FADD R68, R33, R21.reuse ;  /* 0x0000001521447221 */ /* 0x100fe20000000000 */
[----:B------:R-:W-:Y:S01]  /*4db0*/  FMNMX R61, R61, R12, PT ;  /* 0x0000000c3d3d7209 */ /* 0x000fe20003800000 */
[----:B------:R-:W-:Y:S01]  /*4dc0*/  FADD R24, R34, R21 ;  /* 0x0000001522187221 */ /* 0x000fe20000000000 */
[----:B------:R-:W0:Y:S01]  /*4dd0*/  LDS.128 R12, [R50+0x1a00] ;  /* 0x001a0000320c7984 */ /* 0x000e220000000c00 */
[----:B------:R-:W-:Y:S01]  /*4de0*/  FMNMX R64, R64, R67, PT ;  /* 0x0000004340407209 */ /* 0x000fe20003800000 */
[C---:B------:R-:W-:Y:S01]  /*4df0*/  FADD R67, R34.reuse, R17 ;  /* 0x0000001122437221 */ /* 0x040fe20000000000 */
[----:B------:R-:W-:Y:S01]  /*4e00*/  FMNMX R28, R65, R28, PT ;  /* 0x0000001c411c7209 */ /* 0x000fe20003800000 */
[----:B------:R-:W-:Y:S01]  /*4e10*/  FADD R17, R35, R21 ;  /* 0x0000001523117221 */ /* 0x000fe20000000000 */
[C-C-:B------:R-:W-:Y:S01]  /*4e20*/  FADD R21, R33.reuse, R25.reuse ;  /* 0x0000001921157221 */ /* 0x140fe20000000000 */
[C---:B------:R-:W-:Y:S01]  /*4e30*/  FADD R65, R34.reuse, R25 ;  /* 0x0000001922417221 */ /* 0x040fe20000000000 */
[----:B------:R-:W-:Y:S01]  /*4e40*/  FADD R32, R33, R29 ;  /* 0x0000001d21207221 */ /* 0x000fe20000000000 */
[C---:B------:R-:W-:Y:S01]  /*4e50*/  FADD R25, R35.reuse, R25 ;  /* 0x0000001923197221 */ /* 0x040fe20000000000 */
[--C-:B------:R-:W-:Y:S01]  /*4e60*/  FADD R33, R34, R29.reuse ;  /* 0x0000001d22217221 */ /* 0x100fe20000000000 */
        /* <DEDUP_REMOVED lines=13> */
[--C-:B------:R-:W-:Y:S01]  /*4f40*/  FADD R25, R13, R18.reuse ;  /* 0x000000120d197221 */ /* 0x100fe20000000000 */
[--C-:B------:R-:W-:Y:S01]  /*4f50*/  FADD R20, R14, R18.reuse ;  /* 0x000000120e147221 */ /* 0x100fe20000000000 */
[----:B------:R-:W-:Y:S01]  /*4f60*/  FADD R35, R15, R18 ;  /* 0x000000120f237221 */ /* 0x000fe20000000000 */
[--C-:B------:R-:W-:Y:S01]  /*4f70*/  FADD R65, R12, R22.reuse ;  /* 0x000000160c417221 */ /* 0x100fe20000000000 */
[--C-:B------:R-:W-:Y:S01]  /*4f80*/  FADD R60, R13, R22.reuse ;  /* 0x000000160d3c7221 */ /* 0x100fe20000000000 */
[--C-:B------:R-:W-:Y:S01]  /*4f90*/  FADD R28, R14, R22.reuse ;  /* 0x000000160e1c7221 */ /* 0x100fe20000000000 */
        /* <DEDUP_REMOVED lines=28> */
[----:B------:R-:W-:Y:S01]  /*5160*/  FADD R29, R12, R27 ;  /* 0x0000001b0c1d7221 */ /* 0x000fe20000000000 */
[C-C-:B------:R-:W-:Y:S01]  /*5170*/  FADD R24, R13.reuse, R19.reuse ;  /* 0x000000130d187221 */ /* 0x140fe20000000000 */
[C---:B------:R-:W-:Y:S01]  /*5180*/  FADD R35, R14.reuse, R19 ;  /* 0x000000130e237221 */ /* 0x040fe20000000000 */
[--C-:B------:R-:W-:Y:S01]  /*5190*/  FADD R61, R13, R23.reuse ;  /* 0x000000170d3d7221 */ /* 0x100fe20000000000 */
[C---:B------:R-:W-:Y:S01]  /*51a0*/  FADD R58, R14.reuse, R23 ;  /* 0x000000170e3a7221 */ /* 0x040fe20000000000 */
[C---:B------:R-:W-:Y:S01]  /*51b0*/  FADD R19, R15.reuse, R19 ;  /* 0x000000130f137221 */ /* 0x040fe20000000000 */
        /* <DEDUP_REMOVED lines=26> */
[----:B------:R-:W2:Y:S01]  /*5360*/  LDS.128 R20, [R51+0x170] ;  /* 0x0001700033147984 */ /* 0x000ea20000000c00 */
        /* <DEDUP_REMOVED lines=8> */
[C---:B------:R-:W-:Y:S01]  /*53f0*/  FADD R67, R24.reuse, R29 ;  /* 0x0000001d18437221 */ /* 0x040fe20000000000 */
[----:B------:R-:W-:Y:S01]  /*5400*/  FMNMX R61, R61, R18, PT ;  /* 0x000000123d3d7209 */ /* 0x000fe20003800000 */
[----:B------:R-:W-:Y:S01]  /*5410*/  FADD R69, R24, R31 ;  /* 0x0000001f18457221 */ /* 0x000fe20000000000 */
[----:B------:R-:W0:Y:S01]  /*5420*/  LDS.128 R16, [R51+0x1f0] ;  /* 0x0001f00033107984 */ /* 0x000e220000000c00 */
[----:B------:R-:W-:-:S02]  /*5430*/  FMNMX R12, R35, R12, PT ;  /* 0x0000000c230c7209 */ /* 0x000fc40003800000 */
[----:B------:R-:W-:Y:S02]  /*5440*/  FMNMX R57, R57, R32, PT ;  /* 0x0000002039397209 */ /* 0x000fe40003800000 */
[----:B------:R-:W1:Y:S01]  /*5450*/  LDS.128 R32, [R50+0x1d00] ;  /* 0x001d000032207984 */ /* 0x000e620000000c00 */
[----:B------:R-:W-:Y:S01]  /*5460*/  FMNMX R54, R54, R67, PT ;  /* 0x0000004336367209 */ /* 0x000fe20003800000 */
[----:B------:R-:W-:Y:S01]  /*5470*/  FADD R67, R24, R30 ;  /* 0x0000001e18437221 */ /* 0x000fe20000000000 */
[----:B------:R-:W-:-:S04]  /*5480*/  FMNMX R62, R62, R69, PT ;  /* 0x000000453e3e7209 */ /* 0x000fc80003800000 */
[----:B------:R-:W-:Y:S01]  /*5490*/  FMNMX R58, R58, R67, PT ;  /* 0x000000433a3a7209 */ /* 0x000fe20003800000 */
[----:B--2---:R-:W-:Y:S01]  /*54a0*/  FADD R67, R28, R20 ;  /* 0x000000141c437221 */ /* 0x004fe20000000000 */
[C---:B------:R-:W-:Y:S01]  /*54b0*/  FADD R24, R20.reuse, R29 ;  /* 0x0000001d14187221 */ /* 0x040fe20000000000 */
[C---:B------:R-:W-:Y:S01]  /*54c0*/  FADD R68, R20.reuse, R30 ;  /* 0x0000001e14447221 */ /* 0x040fe20000000000 */
[----:B------:R-:W-:Y:S02]  /*54d0*/  FADD R20, R20, R31 ;  /* 0x0000001f14147221 */ /* 0x000fe40000000000 */
[----:B------:R-:W-:Y:S02]  /*54e0*/  FMNMX R52, R52, R67, PT ;  /* 0x0000004334347209 */ /* 0x000fe40003800000 */
[----:B------:R-:W-:Y:S02]  /*54f0*/  FMNMX R55, R55, R24, PT ;  /* 0x0000001837377209 */ /* 0x000fe40003800000 */
[----:B------:R-:W-:-:S02]  /*5500*/  FMNMX R65, R65, R20, PT ;  /* 0x0000001441417209 */ /* 0x000fc40003800000 */
        /* <DEDUP_REMOVED lines=15> */
[----:B------:R-:W0:Y:S01]  /*5600*/  LDS.128 R28, [R50+0x1e00] ;  /* 0x001e0000321c7984 */ /* 0x000e220000000c00 */
[----:B------:R-:W-:Y:S01]  /*5610*/  FMNMX R63, R63, R16, PT ;  /* 0x000000103f3f7209 */ /* 0x000fe20003800000 */
[C---:B------:R-:W-:Y:S01]  /*5620*/  FADD R16, R33.reuse, R13 ;  /* 0x0000000d21107221 */ /* 0x040fe20000000000 */
[--C-:B------:R-:W-:Y:S01]  /*5630*/  FADD R32, R32, R17.reuse ;  /* 0x0000001120207221 */ /* 0x100fe20000000000 */
[----:B------:R-:W-:Y:S01]  /*5640*/  FADD R33, R33, R17 ;  /* 0x0000001121217221 */ /* 0x000fe20000000000 */
[----:B------:R-:W-:Y:S01]  /*5650*/  FMNMX R64, R64, R51, PT ;  /* 0x0000003340407209 */ /* 0x000fe20003800000 */
[C-C-:B------:R-:W-:Y:S01]  /*5660*/  FADD R20, R34.reuse, R13.reuse ;  /* 0x0000000d22147221 */ /* 0x140fe20000000000 */
[C---:B------:R-:W-:Y:S01]  /*5670*/  FADD R67, R35.reuse, R13 ;  /* 0x0000000d23437221 */ /* 0x040fe20000000000 */
[C---:B------:R-:W-:Y:S01]  /*5680*/  FADD R51, R34.reuse, R25 ;  /* 0x0000001922337221 */ /* 0x040fe20000000000 */
[C---:B------:R-:W-:Y:S01]  /*5690*/  FADD R13, R34.reuse, R21 ;  /* 0x00000015220d7221 */ /* 0x040fe20000000000 */
[----:B------:R-:W-:Y:S01]  /*56a0*/  FADD R68, R34, R17 ;  /* 0x0000001122447221 */ /* 0x000fe20000000000 */
[C---:B------:R-:W-:Y:S01]  /*56b0*/  FADD R25, R35.reuse, R25 ;  /* 0x0000001923197221 */ /* 0x040fe20000000000 */
[C---:B------:R-:W-:Y:S01]  /*56c0*/  FADD R21, R35.reuse, R21 ;  /* 0x0000001523157221 */ /* 0x040fe20000000000 */
[----:B------:R-:W-:Y:S01]  /*56d0*/  FADD R17, R35, R17 ;  /* 0x0000001123117221 */ /* 0x000fe20000000000 */
[----:B------:R-:W-:-:S02]  /*56e0*/  FMNMX R53, R53, R32, PT ;  /* 0x0000002035357209 */ /* 0x000fc40003800000 */
[----:B------:R-:W-:Y:S02]  /*56f0*/  FMNMX R56, R56, R33, PT ;  /* 0x0000002138387209 */ /* 0x000fe40003800000 */
[----:B------:R1:W2:Y:S01]  /*5700*/  LDS.128 R32, [R50+0x1f00] ;  /* 0x001f000032207984 */ /* 0x0002a20000000c00 */
        /* <DEDUP_REMOVED lines=10> */
[----:B------:R-:W-:Y:S01]  /*57b0*/  FMNMX R64, R64, R68, PT ;  /* 0x0000004440407209 */ /* 0x000fe20003800000 */
[----:B0-----:R-:W-:Y:S01]  /*57c0*/  FADD R62, R30, R22 ;  /* 0x000000161e3e7221 */ /* 0x001fe20000000000 */
[--C-:B------:R-:W-:Y:S01]  /*57d0*/  FADD R54, R28, R14.reuse ;  /* 0x0000000e1c367221 */ /* 0x100fe20000000000 */
[--C-:B------:R-:W-:Y:S01]  /*57e0*/  FADD R59, R29, R14.reuse ;  /* 0x0000000e1d3b7221 */ /* 0x100fe20000000000 */
[--C-:B------:R-:W-:Y:S01]  /*57f0*/  FADD R17, R30, R14.reuse ;  /* 0x0000000e1e117221 */ /* 0x100fe20000000000 */
[----:B------:R-:W-:Y:S01]  /*5800*/  FADD R65, R31, R14 ;  /* 0x0000000e1f417221 */ /* 0x000fe20000000000 */
[----:B------:R-:W-:Y:S01]  /*5810*/  FMNMX R62, R13, R62, PT ;  /* 0x0000003e0d3e7209 */ /* 0x000fe20003800000 */
[--C-:B------:R-:W-:Y:S01]  /*5820*/  FADD R14, R28, R26.reuse ;  /* 0x0000001a1c0e7221 */ /* 0x100fe20000000000 */
[----:B------:R-:W0:Y:S01]  /*5830*/  LDC R13, c[0x0][0x398] ;  /* 0x0000e600ff0d7b82 */ /* 0x000e220000000800 */
[--C-:B------:R-:W-:Y:S01]  /*5840*/  FADD R61, R29, R26.reuse ;  /* 0x0000001a1d3d7221 */ /* 0x100fe20000000000 */
[--C-:B-1----:R-:W-:Y:S01]  /*5850*/  FADD R50, R30, R26.reuse ;  /* 0x0000001a1e327221 */ /* 0x102fe20000000000 */
[----:B------:R-:W-:Y:S01]  /*5860*/  FADD R58, R31, R26 ;  /* 0x0000001a1f3a7221 */ /* 0x000fe20000000000 */
[C-C-:B------:R-:W-:Y:S01]  /*5870*/  FADD R67, R28.reuse, R22.reuse ;  /* 0x000000161c437221 */ /* 0x140fe20000000000 */
[--C-:B------:R-:W-:Y:S01]  /*5880*/  FADD R26, R29, R22.reuse ;  /* 0x000000161d1a7221 */ /* 0x100fe20000000000 */
[----:B------:R-:W-:Y:S01]  /*5890*/  FADD R22, R31, R22 ;  /* 0x000000161f167221 */ /* 0x000fe20000000000 */
[--C-:B------:R-:W-:Y:S01]  /*58a0*/  FADD R28, R28, R18.reuse ;  /* 0x000000121c1c7221 */ /* 0x100fe20000000000 */
[--C-:B------:R-:W-:Y:S01]  /*58b0*/  FADD R29, R29, R18.reuse ;  /* 0x000000121d1d7221 */ /* 0x100fe20000000000 */
[--C-:B------:R-:W-:Y:S01]  /*58c0*/  FADD R69, R30, R18.reuse ;  /* 0x000000121e457221 */ /* 0x100fe20000000000 */
[----:B------:R-:W-:Y:S01]  /*58d0*/  FADD R31, R31, R18 ;  /* 0x000000121f1f7221 */ /* 0x000fe20000000000 */
[----:B------:R-:W-:Y:S01]  /*58e0*/  FMNMX R57, R57, R14, PT ;  /* 0x0000000e39397209 */ /* 0x000fe20003800000 */
[----:B--2---:R-:W-:Y:S01]  /*58f0*/  FADD R14, R35, R27 ;  /* 0x0000001b230e7221 */ /* 0x004fe20000000000 */
        /* <DEDUP_REMOVED lines=15> */
[--C-:B------:R-:W-:Y:S01]  /*59f0*/  FADD R27, R32, R23.reuse ;  /* 0x00000017201b7221 */ /* 0x100fe20000000000 */
        /* <DEDUP_REMOVED lines=8> */
[C---:B0-----:R-:W-:Y:S01]  /*5a80*/  IMAD R44, R13.reuse, 0x20, R44 ;  /* 0x000000200d2c7824 */ /* 0x041fe200078e022c */
[----:B------:R-:W-:Y:S01]  /*5a90*/  FMNMX R52, R52, R67, PT ;  /* 0x0000004334347209 */ /* 0x000fe20003800000 */
[C---:B------:R-:W-:Y:S01]  /*5aa0*/  IMAD R42, R13.reuse, 0x20, R42 ;  /* 0x000000200d2a7824 */ /* 0x040fe200078e022a */
[----:B------:R-:W-:Y:S01]  /*5ab0*/  FMNMX R12, R12, R65, PT ;  /* 0x000000410c0c7209 */ /* 0x000fe20003800000 */
[C---:B------:R-:W-:Y:S01]  /*5ac0*/  IMAD R41, R13.reuse, 0x20, R41 ;  /* 0x000000200d297824 */ /* 0x040fe200078e0229 */
[----:B------:R-:W-:Y:S01]  /*5ad0*/  FMNMX R64, R64, R69, PT ;  /* 0x0000004540407209 */ /* 0x000fe20003800000 */
[----:B------:R-:W-:Y:S01]  /*5ae0*/  IMAD R40, R13, 0x20, R40 ;  /* 0x000000200d287824 */ /* 0x000fe200078e0228 */
[----:B------:R-:W-:Y:S01]  /*5af0*/  FMNMX R25, R25, R58, PT ;  /* 0x0000003a19197209 */ /* 0x000fe20003800000 */
[C---:B------:R-:W-:Y:S01]  /*5b00*/  IMAD R39, R13.reuse, 0x20, R39 ;  /* 0x000000200d277824 */ /* 0x040fe200078e0227 */
[----:B------:R-:W-:Y:S01]  /*5b10*/  FMNMX R31, R60, R31, PT ;  /* 0x0000001f3c1f7209 */ /* 0x000fe20003800000 */
[----:B------:R-:W-:Y:S01]  /*5b20*/  IMAD R37, R13, 0x20, R37 ;  /* 0x000000200d257824 */ /* 0x000fe200078e0225 */
[----:B------:R-:W-:Y:S01]  /*5b30*/  FMNMX R63, R63, R22, PT ;  /* 0x000000163f3f7209 */ /* 0x000fe20003800000 */
[----:B------:R-:W-:Y:S01]  /*5b40*/  IMAD R36, R13, 0x20, R36 ;  /* 0x000000200d247824 */ /* 0x000fe200078e0224 */
        /* <DEDUP_REMOVED lines=15> */
[----:B------:R-:W-:Y:S01]  /*5c40*/  LEA R38, R13, R38, 0x5 ;  /* 0x000000260d267211 */ /* 0x000fe200078e28ff */
[----:B------:R-:W-:Y:S06]  /*5c50*/  BAR.SYNC.DEFER_BLOCKING 0x0 ;  /* 0x0000000000007b1d */ /* 0x000fec0000010000 */
[----:B------:R-:W-:Y:S05]  /*5c60*/  BRA.U !UP0, `(.L_x_62) ;  /* 0xffffffa9085c7547 */ /* 0x000fea000b83ffff */
.L_x_0:
[----:B------:R-:W0:Y:S01]  /*5c70*/  S2R R3, SR_CTAID.Y ;  /* 0x0000000000037919 */ /* 0x000e220000002600 */
[----:B------:R-:W4:Y:S01]  /*5c80*/  LDCU UR4, c[0x0][0x370] ;  /* 0x00006e00ff0477ac */ /* 0x000f220008000800 */
[----:B------:R-:W5:Y:S01]  /*5c90*/  S2R R7, SR_CTAID.X ;  /* 0x0000000000077919 */ /* 0x000f620000002500 */
[----:B------:R-:W1:Y:S01]  /*5ca0*/  LDCU UR5, c[0x0][0x374] ;  /* 0x00006e80ff0577ac */ /* 0x000e620008000800 */
[----:B----4-:R-:W-:Y:S02]  /*5cb0*/  UIADD3 UR4, UPT, UPT, UR4, -0x1, URZ ;  /* 0xffffffff04047890 */ /* 0x010fe4000fffe0ff */
[----:B-1----:R-:W-:-:S06]  /*5cc0*/  UIADD3 UR5, UPT, UPT, UR5, -0x1, URZ ;  /* 0xffffffff05057890 */ /* 0x002fcc000fffe0ff */
[C---:B0-----:R-:W-:Y:S01]  /*5cd0*/  ISETP.NE.AND P0, PT, R3.reuse, UR5, PT ;  /* 0x0000000503007c0c */ /* 0x041fe2000bf05270 */
[----:B------:R-:W-:-:S03]  /*5ce0*/  IMAD R3, R3, 0x10, R0 ;  /* 0x0000001003037824 */ /* 0x000fc600078e0200 */
[C---:B-----5:R-:W-:Y:S01]  /*5cf0*/  ISETP.EQ.OR P0, PT, R7.reuse, UR4, !P0 ;  /* 0x0000000407007c0c */ /* 0x060fe2000c702670 */
[----:B--2---:R-:W-:Y:S02]  /*5d00*/  IMAD R7, R7, 0x10, R2 ;  /* 0x0000001007077824 */ /* 0x004fe400078e0202 */
[----:B------:R-:W-:-:S03]  /*5d10*/  IMAD.SHL.U32 R3, R3, 0x4, RZ ;  /* 0x0000000403037824 */ /* 0x000fc600078e00ff */
[----:B------:R-:W-:-:S07]  /*5d20*/  SHF.L.U32 R7, R7, 0x2, RZ ;  /* 0x0000000207077819 */ /* 0x000fce00000006ff */
[----:B------:R-:W0:Y:S08]  /*5d30*/  @!P0 LDC R4, c[0x0][0x398] ;  /* 0x0000e600ff048b82 */ /* 0x000e300000000800 */
[----:B------:R-:W1:Y:S01]  /*5d40*/  @!P0 LDC.64 R8, c[0x0][0x390] ;  /* 0x0000e400ff088b82 */ /* 0x000e620000000a00 */
[----:B0-----:R-:W-:-:S04]  /*5d50*/  @!P0 IMAD R5, R3, R4, R7 ;  /* 0x0000000403058224 */ /* 0x001fc800078e0207 */
[----:B-1----:R-:W-:-:S05]  /*5d60*/  @!P0 IMAD.WIDE R8, R5, 0x4, R8 ;  /* 0x0000000405088825 */ /* 0x002fca00078e0208 */
[----:B---3--:R-:W2:Y:S02]  /*5d70*/  @!P0 LDG.E R0, desc[UR10][R8.64] ;  /* 0x0000000a08008981 */ /* 0x008ea4000c1e1900 */
[----:B--2---:R-:W-:-:S05]  /*5d80*/  @!P0 FMNMX R5, R0, R63, PT ;  /* 0x0000003f00058209 */ /* 0x004fca0003800000 */
[----:B------:R0:W-:Y:S01]  /*5d90*/  @!P0 STG.E desc[UR10][R8.64], R5 ;  /* 0x0000000508008986 */ /* 0x0001e2000c10190a */
[----:B------:R-:W-:Y:S05]  /*5da0*/  @!P0 BRA `(.L_x_63) ;  /* 0x0000000000308947 */ /* 0x000fea0003800000 */
[----:B0-----:R-:W0:Y:S01]  /*5db0*/  LDC.64 R4, c[0x0][0x398] ;  /* 0x0000e600ff047b82 */ /* 0x001e220000000a00 */
[----:B------:R-:W-:Y:S01]  /*5dc0*/  BSSY.RECONVERGENT B0, `(.L_x_63) ;  /* 0x000000a000007945 */ /* 0x000fe20003800200 */
[----:B0-----:R-:W-:-:S04]  /*5dd0*/  ISETP.GE.AND P1, PT, R3, R5, PT ;  /* 0x000000050300720c */ /* 0x001fc80003f26270 */
[----:B------:R-:W-:-:S13]  /*5de0*/  ISETP.GE.OR P1, PT, R7, R4, P1 ;  /* 0x000000040700720c */ /* 0x000fda0000f26670 */
[----:B------:R-:W-:Y:S05]  /*5df0*/  @P1 BRA `(.L_x_64) ;  /* 0x0000000000181947 */ /* 0x000fea0003800000 */
[----:B------:R-:W0:Y:S01]  /*5e00*/  LDC.64 R8, c[0x0][0x390] ;  /* 0x0000e400ff087b82 */ /* 0x000e220000000a00 */
[----:B------:R-:W-:-:S04]  /*5e10*/  IMAD R5, R3, R4, R7 ;  /* 0x0000000403057224 */ /* 0x000fc800078e0207 */
[----:B0-----:R-:W-:-:S05]  /*5e20*/  IMAD.WIDE R8, R5, 0x4, R8 ;  /* 0x0000000405087825 */ /* 0x001fca00078e0208 */
[----:B------:R-:W2:Y:S02]  /*5e30*/  LDG.E R0, desc[UR10][R8.64] ;  /* 0x0000000a08007981 */ /* 0x000ea4000c1e1900 */
[----:B--2---:R-:W-:-:S05]  /*5e40*/  FMNMX R63, R63, R0, PT ;  /* 0x000000003f3f7209 */ /* 0x004fca0003800000 */
[----:B------:R0:W-:Y:S02]  /*5e50*/  STG.E desc[UR10][R8.64], R63 ;  /* 0x0000003f08007986 */ /* 0x0001e4000c10190a */
.L_x_64:
[----:B------:R-:W-:Y:S05]  /*5e60*/  BSYNC.RECONVERGENT B0 ;  /* 0x0000000000007941 */ /* 0x000fea0003800200 */
.L_x_63:
[----:B0-----:R-:W-:Y:S01]  /*5e70*/  VIADD R5, R3, 0x1 ;  /* 0x0000000103057836 */ /* 0x001fe20000000000 */
[----:B------:R-:W-:Y:S06]  /*5e80*/  @P0 BRA `(.L_x_65) ;  /* 0x00000000001c0947 */ /* 0x000fec0003800000 */
[----:B------:R-:W0:Y:S01]  /*5e90*/  LDC.64 R8, c[0x0][0x390] ;  /* 0x0000e400ff087b82 */ /* 0x000e220000000a00 */
[----:B------:R-:W-:-:S04]  /*5ea0*/  IMAD R11, R5, R4, R7 ;  /* 0x00000004050b7224 */ /* 0x000fc800078e0207 */
[----:B0-----:R-:W-:-:S05]  /*5eb0*/  IMAD.WIDE R8, R11, 0x4, R8 ;  /* 0x000000040b087825 */ /* 0x001fca00078e0208 */
[----:B------:R-:W2:Y:S02]  /*5ec0*/  LDG.E R0, desc[UR10][R8.64] ;  /* 0x0000000a08007981 */ /* 0x000ea4000c1e1900 */
[----:B--2---:R-:W-:-:S05]  /*5ed0*/  FMNMX R57, R0, R57, PT ;  /* 0x0000003900397209 */ /* 0x004fca0003800000 */
[----:B------:R1:W-:Y:S01]  /*5ee0*/  STG.E desc[UR10][R8.64], R57 ;  /* 0x0000003908007986 */ /* 0x0003e2000c10190a */
[----:B------:R-:W-:Y:S05]  /*5ef0*/  BRA `(.L_x_66) ;  /* 0x0000000000307947 */ /* 0x000fea0003800000 */
.L_x_65:
[----:B------:R-:W0:Y:S01]  /*5f00*/  LDCU UR4, c[0x0][0x39c] ;  /* 0x00007380ff0477ac */ /* 0x000e220008000800 */
[----:B------:R-:W-:Y:S01]  /*5f10*/  BSSY.RECONVERGENT B0, `(.L_x_66) ;  /* 0x000000a000007945 */ /* 0x000fe20003800200 */
[----:B0-----:R-:W-:-:S04]  /*5f20*/  ISETP.GE.AND P1, PT, R5, UR4, PT ;  /* 0x0000000405007c0c */ /* 0x001fc8000bf26270 */
        /* <DEDUP_REMOVED lines=8> */
.L_x_67:
[----:B------:R-:W-:Y:S05]  /*5fb0*/  BSYNC.RECONVERGENT B0 ;  /* 0x0000000000007941 */ /* 0x000fea0003800200 */
.L_x_66:
[----:B------:R-:W-:Y:S01]  /*5fc0*/  VIADD R11, R3, 0x2 ;  /* 0x00000002030b7836 */ /* 0x000fe20000000000 */
[----:B------:R-:W-:Y:S06]  /*5fd0*/  @P0 BRA `(.L_x_68) ;  /* 0x00000000001c0947 */ /* 0x000fec0003800000 */
[----:B01----:R-:W0:Y:S01]  /*5fe0*/  LDC.64 R8, c[0x0][0x390] ;  /* 0x0000e400ff087b82 */ /* 0x003e220000000a00 */
[----:B------:R-:W-:-:S04]  /*5ff0*/  IMAD R13, R11, R4, R7 ;  /* 0x000000040b0d7224 */ /* 0x000fc800078e0207 */
[----:B0-----:R-:W-:-:S05]  /*6000*/  IMAD.WIDE R8, R13, 0x4, R8 ;  /* 0x000000040d087825 */ /* 0x001fca00078e0208 */
[----:B------:R-:W2:Y:S02]  /*6010*/  LDG.E R13, desc[UR10][R8.64] ;  /* 0x0000000a080d7981 */ /* 0x000ea4000c1e1900 */
[----:B--2---:R-:W-:-:S05]  /*6020*/  FMNMX R13, R13, R52, PT ;  /* 0x000000340d0d7209 */ /* 0x004fca0003800000 */
[----:B------:R0:W-:Y:S01]  /*6030*/  STG.E desc[UR10][R8.64], R13 ;  /* 0x0000000d08007986 */ /* 0x0001e2000c10190a */
[----:B------:R-:W-:Y:S05]  /*6040*/  BRA `(.L_x_69) ;  /* 0x0000000000307947 */ /* 0x000fea0003800000 */
.L_x_68:
[----:B------:R-:W2:Y:S01]  /*6050*/  LDCU UR4, c[0x0][0x39c] ;  /* 0x00007380ff0477ac */ /* 0x000ea20008000800 */
[----:B------:R-:W-:Y:S01]  /*6060*/  BSSY.RECONVERGENT B0, `(.L_x_69) ;  /* 0x000000a000007945 */ /* 0x000fe20003800200 */
[----:B--2---:R-:W-:-:S04]  /*6070*/  ISETP.GE.AND P1, PT, R11, UR4, PT ;  /* 0x000000040b007c0c */ /* 0x004fc8000bf26270 */
[----:B------:R-:W-:-:S13]  /*6080*/  ISETP.GE.OR P1, PT, R7, R4, P1 ;  /* 0x000000040700720c */ /* 0x000fda0000f26670 */
[----:B------:R-:W-:Y:S05]  /*6090*/  @P1 BRA `(.L_x_70) ;  /* 0x0000000000181947 */ /* 0x000fea0003800000 */
[----:B01----:R-:W0:Y:S01]  /*60a0*/  LDC.64 R8, c[0x0][0x390] ;  /* 0x0000e400ff087b82 */ /* 0x003e220000000a00 */
[----:B------:R-:W-:-:S04]  /*60b0*/  IMAD R13, R11, R4, R7 ;  /* 0x000000040b0d7224 */ /* 0x000fc800078e0207 */
[----:B0-----:R-:W-:-:S05]  /*60c0*/  IMAD.WIDE R8, R13, 0x4, R8 ;  /* 0x000000040d087825 */ /* 0x001fca00078e0208 */
[----:B------:R-:W2:Y:S02]  /*60d0*/  LDG.E R13, desc[UR10][R8.64] ;  /* 0x0000000a080d7981 */ /* 0x000ea4000c1e1900 */
[----:B--2---:R-:W-:-:S05]  /*60e0*/  FMNMX R13, R52, R13, PT ;  /* 0x0000000d340d7209 */ /* 0x004fca0003800000 */
[----:B------:R2:W-:Y:S02]  /*60f0*/  STG.E desc[UR10][R8.64], R13 ;  /* 0x0000000d08007986 */ /* 0x0005e4000c10190a */
.L_x_70:
[----:B------:R-:W-:Y:S05]  /*6100*/  BSYNC.RECONVERGENT B0 ;  /* 0x0000000000007941 */ /* 0x000fea0003800200 */
.L_x_69:
[----:B------:R-:W-:Y:S01]  /*6110*/  VIADD R19, R3, 0x3 ;  /* 0x0000000303137836 */ /* 0x000fe20000000000 */
[----:B------:R-:W-:Y:S06]  /*6120*/  @P0 BRA `(.L_x_71) ;  /* 0x00000000001c0947 */ /* 0x000fec0003800000 */
[----:B012---:R-:W0:Y:S01]  /*6130*/  LDC.64 R8, c[0x0][0x390] ;  /* 0x0000e400ff087b82 */ /* 0x007e220000000a00 */
[----:B------:R-:W-:-:S04]  /*6140*/  IMAD R13, R19, R4, R7 ;  /* 0x00000004130d7224 */ /* 0x000fc800078e0207 */
[----:B0-----:R-:W-:-:S05]  /*6150*/  IMAD.WIDE R8, R13, 0x4, R8 ;  /* 0x000000040d087825 */ /* 0x001fca00078e0208 */
[----:B------:R-:W2:Y:S02]  /*6160*/  LDG.E R0, desc[UR10][R8.64] ;  /* 0x0000000a08007981 */ /* 0x000ea4000c1e1900 */
[----:B--2---:R-:W-:-:S05]  /*6170*/  FMNMX R53, R0, R53, PT ;  /* 0x0000003500357209 */ /* 0x004fca0003800000 */
[----:B------:R4:W-:Y:S01]  /*6180*/  STG.E desc[UR10][R8.64], R53 ;  /* 0x0000003508007986 */ /* 0x0009e2000c10190a */
[----:B------:R-:W-:Y:S05]  /*6190*/  BRA `(.L_x_72) ;  /* 0x0000000000307947 */ /* 0x000fea0003800000 */
.L_x_71:
[----:B------:R-:W3:Y:S01]  /*61a0*/  LDCU UR4, c[0x0][0x39c] ;  /* 0x00007380ff0477ac */ /* 0x000ee20008000800 */
[----:B------:R-:W-:Y:S01]  /*61b0*/  BSSY.RECONVERGENT B0, `(.L_x_72) ;  /* 0x000000a000007945 */ /* 0x000fe20003800200 */
[----:B---3--:R-:W-:-:S04]  /*61c0*/  ISETP.GE.AND P1, PT, R19, UR4, PT ;  /* 0x0000000413007c0c */ /* 0x008fc8000bf26270 */
[----:B------:R-:W-:-:S13]  /*61d0*/  ISETP.GE.OR P1, PT, R7, R4, P1 ;  /* 0x000000040700720c */ /* 0x000fda0000f26670 */
[----:B------:R-:W-:Y:S05]  /*61e0*/  @P1 BRA `(.L_x_73) ;  /* 0x0000000000181947 */ /* 0x000fea0003800000 */
[----:B012---:R-:W0:Y:S01]  /*61f0*/  LDC.64 R8, c[0x0][0x390] ;  /* 0x0000e400ff087b82 */ /* 0x007e220000000a00 */
[----:B------:R-:W-:-:S04]  /*6200*/  IMAD R13, R19, R4, R7 ;  /* 0x00000004130d7224 */ /* 0x000fc800078e0207 */
[----:B0-----:R-:W-:-:S05]  /*6210*/  IMAD.WIDE R8, R13, 0x4, R8 ;  /* 0x000000040d087825 */ /* 0x001fca00078e0208 */
[----:B------:R-:W2:Y:S02]  /*6220*/  LDG.E R0, desc[UR10][R8.64] ;  /* 0x0000000a08007981 */ /* 0x000ea4000c1e1900 */
[----:B--2---:R-:W-:-:S05]  /*6230*/  FMNMX R53, R53, R0, PT ;  /* 0x0000000035357209 */ /* 0x004fca0003800000 */
[----:B------:R3:W-:Y:S02]  /*6240*/  STG.E desc[UR10][R8.64], R53 ;  /* 0x0000003508007986 */ /* 0x0007e4000c10190a */
.L_x_73:
[----:B------:R-:W-:Y:S05]  /*6250*/  BSYNC.RECONVERGENT B0 ;  /* 0x0000000000007941 */ /* 0x000fea0003800200 */
.L_x_72:
[----:B------:R-:W5:Y:S01]  /*6260*/  LDCU.64 UR4, c[0x0][0x390] ;  /* 0x00007200ff0477ac */ /* 0x000f620008000a00 */
[----:B------:R-:W-:Y:S01]  /*6270*/  IMAD R0, R3, R4, RZ ;  /* 0x0000000403007224 */ /* 0x000fe200078e02ff */
[----:B------:R-:W-:Y:S01]  /*6280*/  SHF.R.S32.HI R17, RZ, 0x1f, R7 ;  /* 0x0000001fff117819 */ /* 0x000fe20000011407 */
[----:B------:R-:W-:-:S03]  /*6290*/  VIADD R21, R7, 0x1 ;  /* 0x0000000107157836 */ /* 0x000fc60000000000 */
[----:B------:R-:W-:-:S04]  /*62a0*/  IADD3 R2, P1, PT, R7, R0, RZ ;  /* 0x0000000007027210 */ /* 0x000fc80007f3e0ff */
[----:B01234-:R-:W-:Y:S02]  /*62b0*/  LEA.HI.X.SX32 R9, R0, R17, 0x1, P1 ;  /* 0x0000001100097211 */ /* 0x01ffe400008f0eff */
[----:B-----5:R-:W-:-:S04]  /*62c0*/  LEA R8, P1, R2, UR4, 0x2 ;  /* 0x0000000402087c11 */ /* 0x020fc8000f8210ff */
[----:B------:R-:W-:Y:S01]  /*62d0*/  LEA.HI.X R9, R2, UR5, R9, 0x2, P1 ;  /* 0x0000000502097c11 */ /* 0x000fe200088f1409 */
[----:B------:R-:W-:Y:S08]  /*62e0*/  @P0 BRA `(.L_x_74) ;  /* 0x0000000000100947 */ /* 0x000ff00003800000 */
[----:B------:R-:W2:Y:S02]  /*62f0*/  LDG.E R0, desc[UR10][R8.64+0x4] ;  /* 0x0000040a08007981 */ /* 0x000ea4000c1e1900 */
[----:B--2---:R-:W-:-:S05]  /*6300*/  FMNMX R61, R0, R61, PT ;  /* 0x0000003d003d7209 */ /* 0x004fca0003800000 */
[----:B------:R0:W-:Y:S01]  /*6310*/  STG.E desc[UR10][R8.64+0x4], R61 ;  /* 0x0000043d08007986 */ /* 0x0001e2000c10190a */
[----:B------:R-:W-:Y:S05]  /*6320*/  BRA `(.L_x_75) ;  /* 0x0000000000247947 */ /* 0x000fea0003800000 */
.L_x_74:
[----:B------:R-:W0:Y:S01]  /*6330*/  LDCU UR6, c[0x0][0x39c] ;  /* 0x00007380ff0677ac */ /* 0x000e220008000800 */
[----:B------:R-:W-:Y:S01]  /*6340*/  BSSY.RECONVERGENT B0, `(.L_x_75) ;  /* 0x0000007000007945 */ /* 0x000fe20003800200 */
[----:B0-----:R-:W-:-:S04]  /*6350*/  ISETP.GE.AND P1, PT, R3, UR6, PT ;  /* 0x0000000603007c0c */ /* 0x001fc8000bf26270 */
[----:B------:R-:W-:-:S13]  /*6360*/  ISETP.GE.OR P1, PT, R21, R4, P1 ;  /* 0x000000041500720c */ /* 0x000fda0000f26670 */
[----:B------:R-:W-:Y:S05]  /*6370*/  @P1 BRA `(.L_x_76) ;  /* 0x00000000000c1947 */ /* 0x000fea0003800000 */
[----:B------:R-:W2:Y:S02]  /*6380*/  LDG.E R0, desc[UR10][R8.64+0x4] ;  /* 0x0000040a08007981 */ /* 0x000ea4000c1e1900 */
[----:B--2---:R-:W-:-:S05]  /*6390*/  FMNMX R61, R61, R0, PT ;  /* 0x000000003d3d7209 */ /* 0x004fca0003800000 */
[----:B------:R0:W-:Y:S02]  /*63a0*/  STG.E desc[UR10][R8.64+0x4], R61 ;  /* 0x0000043d08007986 */ /* 0x0001e4000c10190a */
.L_x_76:
[----:B------:R-:W-:Y:S05]  /*63b0*/  BSYNC.RECONVERGENT B0 ;  /* 0x0000000000007941 */ /* 0x000fea0003800200 */
.L_x_75:
[----:B------:R-:W-:-:S05]  /*63c0*/  IMAD R0, R5, R4, RZ ;  /* 0x0000000405007224 */ /* 0x000fca00078e02ff */
[----:B------:R-:W-:-:S04]  /*63d0*/  IADD3 R2, P1, PT, R7, R0, RZ ;  /* 0x0000000007027210 */ /* 0x000fc80007f3e0ff */
[----:B------:R-:W-:Y:S02]  /*63e0*/  LEA.HI.X.SX32 R13, R0, R17, 0x1, P1 ;  /* 0x00000011000d7211 */ /* 0x000fe400008f0eff */
[----:B------:R-:W-:-:S04]  /*63f0*/  LEA R12, P1, R2, UR4, 0x2 ;  /* 0x00000004020c7c11 */ /* 0x000fc8000f8210ff */
[----:B------:R-:W-:Y:S01]  /*6400*/  LEA.HI.X R13, R2, UR5, R13, 0x2, P1 ;  /* 0x00000005020d7c11 */ /* 0x000fe200088f140d */
[----:B------:R-:W-:Y:S08]  /*6410*/  @P0 BRA `(.L_x_77) ;  /* 0x0000000000100947 */ /* 0x000ff00003800000 */
[----:B------:R-:W2:Y:S02]  /*6420*/  LDG.E R15, desc[UR10][R12.64+0x4] ;  /* 0x0000040a0c0f7981 */ /* 0x000ea4000c1e1900 */
[----:B--2---:R-:W-:-:S05]  /*6430*/  FMNMX R15, R15, R54, PT ;  /* 0x000000360f0f7209 */ /* 0x004fca0003800000 */
[----:B------:R2:W-:Y:S01]  /*6440*/  STG.E desc[UR10][R12.64+0x4], R15 ;  /* 0x0000040f0c007986 */ /* 0x0005e2000c10190a */
[----:B------:R-:W-:Y:S05]  /*6450*/  BRA `(.L_x_78) ;  /* 0x0000000000247947 */ /* 0x000fea0003800000 */
.L_x_77:
[----:B------:R-:W1:Y:S01]  /*6460*/  LDCU UR6, c[0x0][0x39c] ;  /* 0x00007380ff0677ac */ /* 0x000e620008000800 */
[----:B------:R-:W-:Y:S01]  /*6470*/  BSSY.RECONVERGENT B0, `(.L_x_78) ;  /* 0x0000007000007945 */ /* 0x000fe20003800200 */
[----:B-1----:R-:W-:-:S04]  /*6480*/  ISETP.GE.AND P1, PT, R5, UR6, PT ;  /* 0x0000000605007c0c */ /* 0x002fc8000bf26270 */
[----:B------:R-:W-:-:S13]  /*6490*/  ISETP.GE.OR P1, PT, R21, R4, P1 ;  /* 0x000000041500720c */ /* 0x000fda0000f26670 */
[----:B------:R-:W-:Y:S05]  /*64a0*/  @P1 BRA `(.L_x_79) ;  /* 0x00000000000c1947 */ /* 0x000fea0003800000 */
[----:B------:R-:W2:Y:S02]  /*64b0*/  LDG.E R15, desc[UR10][R12.64+0x4] ;  /* 0x0000040a0c0f7981 */ /* 0x000ea4000c1e1900 */
[----:B--2---:R-:W-:-:S05]  /*64c0*/  FMNMX R15, R54, R15, PT ;  /* 0x0000000f360f7209 */ /* 0x004fca0003800000 */
[----:B------:R1:W-:Y:S02]  /*64d0*/  STG.E desc[UR10][R12.64+0x4], R15 ;  /* 0x0000040f0c007986 */ /* 0x0003e4000c10190a */
.L_x_79:
[----:B------:R-:W-:Y:S05]  /*64e0*/  BSYNC.RECONVERGENT B0 ;  /* 0x0000000000007941 */ /* 0x000fea0003800200 */
.L_x_78:
[----:B------:R-:W-:-:S05]  /*64f0*/  IMAD R0, R11, R4, RZ ;  /* 0x000000040b007224 */ /* 0x000fca00078e02ff */
[----:B------:R-:W-:-:S04]  /*6500*/  IADD3 R2, P1, PT, R7, R0, RZ ;  /* 0x0000000007027210 */ /* 0x000fc80007f3e0ff */
[----:B-12---:R-:W-:Y:S02]  /*6510*/  LEA.HI.X.SX32 R15, R0, R17, 0x1, P1 ;  /* 0x00000011000f7211 */ /* 0x006fe400008f0eff */
[----:B------:R-:W-:-:S04]  /*6520*/  LEA R14, P1, R2, UR4, 0x2 ;  /* 0x00000004020e7c11 */ /* 0x000fc8000f8210ff */
[----:B------:R-:W-:Y:S01]  /*6530*/  LEA.HI.X R15, R2, UR5, R15, 0x2, P1 ;  /* 0x00000005020f7c11 */ /* 0x000fe200088f140f */
[----:B------:R-:W-:Y:S08]  /*6540*/  @P0 BRA `(.L_x_80) ;  /* 0x0000000000100947 */ /* 0x000ff00003800000 */
[----:B------:R-:W2:Y:S02]  /*6550*/  LDG.E R0, desc[UR10][R14.64+0x4] ;  /* 0x0000040a0e007981 */ /* 0x000ea4000c1e1900 */
[----:B--2---:R-:W-:-:S05]  /*6560*/  FMNMX R55, R0, R55, PT ;  /* 0x0000003700377209 */ /* 0x004fca0003800000 */
[----:B------:R1:W-:Y:S01]  /*6570*/  STG.E desc[UR10][R14.64+0x4], R55 ;  /* 0x000004370e007986 */ /* 0x0003e2000c10190a */
[----:B------:R-:W-:Y:S05]  /*6580*/  BRA `(.L_x_81) ;  /* 0x0000000000247947 */ /* 0x000fea0003800000 */
.L_x_80:
        /* <DEDUP_REMOVED lines=8> */
.L_x_82:
[----:B------:R-:W-:Y:S05]  /*6610*/  BSYNC.RECONVERGENT B0 ;  /* 0x0000000000007941 */ /* 0x000fea0003800200 */
.L_x_81:
        /* <DEDUP_REMOVED lines=10> */
.L_x_83:
[----:B------:R-:W2:Y:S01]  /*66c0*/  LDCU UR4, c[0x0][0x39c] ;  /* 0x00007380ff0477ac */ /* 0x000ea20008000800 */
[----:B------:R-:W-:Y:S01]  /*66d0*/  BSSY.RECONVERGENT B0, `(.L_x_84) ;  /* 0x0000007000007945 */ /* 0x000fe20003800200 */
[----:B--2---:R-:W-:-:S04]  /*66e0*/  ISETP.GE.AND P1, PT, R19, UR4, PT ;  /* 0x0000000413007c0c */ /* 0x004fc8000bf26270 */
[----:B------:R-:W-:-:S13]  /*66f0*/  ISETP.GE.OR P1, PT, R21, R4, P1 ;  /* 0x000000041500720c */ /* 0x000fda0000f26670 */
[----:B------:R-:W-:Y:S05]  /*6700*/  @P1 BRA `(.L_x_85) ;  /* 0x00000000000c1947 */ /* 0x000fea0003800000 */
[----:B------:R-:W2:Y:S02]  /*6710*/  LDG.E R21, desc[UR10][R16.64+0x4] ;  /* 0x0000040a10157981 */ /* 0x000ea4000c1e1900 */
[----:B--2---:R-:W-:-:S05]  /*6720*/  FMNMX R21, R56, R21, PT ;  /* 0x0000001538157209 */ /* 0x004fca0003800000 */
[----:B------:R2:W-:Y:S02]  /*6730*/  STG.E desc[UR10][R16.64+0x4], R21 ;  /* 0x0000041510007986 */ /* 0x0005e4000c10190a */
.L_x_85:
[----:B------:R-:W-:Y:S05]  /*6740*/  BSYNC.RECONVERGENT B0 ;  /* 0x0000000000007941 */ /* 0x000fea0003800200 */
.L_x_84:
[----:B--2---:R-:W-:Y:S01]  /*6750*/  VIADD R21, R7, 0x2 ;  /* 0x0000000207157836 */ /* 0x004fe20000000000 */
[----:B------:R-:W-:Y:S06]  /*6760*/  @P0 BRA `(.L_x_86) ;  /* 0x0000000000100947 */ /* 0x000fec0003800000 */
[----:B------:R-:W2:Y:S02]  /*6770*/  LDG.E R23, desc[UR10][R8.64+0x8] ;  /* 0x0000080a08177981 */ /* 0x000ea4000c1e1900 */
[----:B--2---:R-:W-:-:S05]  /*6780*/  FMNMX R23, R23, R28, PT ;  /* 0x0000001c17177209 */ /* 0x004fca0003800000 */
[----:B------:R2:W-:Y:S01]  /*6790*/  STG.E desc[UR10][R8.64+0x8], R23 ;  /* 0x0000081708007986 */ /* 0x0005e2000c10190a */
[----:B------:R-:W-:Y:S05]  /*67a0*/  BRA `(.L_x_87) ;  /* 0x0000000000247947 */ /* 0x000fea0003800000 */
.L_x_86:
        /* <DEDUP_REMOVED lines=8> */
.L_x_88:
[----:B------:R-:W-:Y:S05]  /*6830*/  BSYNC.RECONVERGENT B0 ;  /* 0x0000000000007941 */ /* 0x000fea0003800200 */
.L_x_87:
[----:B------:R-:W-:Y:S05]  /*6840*/  @P0 BRA `(.L_x_89) ;  /* 0x0000000000100947 */ /* 0x000fea0003800000 */
[----:B------:R-:W3:Y:S02]  /*6850*/  LDG.E R0, desc[UR10][R12.64+0x8] ;  /* 0x0000080a0c007981 */ /* 0x000ee4000c1e1900 */
[----:B---3--:R-:W-:-:S05]  /*6860*/  FMNMX R59, R0, R59, PT ;  /* 0x0000003b003b7209 */ /* 0x008fca0003800000 */
[----:B------:R4:W-:Y:S01]  /*6870*/  STG.E desc[UR10][R12.64+0x8], R59 ;  /* 0x0000083b0c007986 */ /* 0x0009e2000c10190a */
[----:B------:R-:W-:Y:S05]  /*6880*/  BRA `(.L_x_90) ;  /* 0x0000000000247947 */ /* 0x000fea0003800000 */
.L_x_89:
[----:B------:R-:W3:Y:S01]  /*6890*/  LDCU UR4, c[0x0][0x39c] ;  /* 0x00007380ff0477ac */ /* 0x000ee20008000800 */
[----:B------:R-:W-:Y:S01]  /*68a0*/  BSSY.RECONVERGENT B0, `(.L_x_90) ;  /* 0x0000007000007945 */ /* 0x000fe20003800200 */
[----:B---3--:R-:W-:-:S04]  /*68b0*/  ISETP.GE.AND P1, PT, R5, UR4, PT ;  /* 0x0000000405007c0c */ /* 0x008fc8000bf26270 */
[----:B------:R-:W-:-:S13]  /*68c0*/  ISETP.GE.OR P1, PT, R21, R4, P1 ;  /* 0x000000041500720c */ /* 0x000fda0000f26670 */
[----:B------:R-:W-:Y:S05]  /*68d0*/  @P1 BRA `(.L_x_91) ;  /* 0x00000000000c1947 */ /* 0x000fea0003800000 */
[----:B------:R-:W3:Y:S02]  /*68e0*/  LDG.E R0, desc[UR10][R12.64+0x8] ;  /* 0x0000080a0c007981 */ /* 0x000ee4000c1e1900 */
[----:B---3--:R-:W-:-:S05]  /*68f0*/  FMNMX R59, R59, R0, PT ;  /* 0x000000003b3b7209 */ /* 0x008fca0003800000 */
[----:B------:R3:W-:Y:S02]  /*6900*/  STG.E desc[UR10][R12.64+0x8], R59 ;  /* 0x0000083b0c007986 */ /* 0x0007e4000c10190a */
.L_x_91:
[----:B------:R-:W-:Y:S05]  /*6910*/  BSYNC.RECONVERGENT B0 ;  /* 0x0000000000007941 */ /* 0x000fea0003800200 */
.L_x_90:
[----:B------:R-:W-:Y:S05]  /*6920*/  @P0 BRA `(.L_x_92) ;  /* 0x0000000000100947 */ /* 0x000fea0003800000 */
[----:B--2---:R-:W2:Y:S02]  /*6930*/  LDG.E R23, desc[UR10][R14.64+0x8] ;  /* 0x0000080a0e177981 */ /* 0x004ea4000c1e1900 */
[----:B--2---:R-:W-:-:S05]  /*6940*/  FMNMX R23, R23, R62, PT ;  /* 0x0000003e17177209 */ /* 0x004fca0003800000 */
[----:B------:R2:W-:Y:S01]  /*6950*/  STG.E desc[UR10][R14.64+0x8], R23 ;  /* 0x000008170e007986 */ /* 0x0005e2000c10190a */
[----:B------:R-:W-:Y:S05]  /*6960*/  BRA `(.L_x_93) ;  /* 0x0000000000247947 */ /* 0x000fea0003800000 */
.L_x_92:
[----:B------:R-:W5:Y:S01]  /*6970*/  LDCU UR4, c[0x0][0x39c] ;  /* 0x00007380ff0477ac */ /* 0x000f620008000800 */
[----:B------:R-:W-:Y:S01]  /*6980*/  BSSY.RECONVERGENT B0, `(.L_x_93) ;  /* 0x0000007000007945 */ /* 0x000fe20003800200 */
[----:B-----5:R-:W-:-:S04]  /*6990*/  ISETP.GE.AND P1, PT, R11, UR4, PT ;  /* 0x000000040b007c0c */ /* 0x020fc8000bf26270 */
[----:B------:R-:W-:-:S13]  /*69a0*/  ISETP.GE.OR P1, PT, R21, R4, P1 ;  /* 0x000000041500720c */ /* 0x000fda0000f26670 */
[----:B------:R-:W-:Y:S05]  /*69b0*/  @P1 BRA `(.L_x_94) ;  /* 0x00000000000c1947 */ /* 0x000fea0003800000 */
[----:B--2---:R-:W2:Y:S02]  /*69c0*/  LDG.E R23, desc[UR10][R14.64+0x8] ;  /* 0x0000080a0e177981 */ /* 0x004ea4000c1e1900 */
[----:B--2---:R-:W-:-:S05]  /*69d0*/  FMNMX R23, R62, R23, PT ;  /* 0x000000173e177209 */ /* 0x004fca0003800000 */
[----:B------:R2:W-:Y:S02]  /*69e0*/  STG.E desc[UR10][R14.64+0x8], R23 ;  /* 0x000008170e007986 */ /* 0x0005e4000c10190a */
.L_x_94:
[----:B------:R-:W-:Y:S05]  /*69f0*/  BSYNC.RECONVERGENT B0 ;  /* 0x0000000000007941 */ /* 0x000fea0003800200 */
.L_x_93:
[----:B------:R-:W-:Y:S05]  /*6a00*/  @P0 BRA `(.L_x_95) ;  /* 0x0000000000100947 */ /* 0x000fea0003800000 */
[----:B------:R-:W5:Y:S02]  /*6a10*/  LDG.E R21, desc[UR10][R16.64+0x8] ;  /* 0x0000080a10157981 */ /* 0x000f64000c1e1900 */
[----:B-----5:R-:W-:-:S05]  /*6a20*/  FMNMX R21, R21, R64, PT ;  /* 0x0000004015157209 */ /* 0x020fca0003800000 */
[----:B------:R0:W-:Y:S01]  /*6a30*/  STG.E desc[UR10][R16.64+0x8], R21 ;  /* 0x0000081510007986 */ /* 0x0001e2000c10190a */
[----:B------:R-:W-:Y:S05]  /*6a40*/  BRA `(.L_x_96) ;  /* 0x0000000000247947 */ /* 0x000fea0003800000 */
.L_x_95:
[----:B------:R-:W5:Y:S01]  /*6a50*/  LDCU UR4, c[0x0][0x39c] ;  /* 0x00007380ff0477ac */ /* 0x000f620008000800 */
[----:B------:R-:W-:Y:S01]  /*6a60*/  BSSY.RECONVERGENT B0, `(.L_x_96) ;  /* 0x0000007000007945 */ /* 0x000fe20003800200 */
[----:B-----5:R-:W-:-:S04]  /*6a70*/  ISETP.GE.AND P1, PT, R19, UR4, PT ;  /* 0x0000000413007c0c */ /* 0x020fc8000bf26270 */
[----:B------:R-:W-:-:S13]  /*6a80*/  ISETP.GE.OR P1, PT, R21, R4, P1 ;  /* 0x000000041500720c */ /* 0x000fda0000f26670 */
[----:B------:R-:W-:Y:S05]  /*6a90*/  @P1 BRA `(.L_x_97) ;  /* 0x00000000000c1947 */ /* 0x000fea0003800000 */
[----:B------:R-:W5:Y:S02]  /*6aa0*/  LDG.E R21, desc[UR10][R16.64+0x8] ;  /* 0x0000080a10157981 */ /* 0x000f64000c1e1900 */
[----:B-----5:R-:W-:-:S05]  /*6ab0*/  FMNMX R21, R64, R21, PT ;  /* 0x0000001540157209 */ /* 0x020fca0003800000 */
[----:B------:R0:W-:Y:S02]  /*6ac0*/  STG.E desc[UR10][R16.64+0x8], R21 ;  /* 0x0000081510007986 */ /* 0x0001e4000c10190a */
.L_x_97:
[----:B------:R-:W-:Y:S05]  /*6ad0*/  BSYNC.RECONVERGENT B0 ;  /* 0x0000000000007941 */ /* 0x000fea0003800200 */
.L_x_96:
[----:B------:R-:W-:Y:S01]  /*6ae0*/  VIADD R7, R7, 0x3 ;  /* 0x0000000307077836 */ /* 0x000fe20000000000 */
[----:B------:R-:W-:Y:S06]  /*6af0*/  @P0 BRA `(.L_x_98) ;  /* 0x0000000000100947 */ /* 0x000fec0003800000 */
[----:B------:R-:W5:Y:S02]  /*6b00*/  LDG.E R3, desc[UR10][R8.64+0xc] ;  /* 0x00000c0a08037981 */ /* 0x000f64000c1e1900 */
[----:B-----5:R-:W-:-:S05]  /*6b10*/  FMNMX R3, R3, R60, PT ;  /* 0x0000003c03037209 */ /* 0x020fca0003800000 */
[----:B------:R0:W-:Y:S01]  /*6b20*/  STG.E desc[UR10][R8.64+0xc], R3 ;  /* 0x00000c0308007986 */ /* 0x0001e2000c10190a */
[----:B------:R-:W-:Y:S05]  /*6b30*/  BRA `(.L_x_99) ;  /* 0x0000000000247947 */ /* 0x000fea0003800000 */
.L_x_98:
        /* <DEDUP_REMOVED lines=8> */
.L_x_100:
[----:B------:R-:W-:Y:S05]  /*6bc0*/  BSYNC.RECONVERGENT B0 ;  /* 0x0000000000007941 */ /* 0x000fea0003800200 */
.L_x_99:
[----:B------:R-:W-:Y:S05]  /*6bd0*/  @P0 BRA `(.L_x_101) ;  /* 0x0000000000100947 */ /* 0x000fea0003800000 */
[----:B------:R-:W5:Y:S02]  /*6be0*/  LDG.E R0, desc[UR10][R12.64+0xc] ;  /* 0x00000c0a0c007981 */ /* 0x000f64000c1e1900 */
[----:B-----5:R-:W-:-:S05]  /*6bf0*/  FMNMX R67, R0, R67, PT ;  /* 0x0000004300437209 */ /* 0x020fca0003800000 */
[----:B------:R0:W-:Y:S01]  /*6c00*/  STG.E desc[UR10][R12.64+0xc], R67 ;  /* 0x00000c430c007986 */ /* 0x0001e2000c10190a */
[----:B------:R-:W-:Y:S05]  /*6c10*/  BRA `(.L_x_102) ;  /* 0x0000000000247947 */ /* 0x000fea0003800000 */
.L_x_101:
        /* <DEDUP_REMOVED lines=8> */
.L_x_103:
[----:B------:R-:W-:Y:S05]  /*6ca0*/  BSYNC.RECONVERGENT B0 ;  /* 0x0000000000007941 */ /* 0x000fea0003800200 */
.L_x_102:
[----:B------:R-:W-:Y:S05]  /*6cb0*/  @P0 BRA `(.L_x_104) ;  /* 0x0000000000100947 */ /* 0x000fea0003800000 */
[----:B0-----:R-:W5:Y:S02]  /*6cc0*/  LDG.E R3, desc[UR10][R14.64+0xc] ;  /* 0x00000c0a0e037981 */ /* 0x001f64000c1e1900 */
[----:B-----5:R-:W-:-:S05]  /*6cd0*/  FMNMX R3, R3, R66, PT ;  /* 0x0000004203037209 */ /* 0x020fca0003800000 */
[----:B------:R0:W-:Y:S01]  /*6ce0*/  STG.E desc[UR10][R14.64+0xc], R3 ;  /* 0x00000c030e007986 */ /* 0x0001e2000c10190a */
[----:B------:R-:W-:Y:S05]  /*6cf0*/  BRA `(.L_x_105) ;  /* 0x0000000000247947 */ /* 0x000fea0003800000 */
.L_x_104:
[----:B------:R-:W5:Y:S01]  /*6d00*/  LDCU UR4, c[0x0][0x39c] ;  /* 0x00007380ff0477ac */ /* 0x000f620008000800 */
[----:B------:R-:W-:Y:S01]  /*6d10*/  BSSY.RECONVERGENT B0, `(.L_x_105) ;  /* 0x0000007000007945 */ /* 0x000fe20003800200 */
[----:B-----5:R-:W-:-:S04]  /*6d20*/  ISETP.GE.AND P1, PT, R11, UR4, PT ;  /* 0x000000040b007c0c */ /* 0x020fc8000bf26270 */
[----:B------:R-:W-:-:S13]  /*6d30*/  ISETP.GE.OR P1, PT, R7, R4, P1 ;  /* 0x000000040700720c */ /* 0x000fda0000f26670 */
[----:B------:R-:W-:Y:S05]  /*6d40*/  @P1 BRA `(.L_x_106) ;  /* 0x00000000000c1947 */ /* 0x000fea0003800000 */
[----:B0-----:R-:W5:Y:S02]  /*6d50*/  LDG.E R3, desc[UR10][R14.64+0xc] ;  /* 0x00000c0a0e037981 */ /* 0x001f64000c1e1900 */
[----:B-----5:R-:W-:-:S05]  /*6d60*/  FMNMX R3, R66, R3, PT ;  /* 0x0000000342037209 */ /* 0x020fca0003800000 */
[----:B------:R0:W-:Y:S02]  /*6d70*/  STG.E desc[UR10][R14.64+0xc], R3 ;  /* 0x00000c030e007986 */ /* 0x0001e4000c10190a */
.L_x_106:
[----:B------:R-:W-:Y:S05]  /*6d80*/  BSYNC.RECONVERGENT B0 ;  /* 0x0000000000007941 */ /* 0x000fea0003800200 */
.L_x_105:
[----:B------:R-:W-:Y:S05]  /*6d90*/  @P0 BRA `(.L_x_107) ;  /* 0x0000000000100947 */ /* 0x000fea0003800000 */
[----:B------:R-:W5:Y:S02]  /*6da0*/  LDG.E R0, desc[UR10][R16.64+0xc] ;  /* 0x00000c0a10007981 */ /* 0x000f64000c1e1900 */
[----:B-----5:R-:W-:-:S05]  /*6db0*/  FMNMX R65, R0, R65, PT ;  /* 0x0000004100417209 */ /* 0x020fca0003800000 */
[----:B------:R-:W-:Y:S01]  /*6dc0*/  STG.E desc[UR10][R16.64+0xc], R65 ;  /* 0x00000c4110007986 */ /* 0x000fe2000c10190a */
[----:B------:R-:W-:Y:S05]  /*6dd0*/  EXIT ;  /* 0x000000000000794d */ /* 0x000fea0003800000 */
.L_x_107:
[----:B------:R-:W5:Y:S02]  /*6de0*/  LDCU UR4, c[0x0][0x39c] ;  /* 0x00007380ff0477ac */ /* 0x000f640008000800 */
[----:B-----5:R-:W-:-:S04]  /*6df0*/  ISETP.GE.AND P0, PT, R19, UR4, PT ;  /* 0x0000000413007c0c */ /* 0x020fc8000bf06270 */
[----:B------:R-:W-:-:S13]  /*6e00*/  ISETP.GE.OR P0, PT, R7, R4, P0 ;  /* 0x000000040700720c */ /* 0x000fda0000706670 */
[----:B------:R-:W-:Y:S05]  /*6e10*/  @P0 EXIT ;  /* 0x000000000000094d */ /* 0x000fea0003800000 */
[----:B------:R-:W5:Y:S02]  /*6e20*/  LDG.E R0, desc[UR10][R16.64+0xc] ;  /* 0x00000c0a10007981 */ /* 0x000f64000c1e1900 */
[----:B-----5:R-:W-:-:S05]  /*6e30*/  FMNMX R65, R65, R0, PT ;  /* 0x0000000041417209 */ /* 0x020fca0003800000 */
[----:B------:R-:W-:Y:S01]  /*6e40*/  STG.E desc[UR10][R16.64+0xc], R65 ;  /* 0x00000c4110007986 */ /* 0x000fe2000c10190a */
[----:B------:R-:W-:Y:S05]  /*6e50*/  EXIT ;  /* 0x000000000000794d */ /* 0x000fea0003800000 */
.L_x_108:
[----:B------:R-:W-:-:S00]  /*6e60*/  BRA `(.L_x_108) ;  /* 0xfffffffc00fc7947 */ /* 0x000fc0000383ffff */
[----:B------:R-:W-:-:S00]  /*6e70*/  NOP ;  /* 0x0000000000007918 */ /* 0x000fc00000000000 */
        /* <DEDUP_REMOVED lines=8> */
.L_x_436:


//--------------------- .text._Z15FP32_minplus_NTILi64ELi32ELi64ELi4ELi4EEvPfS0_S0_iii --------------------------
	.section	.text._Z15FP32_minplus_NTILi64ELi32ELi64ELi4ELi4EEvPfS0_S0_iii,"ax",@progbits
	.align	128
        .global         _Z15FP32_minplus_NTILi64ELi32ELi64ELi4ELi4EEvPfS0_S0_iii
        .type           _Z15FP32_minplus_NTILi64ELi32ELi64ELi4ELi4EEvPfS0_S0_iii,@function
        .size           _Z15FP32_minplus_NTILi64ELi32ELi64ELi4ELi4EEvPfS0_S0_iii,(.L_x_437 - _Z15FP32_minplus_NTILi64ELi32ELi64ELi4ELi4EEvPfS0_S0_iii)
        .other          _Z15FP32_minplus_NTILi64ELi32ELi64ELi4ELi4EEvPfS0_S0_iii,@"STO_CUDA_ENTRY STV_DEFAULT"
_Z15FP32_minplus_NTILi64ELi32ELi64ELi4ELi4EEvPfS0_S0_iii:
.text._Z15FP32_minplus_NTILi64ELi32ELi64ELi4ELi4EEvPfS0_S0_iii:
[----:B------:R-:W-:Y:S01]  /*0000*/  LDC R1, c[0x0][0x37c] ;  /* 0x0000df00ff017b82 */ /* 0x000fe20000000800 */
[----:B------:R-:W0:Y:S01]  /*0010*/  LDCU UR5, c[0x0][0x3a0] ;  /* 0x00007400ff0577ac */ /* 0x000e220008000800 */
[----:B------:R-:W1:Y:S01]  /*0020*/  S2R R18, SR_TID.Y ;  /* 0x0000000000127919 */ /* 0x000e620000002200 */
[----:B------:R-:W-:Y:S01]  /*0030*/  IMAD.MOV.U32 R58, RZ, RZ, 0x7f800000 ;  /* 0x7f800000ff3a7424 */ /* 0x000fe200078e00ff */
[----:B------:R-:W-:Y:S02]  /*0040*/  CS2R R40, SRZ ;  /* 0x0000000000287805 */ /* 0x000fe4000001ff00 */
[----:B------:R-:W-:Y:S01]  /*0050*/  CS2R R32, SRZ ;  /* 0x0000000000207805 */ /* 0x000fe2000001ff00 */
[----:B------:R-:W2:Y:S01]  /*0060*/  S2R R3, SR_TID.X ;  /* 0x0000000000037919 */ /* 0x000ea20000002100 */
[----:B------:R-:W-:Y:S01]  /*0070*/  CS2R R34, SRZ ;  /* 0x0000000000227805 */ /* 0x000fe2000001ff00 */
[----:B------:R-:W-:Y:S01]  /*0080*/  IMAD.MOV.U32 R42, RZ, RZ, RZ ;  /* 0x000000ffff2a7224 */ /* 0x000fe200078e00ff */
[----:B------:R-:W-:-:S02]  /*0090*/  CS2R R30, SRZ ;  /* 0x00000000001e7805 */ /* 0x000fc4000001ff00 */
[----:B------:R-:W-:Y:S02]  /*00a0*/  CS2R R56, SRZ ;  /* 0x0000000000387805 */ /* 0x000fe4000001ff00 */
[----:B------:R-:W-:Y:S02]  /*00b0*/  CS2R R36, SRZ ;  /* 0x0000000000247805 */ /* 0x000fe4000001ff00 */
[----:B------:R-:W-:Y:S01]  /*00c0*/  CS2R R38, SRZ ;  /* 0x0000000000267805 */ /* 0x000fe2000001ff00 */
        /* <DEDUP_REMOVED lines=11> */
[----:B------:R-:W5:Y:S01]  /*0180*/  LDCU UR9, c[0x0][0x374] ;  /* 0x00006e80ff0977ac */ /* 0x000f620008000800 */
[----:B------:R-:W-:-:S02]  /*0190*/  LOP3.LUT R9, R18, 0x3f, RZ, 0xc0, !PT ;  /* 0x0000003f12097812 */ /* 0x000fc400078ec0ff */
[C---:B------:R-:W-:Y:S01]  /*01a0*/  IADD3 R3, PT, PT, R0.reuse, 0x1c, RZ ;  /* 0x0000001c00037810 */ /* 0x040fe20007ffe0ff */
[----:B------:R-:W-:Y:S01]  /*01b0*/  UMOV UR6, 0x400 ;  /* 0x0000040000067882 */ /* 0x000fe20000000000 */
[C---:B------:R-:W-:Y:S01]  /*01c0*/  VIADD R2, R0.reuse, 0x4 ;  /* 0x0000000400027836 */ /* 0x040fe20000000000 */
[----:B------:R-:W-:Y:S01]  /*01d0*/  UIADD3 UR7, UPT, UPT, UR6, 0x2000, URZ ;  /* 0x0000200006077890 */ /* 0x000fe2000fffe0ff */
[----:B------:R-:W3:Y:S01]  /*01e0*/  S2UR UR8, SR_CgaCtaId ;  /* 0x00000000000879c3 */ /* 0x000ee20000008800 */
[C---:B------:R-:W-:Y:S01]  /*01f0*/  VIADD R4, R0.reuse, 0x18 ;  /* 0x0000001800047836 */ /* 0x040fe20000000000 */
[----:B------:R-:W-:Y:S01]  /*0200*/  UIADD3 UR5, UPT, UPT, UR5, -0x20, URZ ;  /* 0xffffffe005057890 */ /* 0x000fe2000fffe0ff */
[----:B----4-:R-:W-:Y:S01]  /*0210*/  IMAD.U32 R22, RZ, RZ, UR19 ;  /* 0x00000013ff167e24 */ /* 0x010fe2000f8e00ff */
[----:B------:R-:W4:Y:S01]  /*0220*/  LDCU UR20, c[0x0][0x39c] ;  /* 0x00007380ff1477ac */ /* 0x000f220008000800 */
[----:B------:R-:W-:Y:S02]  /*0230*/  IMAD.U32 R44, RZ, RZ, UR18 ;  /* 0x00000012ff2c7e24 */ /* 0x000fe4000f8e00ff */
[C---:B------:R-:W-:Y:S01]  /*0240*/  VIADD R5, R0.reuse, 0x14 ;  /* 0x0000001400057836 */ /* 0x040fe20000000000 */
[----:B0-----:R-:W-:Y:S01]  /*0250*/  USHF.L.U32 UR10, UR15, 0x6, URZ ;  /* 0x000000060f0a7899 */ /* 0x001fe200080006ff */
[C---:B------:R-:W-:Y:S01]  /*0260*/  VIADD R14, R0.reuse, 0x10 ;  /* 0x00000010000e7836 */ /* 0x040fe20000000000 */
[----:B------:R-:W0:Y:S01]  /*0270*/  LDCU UR21, c[0x0][0x3a0] ;  /* 0x00007400ff1577ac */ /* 0x000e220008000800 */
[----:B------:R-:W-:-:S02]  /*0280*/  VIADD R7, R0, 0xc ;  /* 0x0000000c00077836 */ /* 0x000fc40000000000 */
[C---:B------:R-:W-:Y:S01]  /*0290*/  VIADD R11, R0.reuse, 0x8 ;  /* 0x00000008000b7836 */ /* 0x040fe20000000000 */
[----:B------:R-:W0:Y:S01]  /*02a0*/  LDCU UR17, c[0x0][0x398] ;  /* 0x00007300ff1177ac */ /* 0x000e220008000800 */
[-C--:B------:R-:W-:Y:S02]  /*02b0*/  IMAD R52, R0, R44.reuse, UR10 ;  /* 0x0000000a00347e24 */ /* 0x080fe4000f8e022c */
[-C--:B------:R-:W-:Y:S01]  /*02c0*/  IMAD R46, R5, R44.reuse, UR10 ;  /* 0x0000000a052e7e24 */ /* 0x080fe2000f8e022c */
[----:B--2---:R-:W-:Y:S01]  /*02d0*/  USHF.L.U32 UR11, UR16, 0x6, URZ ;  /* 0x00000006100b7899 */ /* 0x004fe200080006ff */
[-C--:B------:R-:W-:Y:S01]  /*02e0*/  IMAD R24, R2, R44.reuse, UR10 ;  /* 0x0000000a02187e24 */ /* 0x080fe2000f8e022c */
[----:B-1----:R-:W-:Y:S01]  /*02f0*/  UIADD3 UR4, UPT, UPT, UR4, -0x1, URZ ;  /* 0xffffffff04047890 */ /* 0x002fe2000fffe0ff */
[----:B------:R-:W-:Y:S01]  /*0300*/  IMAD R26, R11, R44, UR10 ;  /* 0x0000000a0b1a7e24 */ /* 0x000fe2000f8e022c */
[----:B------:R-:W-:Y:S01]  /*0310*/  IADD3 R17, PT, PT, R9, R46, RZ ;  /* 0x0000002e09117210 */ /* 0x000fe20007ffe0ff */
[----:B------:R-:W-:Y:S01]  /*0320*/  IMAD R28, R7, R44, UR10 ;  /* 0x0000000a071c7e24 */ /* 0x000fe2000f8e022c */
[----:B---3--:R-:W-:Y:S01]  /*0330*/  ULEA UR14, UR8, UR6, 0x18 ;  /* 0x00000006080e7291 */ /* 0x008fe2000f8ec0ff */
[-C--:B------:R-:W-:Y:S01]  /*0340*/  IMAD R6, R0, R22.reuse, UR11 ;  /* 0x0000000b00067e24 */ /* 0x080fe2000f8e0216 */
[----:B------:R-:W-:Y:S01]  /*0350*/  ULEA UR7, UR8, UR7, 0x18 ;  /* 0x0000000708077291 */ /* 0x000fe2000f8ec0ff */
[-C--:B------:R-:W-:Y:S01]  /*0360*/  IMAD R16, R2, R22.reuse, UR11 ;  /* 0x0000000b02107e24 */ /* 0x080fe2000f8e0216 */
[----:B-----5:R-:W-:Y:S01]  /*0370*/  UIADD3 UR6, UPT, UPT, UR9, -0x1, URZ ;  /* 0xffffffff09067890 */ /* 0x020fe2000fffe0ff */
[----:B------:R-:W-:Y:S01]  /*0380*/  IMAD R12, R3, R22, UR11 ;  /* 0x0000000b030c7e24 */ /* 0x000fe2000f8e0216 */
[----:B------:R-:W-:Y:S01]  /*0390*/  IADD3 R6, PT, PT, R9, R6, RZ ;  /* 0x0000000609067210 */ /* 0x000fe20007ffe0ff */
[-C--:B------:R-:W-:Y:S01]  /*03a0*/  IMAD R10, R4, R22.reuse, UR11 ;  /* 0x0000000b040a7e24 */ /* 0x080fe2000f8e0216 */
[C---:B------:R-:W-:Y:S01]  /*03b0*/  LEA R19, R18.reuse, UR14, 0x2 ;  /* 0x0000000e12137c11 */ /* 0x040fe2000f8e10ff */
[-C--:B------:R-:W-:Y:S01]  /*03c0*/  IMAD R8, R5, R22.reuse, UR11 ;  /* 0x0000000b05087e24 */ /* 0x080fe2000f8e0216 */
[----:B------:R-:W-:Y:S01]  /*03d0*/  LEA R18, R18, UR7, 0x2 ;  /* 0x0000000712127c11 */ /* 0x000fe2000f8e10ff */
[-C--:B------:R-:W-:Y:S01]  /*03e0*/  IMAD R0, R14, R22.reuse, UR11 ;  /* 0x0000000b0e007e24 */ /* 0x080fe2000f8e0216 */
[----:B------:R-:W-:Y:S01]  /*03f0*/  UMOV UR7, 0x10 ;  /* 0x0000001000077882 */ /* 0x000fe20000000000 */
[----:B------:R-:W-:-:S02]  /*0400*/  IMAD R20, R7, R22, UR11 ;  /* 0x0000000b07147e24 */ /* 0x000fc4000f8e0216 */
[----:B------:R-:W-:Y:S01]  /*0410*/  IMAD R22, R11, R22, UR11 ;  /* 0x0000000b0b167e24 */ /* 0x000fe2000f8e0216 */
[----:B------:R-:W-:Y:S01]  /*0420*/  IADD3 R0, PT, PT, R9, R0, RZ ;  /* 0x0000000009007210 */ /* 0x000fe20007ffe0ff */
[-C--:B------:R-:W-:Y:S02]  /*0430*/  IMAD R48, R4, R44.reuse, UR10 ;  /* 0x0000000a04307e24 */ /* 0x080fe4000f8e022c */
[-C--:B------:R-:W-:Y:S02]  /*0440*/  IMAD R50, R3, R44.reuse, UR10 ;  /* 0x0000000a03327e24 */ /* 0x080fe4000f8e022c */
[----:B------:R-:W-:Y:S02]  /*0450*/  IMAD R44, R14, R44, UR10 ;  /* 0x0000000a0e2c7e24 */ /* 0x000fe4000f8e022c */
[C---:B------:R-:W-:Y:S02]  /*0460*/  IMAD.IADD R15, R9.reuse, 0x1, R52 ;  /* 0x00000001090f7824 */ /* 0x040fe400078e0234 */
[----:B------:R-:W-:-:S02]  /*0470*/  IMAD.IADD R16, R9, 0x1, R16 ;  /* 0x0000000109107824 */ /* 0x000fc400078e0210 */
[C---:B------:R-:W-:Y:S02]  /*0480*/  IMAD.IADD R12, R9.reuse, 0x1, R12 ;  /* 0x00000001090c7824 */ /* 0x040fe400078e020c */
[C---:B------:R-:W-:Y:S02]  /*0490*/  IMAD.IADD R10, R9.reuse, 0x1, R10 ;  /* 0x00000001090a7824 */ /* 0x040fe400078e020a */
[C---:B------:R-:W-:Y:S02]  /*04a0*/  IMAD.IADD R8, R9.reuse, 0x1, R8 ;  /* 0x0000000109087824 */ /* 0x040fe400078e0208 */
[C---:B------:R-:W-:Y:S02]  /*04b0*/  IMAD.IADD R2, R9.reuse, 0x1, R20 ;  /* 0x0000000109027824 */ /* 0x040fe400078e0214 */
[C---:B------:R-:W-:Y:S02]  /*04c0*/  IMAD.IADD R4, R9.reuse, 0x1, R22 ;  /* 0x0000000109047824 */ /* 0x040fe400078e0216 */
[----:B------:R-:W-:-:S02]  /*04d0*/  IMAD.IADD R3, R9, 0x1, R24 ;  /* 0x0000000109037824 */ /* 0x000fc400078e0218 */
[C---:B------:R-:W-:Y:S02]  /*04e0*/  IMAD.IADD R5, R9.reuse, 0x1, R26 ;  /* 0x0000000109057824 */ /* 0x040fe400078e021a */
[C---:B------:R-:W-:Y:S02]  /*04f0*/  IMAD.IADD R7, R9.reuse, 0x1, R28 ;  /* 0x0000000109077824 */ /* 0x040fe400078e021c */
[C---:B------:R-:W-:Y:S02]  /*0500*/  IMAD.IADD R11, R9.reuse, 0x1, R48 ;  /* 0x00000001090b7824 */ /* 0x040fe400078e0230 */
[C---:B------:R-:W-:Y:S02]  /*0510*/  IMAD.IADD R13, R9.reuse, 0x1, R50 ;  /* 0x00000001090d7824 */ /* 0x040fe400078e0232 */
[----:B0---4-:R-:W-:-:S07]  /*0520*/  IMAD.IADD R9, R9, 0x1, R44 ;  /* 0x0000000109097824 */ /* 0x011fce00078e022c */
.L_x_171:
[----:B------:R-:W-:Y:S01]  /*0530*/  UIADD3 UR10, UPT, UPT, UR7, -0x10, URZ ;  /* 0xfffffff0070a7890 */ /* 0x000fe2000fffe0ff */
[----:B------:R-:W-:-:S03]  /*0540*/  HFMA2 R20, -RZ, RZ, 0, 2.384185791015625e-07 ;  /* 0x00000004ff147431 */ /* 0x000fc600000001ff */
[----:B------:R-:W-:-:S04]  /*0550*/  UISETP.GE.AND UP0, UPT, UR10, UR5, UPT ;  /* 0x000000050a00728c */ /* 0x000fc8000bf06270 */
[----:B------:R-:W-:-:S06]  /*0560*/  UISETP.EQ.OR UP0, UPT, UR15, UR4, UP0 ;  /* 0x000000040f00728c */ /* 0x000fcc0008702670 */
[----:B------:R-:W-:-:S05]  /*0570*/  PLOP3.LUT P0, PT, PT, PT, UP0, 0x80, 0x8 ;  /* 0x000000000008781c */ /* 0x000fca0003f0f008 */
[----:B------:R-:W0:Y:S08]  /*0580*/  @!UP0 LDCU.64 UR8, c[0x0][0x380] ;  /* 0x00007000ff0887ac */ /* 0x000e300008000a00 */
[----:B0-----:R-:W-:-:S06]  /*0590*/  @!P0 IMAD.WIDE R20, R15, R20, UR8 ;  /* 0x000000080f148e25 */ /* 0x001fcc000f8e0214 */
[----:B------:R0:W5:Y:S01]  /*05a0*/  @!P0 LDG.E.CONSTANT R20, desc[UR12][R20.64] ;  /* 0x0000000c14148981 */ /* 0x000162000c1e9900 */
[----:B------:R-:W-:Y:S01]  /*05b0*/  USHF.L.U32 UR8, UR15, 0x6, URZ ;  /* 0x000000060f087899 */ /* 0x000fe200080006ff */
[----:B------:R-:W1:Y:S05]  /*05c0*/  S2R R29, SR_TID.X ;  /* 0x00000000001d7919 */ /* 0x000e6a0000002100 */
[----:B------:R-:W-:Y:S01]  /*05d0*/  IMAD.U32 R23, RZ, RZ, UR8 ;  /* 0x00000008ff177e24 */ /* 0x000fe2000f8e00ff */
[----:B------:R-:W1:Y:S02]  /*05e0*/  S2R R28, SR_TID.Y ;  /* 0x00000000001c7919 */ /* 0x000e640000002200 */
[----:B-1----:R-:W-:-:S05]  /*05f0*/  IMAD R22, R28, 0x10, R29 ;  /* 0x000000101c167824 */ /* 0x002fca00078e021d */
[----:B------:R-:W-:Y:S01]  /*0600*/  LOP3.LUT R23, R23, 0x3f, R22, 0xf8, !PT ;  /* 0x0000003f17177812 */ /* 0x000fe200078ef816 */
[----:B0-----:R-:W-:Y:S06]  /*0610*/  BRA.U !UP0, `(.L_x_110) ;  /* 0x0000000108287547 */ /* 0x001fec000b800000 */
[----:B-----5:R-:W-:Y:S01]  /*0620*/  VIADD R20, R14, 0xfffffff0 ;  /* 0xfffffff00e147836 */ /* 0x020fe20000000000 */
[----:B------:R-:W-:Y:S04]  /*0630*/  BSSY.RECONVERGENT B0, `(.L_x_110) ;  /* 0x0000008000007945 */ /* 0x000fe80003800200 */
[----:B------:R-:W-:Y:S01]  /*0640*/  ISETP.GE.AND P0, PT, R20, UR21, PT ;  /* 0x0000001514007c0c */ /* 0x000fe2000bf06270 */
[----:B------:R-:W-:-:S03]  /*0650*/  IMAD.MOV.U32 R20, RZ, RZ, 0x7f800000 ;  /* 0x7f800000ff147424 */ /* 0x000fc600078e00ff */
[----:B------:R-:W-:-:S13]  /*0660*/  ISETP.GE.OR P0, PT, R23, UR17, P0 ;  /* 0x0000001117007c0c */ /* 0x000fda0008706670 */
[----:B------:R-:W-:Y:S05]  /*0670*/  @P0 BRA `(.L_x_111) ;  /* 0x00000000000c0947 */ /* 0x000fea0003800000 */
[----:B------:R-:W0:Y:S02]  /*0680*/  LDC.64 R20, c[0x0][0x380] ;  /* 0x0000e000ff147b82 */ /* 0x000e240000000a00 */
[----:B0-----:R-:W-:-:S06]  /*0690*/  IMAD.WIDE R20, R15, 0x4, R20 ;  /* 0x000000040f147825 */ /* 0x001fcc00078e0214 */
[----:B------:R0:W5:Y:S02]  /*06a0*/  LDG.E.CONSTANT R20, desc[UR12][R20.64] ;  /* 0x0000000c14147981 */ /* 0x000164000c1e9900 */
.L_x_111:
[----:B------:R-:W-:Y:S05]  /*06b0*/  BSYNC.RECONVERGENT B0 ;  /* 0x0000000000007941 */ /* 0x000fea0003800200 */
.L_x_110:
[----:B-----5:R1:W-:Y:S01]  /*06c0*/  STS [R19], R20 ;  /* 0x0000001413007388 */ /* 0x0203e20000000800 */
[----:B------:R-:W-:Y:S05]  /*06d0*/  BRA.U UP0, `(.L_x_112) ;  /* 0x0000000100147547 */ /* 0x000fea000b800000 */
[----:B01----:R-:W0:Y:S02]  /*06e0*/  LDC.64 R20, c[0x0][0x380] ;  /* 0x0000e000ff147b82 */ /* 0x003e240000000a00 */
[----:B0-----:R-:W-:-:S06]  /*06f0*/  IMAD.WIDE R20, R3, 0x4, R20 ;  /* 0x0000000403147825 */ /* 0x001fcc00078e0214 */
[----:B------:R-:W2:Y:S04]  /*0700*/  LDG.E.CONSTANT R20, desc[UR12][R20.64] ;  /* 0x0000000c14147981 */ /* 0x000ea8000c1e9900 */
[----:B--2---:R3:W-:Y:S01]  /*0710*/  STS [R19+0x400], R20 ;  /* 0x0004001413007388 */ /* 0x0047e20000000800 */
[----:B------:R-:W-:Y:S05]  /*0720*/  BRA `(.L_x_113) ;  /* 0x00000000002c7947 */ /* 0x000fea0003800000 */
.L_x_112:
[----:B-1----:R-:W-:Y:S01]  /*0730*/  VIADD R20, R14, 0xfffffff4 ;  /* 0xfffffff40e147836 */ /* 0x002fe20000000000 */
[----:B------:R-:W-:Y:S04]  /*0740*/  BSSY.RECONVERGENT B0, `(.L_x_114) ;  /* 0x0000008000007945 */ /* 0x000fe80003800200 */
[----:B------:R-:W-:Y:S02]  /*0750*/  ISETP.GE.AND P0, PT, R20, UR21, PT ;  /* 0x0000001514007c0c */ /* 0x000fe4000bf06270 */
[----:B------:R-:W-:Y:S02]  /*0760*/  MOV R20, 0x7f800000 ;  /* 0x7f80000000147802 */ /* 0x000fe40000000f00 */
[----:B------:R-:W-:-:S13]  /*0770*/  ISETP.GE.OR P0, PT, R23, UR17, P0 ;  /* 0x0000001117007c0c */ /* 0x000fda0008706670 */
[----:B------:R-:W-:Y:S05]  /*0780*/  @P0 BRA `(.L_x_115) ;  /* 0x00000000000c0947 */ /* 0x000fea0003800000 */
[----:B0-----:R-:W0:Y:S02]  /*0790*/  LDC.64 R20, c[0x0][0x380] ;  /* 0x0000e000ff147b82 */ /* 0x001e240000000a00 */
[----:B0-----:R-:W-:-:S06]  /*07a0*/  IMAD.WIDE R20, R3, 0x4, R20 ;  /* 0x0000000403147825 */ /* 0x001fcc00078e0214 */
[----:B------:R1:W5:Y:S02]  /*07b0*/  LDG.E.CONSTANT R20, desc[UR12][R20.64] ;  /* 0x0000000c14147981 */ /* 0x000364000c1e9900 */
.L_x_115:
[----:B------:R-:W-:Y:S05]  /*07c0*/  BSYNC.RECONVERGENT B0 ;  /* 0x0000000000007941 */ /* 0x000fea0003800200 */
.L_x_114:
[----:B-----5:R2:W-:Y:S02]  /*07d0*/  STS [R19+0x400], R20 ;  /* 0x0004001413007388 */ /* 0x0205e40000000800 */
.L_x_113:
[----:B------:R-:W-:Y:S05]  /*07e0*/  BRA.U UP0, `(.L_x_116) ;  /* 0x0000000100147547 */ /* 0x000fea000b800000 */
[----:B0123--:R-:W0:Y:S02]  /*07f0*/  LDC.64 R20, c[0x0][0x380] ;  /* 0x0000e000ff147b82 */ /* 0x00fe240000000a00 */
[----:B0-----:R-:W-:-:S06]  /*0800*/  IMAD.WIDE R20, R5, 0x4, R20 ;  /* 0x0000000405147825 */ /* 0x001fcc00078e0214 */
[----:B------:R-:W2:Y:S04]  /*0810*/  LDG.E.CONSTANT R20, desc[UR12][R20.64] ;  /* 0x0000000c14147981 */ /* 0x000ea8000c1e9900 */
[----:B--2---:R4:W-:Y:S01]  /*0820*/  STS [R19+0x800], R20 ;  /* 0x0008001413007388 */ /* 0x0049e20000000800 */
[----:B------:R-:W-:Y:S05]  /*0830*/  BRA `(.L_x_117) ;  /* 0x00000000002c7947 */ /* 0x000fea0003800000 */
.L_x_116:
[----:B--23--:R-:W-:Y:S01]  /*0840*/  VIADD R20, R14, 0xfffffff8 ;  /* 0xfffffff80e147836 */ /* 0x00cfe20000000000 */
[----:B------:R-:W-:Y:S04]  /*0850*/  BSSY.RECONVERGENT B0, `(.L_x_118) ;  /* 0x0000008000007945 */ /* 0x000fe80003800200 */
[----:B------:R-:W-:Y:S01]  /*0860*/  ISETP.GE.AND P0, PT, R20, UR21, PT ;  /* 0x0000001514007c0c */ /* 0x000fe2000bf06270 */
[----:B------:R-:W-:-:S03]  /*0870*/  IMAD.MOV.U32 R20, RZ, RZ, 0x7f800000 ;  /* 0x7f800000ff147424 */ /* 0x000fc600078e00ff */
[----:B------:R-:W-:-:S13]  /*0880*/  ISETP.GE.OR P0, PT, R23, UR17, P0 ;  /* 0x0000001117007c0c */ /* 0x000fda0008706670 */
[----:B------:R-:W-:Y:S05]  /*0890*/  @P0 BRA `(.L_x_119) ;  /* 0x00000000000c0947 */ /* 0x000fea0003800000 */
[----:B01----:R-:W0:Y:S02]  /*08a0*/  LDC.64 R20, c[0x0][0x380] ;  /* 0x0000e000ff147b82 */ /* 0x003e240000000a00 */
[----:B0-----:R-:W-:-:S06]  /*08b0*/  IMAD.WIDE R20, R5, 0x4, R20 ;  /* 0x0000000405147825 */ /* 0x001fcc00078e0214 */
[----:B------:R2:W5:Y:S02]  /*08c0*/  LDG.E.CONSTANT R20, desc[UR12][R20.64] ;  /* 0x0000000c14147981 */ /* 0x000564000c1e9900 */
.L_x_119:
[----:B------:R-:W-:Y:S05]  /*08d0*/  BSYNC.RECONVERGENT B0 ;  /* 0x0000000000007941 */ /* 0x000fea0003800200 */
.L_x_118:
[----:B-----5:R3:W-:Y:S02]  /*08e0*/  STS [R19+0x800], R20 ;  /* 0x0008001413007388 */ /* 0x0207e40000000800 */
.L_x_117:
[----:B------:R-:W-:Y:S05]  /*08f0*/  BRA.U UP0, `(.L_x_120) ;  /* 0x0000000100147547 */ /* 0x000fea000b800000 */
[----:B01234-:R-:W0:Y:S02]  /*0900*/  LDC.64 R20, c[0x0][0x380] ;  /* 0x0000e000ff147b82 */ /* 0x01fe240000000a00 */
[----:B0-----:R-:W-:-:S06]  /*0910*/  IMAD.WIDE R20, R7, 0x4, R20 ;  /* 0x0000000407147825 */ /* 0x001fcc00078e0214 */
[----:B------:R-:W2:Y:S04]  /*0920*/  LDG.E.CONSTANT R20, desc[UR12][R20.64] ;  /* 0x0000000c14147981 */ /* 0x000ea8000c1e9900 */
[----:B--2---:R0:W-:Y:S01]  /*0930*/  STS [R19+0xc00], R20 ;  /* 0x000c001413007388 */ /* 0x0041e20000000800 */
[----:B------:R-:W-:Y:S05]  /*0940*/  BRA `(.L_x_121) ;  /* 0x00000000002c7947 */ /* 0x000fea0003800000 */
.L_x_120:
        /* <DEDUP_REMOVED lines=9> */
.L_x_123:
[----:B------:R-:W-:Y:S05]  /*09e0*/  BSYNC.RECONVERGENT B0 ;  /* 0x0000000000007941 */ /* 0x000fea0003800200 */
.L_x_122:
[----:B-----5:R4:W-:Y:S02]  /*09f0*/  STS [R19+0xc00], R20 ;  /* 0x000c001413007388 */ /* 0x0209e40000000800 */
.L_x_121:
[----:B------:R-:W-:Y:S05]  /*0a00*/  BRA.U UP0, `(.L_x_124) ;  /* 0x0000000100147547 */ /* 0x000fea000b800000 */
[----:B01234-:R-:W0:Y:S02]  /*0a10*/  LDC.64 R20, c[0x0][0x380] ;  /* 0x0000e000ff147b82 */ /* 0x01fe240000000a00 */
[----:B0-----:R-:W-:-:S06]  /*0a20*/  IMAD.WIDE R20, R9, 0x4, R20 ;  /* 0x0000000409147825 */ /* 0x001fcc00078e0214 */
[----:B------:R-:W2:Y:S04]  /*0a30*/  LDG.E.CONSTANT R20, desc[UR12][R20.64] ;  /* 0x0000000c14147981 */ /* 0x000ea8000c1e9900 */
[----:B--2---:R0:W-:Y:S01]  /*0a40*/  STS [R19+0x1000], R20 ;  /* 0x0010001413007388 */ /* 0x0041e20000000800 */
[----:B------:R-:W-:Y:S05]  /*0a50*/  BRA `(.L_x_125) ;  /* 0x0000000000287947 */ /* 0x000fea0003800000 */
.L_x_124:
        /* <DEDUP_REMOVED lines=8> */
.L_x_127:
[----:B------:R-:W-:Y:S05]  /*0ae0*/  BSYNC.RECONVERGENT B0 ;  /* 0x0000000000007941 */ /* 0x000fea0003800200 */
.L_x_126:
[----:B-----5:R4:W-:Y:S02]  /*0af0*/  STS [R19+0x1000], R20 ;  /* 0x0010001413007388 */ /* 0x0209e40000000800 */
.L_x_125:
[----:B------:R-:W-:Y:S05]  /*0b00*/  BRA.U UP0, `(.L_x_128) ;  /* 0x0000000100147547 */ /* 0x000fea000b800000 */
[----:B01234-:R-:W0:Y:S02]  /*0b10*/  LDC.64 R20, c[0x0][0x380] ;  /* 0x0000e000ff147b82 */ /* 0x01fe240000000a00 */
[----:B0-----:R-:W-:-:S06]  /*0b20*/  IMAD.WIDE R20, R17, 0x4, R20 ;  /* 0x0000000411147825 */ /* 0x001fcc00078e0214 */
[----:B------:R-:W2:Y:S04]  /*0b30*/  LDG.E.CONSTANT R20, desc[UR12][R20.64] ;  /* 0x0000000c14147981 */ /* 0x000ea8000c1e9900 */
[----:B--2---:R0:W-:Y:S01]  /*0b40*/  STS [R19+0x1400], R20 ;  /* 0x0014001413007388 */ /* 0x0041e20000000800 */
[----:B------:R-:W-:Y:S05]  /*0b50*/  BRA `(.L_x_129) ;  /* 0x00000000002c7947 */ /* 0x000fea0003800000 */
.L_x_128:
[----:B0---4-:R-:W-:Y:S01]  /*0b60*/  IADD3 R20, PT, PT, R14, 0x4, RZ ;  /* 0x000000040e147810 */ /* 0x011fe20007ffe0ff */
[----:B------:R-:W-:Y:S03]  /*0b70*/  BSSY.RECONVERGENT B0, `(.L_x_130) ;  /* 0x0000008000007945 */ /* 0x000fe60003800200 */
[----:B------:R-:W-:Y:S01]  /*0b80*/  ISETP.GE.AND P0, PT, R20, UR21, PT ;  /* 0x0000001514007c0c */ /* 0x000fe2000bf06270 */
[----:B------:R-:W-:-:S03]  /*0b90*/  IMAD.MOV.U32 R20, RZ, RZ, 0x7f800000 ;  /* 0x7f800000ff147424 */ /* 0x000fc600078e00ff */
[----:B------:R-:W-:-:S13]  /*0ba0*/  ISETP.GE.OR P0, PT, R23, UR17, P0 ;  /* 0x0000001117007c0c */ /* 0x000fda0008706670 */
[----:B------:R-:W-:Y:S05]  /*0bb0*/  @P0 BRA `(.L_x_131) ;  /* 0x00000000000c0947 */ /* 0x000fea0003800000 */
[----:B-123--:R-:W0:Y:S02]  /*0bc0*/  LDC.64 R20, c[0x0][0x380] ;  /* 0x0000e000ff147b82 */ /* 0x00ee240000000a00 */
[----:B0-----:R-:W-:-:S06]  /*0bd0*/  IMAD.WIDE R20, R17, 0x4, R20 ;  /* 0x0000000411147825 */ /* 0x001fcc00078e0214 */
[----:B------:R0:W5:Y:S02]  /*0be0*/  LDG.E.CONSTANT R20, desc[UR12][R20.64] ;  /* 0x0000000c14147981 */ /* 0x000164000c1e9900 */
.L_x_131:
[----:B------:R-:W-:Y:S05]  /*0bf0*/  BSYNC.RECONVERGENT B0 ;  /* 0x0000000000007941 */ /* 0x000fea0003800200 */
.L_x_130:
[----:B-----5:R4:W-:Y:S02]  /*0c00*/  STS [R19+0x1400], R20 ;  /* 0x0014001413007388 */ /* 0x0209e40000000800 */
.L_x_129:
[----:B------:R-:W-:Y:S05]  /*0c10*/  BRA.U UP0, `(.L_x_132) ;  /* 0x0000000100147547 */ /* 0x000fea000b800000 */
[----:B01234-:R-:W0:Y:S02]  /*0c20*/  LDC.64 R20, c[0x0][0x380] ;  /* 0x0000e000ff147b82 */ /* 0x01fe240000000a00 */
[----:B0-----:R-:W-:-:S06]  /*0c30*/  IMAD.WIDE R20, R11, 0x4, R20 ;  /* 0x000000040b147825 */ /* 0x001fcc00078e0214 */
[----:B------:R-:W2:Y:S04]  /*0c40*/  LDG.E.CONSTANT R20, desc[UR12][R20.64] ;  /* 0x0000000c14147981 */ /* 0x000ea8000c1e9900 */
[----:B--2---:R0:W-:Y:S01]  /*0c50*/  STS [R19+0x1800], R20 ;  /* 0x0018001413007388 */ /* 0x0041e20000000800 */
[----:B------:R-:W-:Y:S05]  /*0c60*/  BRA `(.L_x_133) ;  /* 0x00000000002c7947 */ /* 0x000fea0003800000 */
.L_x_132:
        /* <DEDUP_REMOVED lines=9> */
.L_x_135:
[----:B------:R-:W-:Y:S05]  /*0d00*/  BSYNC.RECONVERGENT B0 ;  /* 0x0000000000007941 */ /* 0x000fea0003800200 */
.L_x_134:
[----:B-----5:R4:W-:Y:S02]  /*0d10*/  STS [R19+0x1800], R20 ;  /* 0x0018001413007388 */ /* 0x0209e40000000800 */
.L_x_133:
[----:B------:R-:W-:Y:S05]  /*0d20*/  BRA.U UP0, `(.L_x_136) ;  /* 0x0000000100147547 */ /* 0x000fea000b800000 */
[----:B01234-:R-:W0:Y:S02]  /*0d30*/  LDC.64 R20, c[0x0][0x380] ;  /* 0x0000e000ff147b82 */ /* 0x01fe240000000a00 */
[----:B0-----:R-:W-:-:S06]  /*0d40*/  IMAD.WIDE R20, R13, 0x4, R20 ;  /* 0x000000040d147825 */ /* 0x001fcc00078e0214 */
[----:B------:R-:W2:Y:S04]  /*0d50*/  LDG.E.CONSTANT R20, desc[UR12][R20.64] ;  /* 0x0000000c14147981 */ /* 0x000ea8000c1e9900 */
[----:B--2---:R0:W-:Y:S01]  /*0d60*/  STS [R19+0x1c00], R20 ;  /* 0x001c001413007388 */ /* 0x0041e20000000800 */
[----:B------:R-:W-:Y:S05]  /*0d70*/  BRA `(.L_x_137) ;  /* 0x00000000002c7947 */ /* 0x000fea0003800000 */
.L_x_136:
        /* <DEDUP_REMOVED lines=9> */
.L_x_139:
[----:B------:R-:W-:Y:S05]  /*0e10*/  BSYNC.RECONVERGENT B0 ;  /* 0x0000000000007941 */ /* 0x000fea0003800200 */
.L_x_138:
[----:B-----5:R4:W-:Y:S02]  /*0e20*/  STS [R19+0x1c00], R20 ;  /* 0x001c001413007388 */ /* 0x0209e40000000800 */
.L_x_137:
[----:B------:R-:W-:Y:S01]  /*0e30*/  UISETP.GT.AND UP0, UPT, UR10, UR5, UPT ;  /* 0x000000050a00728c */ /* 0x000fe2000bf04270 */
[----:B------:R-:W-:Y:S01]  /*0e40*/  BSSY.RECONVERGENT B0, `(.L_x_140) ;  /* 0x0000012000007945 */ /* 0x000fe20003800200 */
[----:B------:R-:W-:Y:S02]  /*0e50*/  USHF.L.U32 UR8, UR16, 0x6, URZ ;  /* 0x0000000610087899 */ /* 0x000fe400080006ff */
[----:B------:R-:W-:-:S04]  /*0e60*/  UISETP.EQ.OR UP0, UPT, UR16, UR6, UP0 ;  /* 0x000000061000728c */ /* 0x000fc80008702670 */
[----:B0123--:R-:W-:-:S04]  /*0e70*/  MOV R21, UR8 ;  /* 0x0000000800157c02 */ /* 0x00ffc80008000f00 */
[----:B------:R-:W-:Y:S01]  /*0e80*/  LOP3.LUT R22, R21, 0x3f, R22, 0xf8, !PT ;  /* 0x0000003f15167812 */ /* 0x000fe200078ef816 */
[----:B------:R-:W-:Y:S06]  /*0e90*/  BRA.U !UP0, `(.L_x_141) ;  /* 0x0000000108247547 */ /* 0x000fec000b800000 */
[----:B----4-:R-:W-:Y:S01]  /*0ea0*/  VIADD R20, R14, 0xfffffff0 ;  /* 0xfffffff00e147836 */ /* 0x010fe20000000000 */
[----:B------:R-:W-:Y:S01]  /*0eb0*/  ISETP.GE.AND P0, PT, R22, UR20, PT ;  /* 0x0000001416007c0c */ /* 0x000fe2000bf06270 */
[----:B------:R-:W-:-:S03]  /*0ec0*/  IMAD.MOV.U32 R21, RZ, RZ, 0x7f800000 ;  /* 0x7f800000ff157424 */ /* 0x000fc600078e00ff */
[----:B------:R-:W-:-:S13]  /*0ed0*/  ISETP.GE.OR P0, PT, R20, UR21, P0 ;  /* 0x0000001514007c0c */ /* 0x000fda0008706670 */
[----:B------:R-:W-:Y:S05]  /*0ee0*/  @P0 BRA `(.L_x_142) ;  /* 0x00000000001c0947 */ /* 0x000fea0003800000 */
[----:B------:R-:W0:Y:S02]  /*0ef0*/  LDC.64 R20, c[0x0][0x388] ;  /* 0x0000e200ff147b82 */ /* 0x000e240000000a00 */
[----:B0-----:R-:W-:-:S06]  /*0f00*/  IMAD.WIDE R20, R6, 0x4, R20 ;  /* 0x0000000406147825 */ /* 0x001fcc00078e0214 */
[----:B------:R1:W5:Y:S01]  /*0f10*/  LDG.E.CONSTANT R21, desc[UR12][R20.64] ;  /* 0x0000000c14157981 */ /* 0x000362000c1e9900 */
[----:B------:R-:W-:Y:S05]  /*0f20*/  BRA `(.L_x_142) ;  /* 0x00000000000c7947 */ /* 0x000fea0003800000 */
.L_x_141:
[----:B----4-:R-:W0:Y:S02]  /*0f30*/  LDC.64 R20, c[0x0][0x388] ;  /* 0x0000e200ff147b82 */ /* 0x010e240000000a00 */
[----:B0-----:R-:W-:-:S06]  /*0f40*/  IMAD.WIDE R20, R6, 0x4, R20 ;  /* 0x0000000406147825 */ /* 0x001fcc00078e0214 */
[----:B------:R0:W5:Y:S02]  /*0f50*/  LDG.E.CONSTANT R21, desc[UR12][R20.64] ;  /* 0x0000000c14157981 */ /* 0x000164000c1e9900 */
.L_x_142:
[----:B------:R-:W-:Y:S05]  /*0f60*/  BSYNC.RECONVERGENT B0 ;  /* 0x0000000000007941 */ /* 0x000fea0003800200 */
.L_x_140:
[----:B-----5:R2:W-:Y:S01]  /*0f70*/  STS [R18], R21 ;  /* 0x0000001512007388 */ /* 0x0205e20000000800 */
[----:B------:R-:W-:Y:S05]  /*0f80*/  BRA.U UP0, `(.L_x_143) ;  /* 0x0000000100147547 */ /* 0x000fea000b800000 */
[----:B012---:R-:W0:Y:S02]  /*0f90*/  LDC.64 R20, c[0x0][0x388] ;  /* 0x0000e200ff147b82 */ /* 0x007e240000000a00 */
[----:B0-----:R-:W-:-:S06]  /*0fa0*/  IMAD.WIDE R20, R16, 0x4, R20 ;  /* 0x0000000410147825 */ /* 0x001fcc00078e0214 */
[----:B------:R-:W2:Y:S04]  /*0fb0*/  LDG.E.CONSTANT R21, desc[UR12][R20.64] ;  /* 0x0000000c14157981 */ /* 0x000ea8000c1e9900 */
[----:B--2---:R0:W-:Y:S01]  /*0fc0*/  STS [R18+0x400], R21 ;  /* 0x0004001512007388 */ /* 0x0041e20000000800 */
[----:B------:R-:W-:Y:S05]  /*0fd0*/  BRA `(.L_x_144) ;  /* 0x00000000002c7947 */ /* 0x000fea0003800000 */
.L_x_143:
[----:B01----:R-:W-:Y:S01]  /*0fe0*/  VIADD R20, R14, 0xfffffff4 ;  /* 0xfffffff40e147836 */ /* 0x003fe20000000000 */
[----:B------:R-:W-:Y:S01]  /*0ff0*/  ISETP.GE.AND P0, PT, R22, UR20, PT ;  /* 0x0000001416007c0c */ /* 0x000fe2000bf06270 */
[----:B------:R-:W-:Y:S01]  /*1000*/  BSSY.RECONVERGENT B0, `(.L_x_145) ;  /* 0x0000007000007945 */ /* 0x000fe20003800200 */
[----:B--2---:R-:W-:Y:S02]  /*1010*/  IMAD.MOV.U32 R21, RZ, RZ, 0x7f800000 ;  /* 0x7f800000ff157424 */ /* 0x004fe400078e00ff */
[----:B------:R-:W-:-:S13]  /*1020*/  ISETP.GE.OR P0, PT, R20, UR21, P0 ;  /* 0x0000001514007c0c */ /* 0x000fda0008706670 */
[----:B------:R-:W-:Y:S05]  /*1030*/  @P0 BRA `(.L_x_146) ;  /* 0x00000000000c0947 */ /* 0x000fea0003800000 */
[----:B------:R-:W0:Y:S02]  /*1040*/  LDC.64 R20, c[0x0][0x388] ;  /* 0x0000e200ff147b82 */ /* 0x000e240000000a00 */
[----:B0-----:R-:W-:-:S06]  /*1050*/  IMAD.WIDE R20, R16, 0x4, R20 ;  /* 0x0000000410147825 */ /* 0x001fcc00078e0214 */
[----:B------:R0:W5:Y:S02]  /*1060*/  LDG.E.CONSTANT R21, desc[UR12][R20.64] ;  /* 0x0000000c14157981 */ /* 0x000164000c1e9900 */
.L_x_146:
[----:B------:R-:W-:Y:S05]  /*1070*/  BSYNC.RECONVERGENT B0 ;  /* 0x0000000000007941 */ /* 0x000fea0003800200 */
.L_x_145:
[----:B-----5:R1:W-:Y:S02]  /*1080*/  STS [R18+0x400], R21 ;  /* 0x0004001512007388 */ /* 0x0203e40000000800 */
.L_x_144:
[----:B------:R-:W-:Y:S05]  /*1090*/  BRA.U UP0, `(.L_x_147) ;  /* 0x0000000100147547 */ /* 0x000fea000b800000 */
[----:B01----:R-:W0:Y:S02]  /*10a0*/  LDC.64 R20, c[0x0][0x388] ;  /* 0x0000e200ff147b82 */ /* 0x003e240000000a00 */
[----:B0-----:R-:W-:-:S06]  /*10b0*/  IMAD.WIDE R20, R4, 0x4, R20 ;  /* 0x0000000404147825 */ /* 0x001fcc00078e0214 */
[----:B------:R-:W2:Y:S04]  /*10c0*/  LDG.E.CONSTANT R21, desc[UR12][R20.64] ;  /* 0x0000000c14157981 */ /* 0x000ea8000c1e9900 */
[----:B--2---:R0:W-:Y:S01]  /*10d0*/  STS [R18+0x800], R21 ;  /* 0x0008001512007388 */ /* 0x0041e20000000800 */
[----:B------:R-:W-:Y:S05]  /*10e0*/  BRA `(.L_x_148) ;  /* 0x00000000002c7947 */ /* 0x000fea0003800000 */
.L_x_147:
[----:B0-----:R-:W-:Y:S01]  /*10f0*/  VIADD R20, R14, 0xfffffff8 ;  /* 0xfffffff80e147836 */ /* 0x001fe20000000000 */
[----:B------:R-:W-:Y:S01]  /*1100*/  ISETP.GE.AND P0, PT, R22, UR20, PT ;  /* 0x0000001416007c0c */ /* 0x000fe2000bf06270 */
[----:B------:R-:W-:Y:S01]  /*1110*/  BSSY.RECONVERGENT B0, `(.L_x_149) ;  /* 0x0000007000007945 */ /* 0x000fe20003800200 */
[----:B-1----:R-:W-:Y:S02]  /*1120*/  MOV R21, 0x7f800000 ;  /* 0x7f80000000157802 */ /* 0x002fe40000000f00 */
[----:B------:R-:W-:-:S13]  /*1130*/  ISETP.GE.OR P0, PT, R20, UR21, P0 ;  /* 0x0000001514007c0c */ /* 0x000fda0008706670 */
[----:B------:R-:W-:Y:S05]  /*1140*/  @P0 BRA `(.L_x_150) ;  /* 0x00000000000c0947 */ /* 0x000fea0003800000 */
[----:B------:R-:W0:Y:S02]  /*1150*/  LDC.64 R20, c[0x0][0x388] ;  /* 0x0000e200ff147b82 */ /* 0x000e240000000a00 */
[----:B0-----:R-:W-:-:S06]  /*1160*/  IMAD.WIDE R20, R4, 0x4, R20 ;  /* 0x0000000404147825 */ /* 0x001fcc00078e0214 */
[----:B------:R0:W5:Y:S02]  /*1170*/  LDG.E.CONSTANT R21, desc[UR12][R20.64] ;  /* 0x0000000c14157981 */ /* 0x000164000c1e9900 */
.L_x_150:
[----:B------:R-:W-:Y:S05]  /*1180*/  BSYNC.RECONVERGENT B0 ;  /* 0x0000000000007941 */ /* 0x000fea0003800200 */
.L_x_149:
[----:B-----5:R1:W-:Y:S02]  /*1190*/  STS [R18+0x800], R21 ;  /* 0x0008001512007388 */ /* 0x0203e40000000800 */
.L_x_148:
[----:B------:R-:W-:Y:S05]  /*11a0*/  BRA.U UP0, `(.L_x_151) ;  /* 0x0000000100147547 */ /* 0x000fea000b800000 */
[----:B01----:R-:W0:Y:S02]  /*11b0*/  LDC.64 R20, c[0x0][0x388] ;  /* 0x0000e200ff147b82 */ /* 0x003e240000000a00 */
[----:B0-----:R-:W-:-:S06]  /*11c0*/  IMAD.WIDE R20, R2, 0x4, R20 ;  /* 0x0000000402147825 */ /* 0x001fcc00078e0214 */
[----:B------:R-:W2:Y:S04]  /*11d0*/  LDG.E.CONSTANT R21, desc[UR12][R20.64] ;  /* 0x0000000c14157981 */ /* 0x000ea8000c1e9900 */
[----:B--2---:R0:W-:Y:S01]  /*11e0*/  STS [R18+0xc00], R21 ;  /* 0x000c001512007388 */ /* 0x0041e20000000800 */
[----:B------:R-:W-:Y:S05]  /*11f0*/  BRA `(.L_x_152) ;  /* 0x00000000002c7947 */ /* 0x000fea0003800000 */
.L_x_151:
[----:B0-----:R-:W-:Y:S01]  /*1200*/  VIADD R20, R14, 0xfffffffc ;  /* 0xfffffffc0e147836 */ /* 0x001fe20000000000 */
[----:B------:R-:W-:Y:S01]  /*1210*/  ISETP.GE.AND P0, PT, R22, UR20, PT ;  /* 0x0000001416007c0c */ /* 0x000fe2000bf06270 */
[----:B------:R-:W-:Y:S01]  /*1220*/  BSSY.RECONVERGENT B0, `(.L_x_153) ;  /* 0x0000007000007945 */ /* 0x000fe20003800200 */
[----:B-1----:R-:W-:Y:S02]  /*1230*/  IMAD.MOV.U32 R21, RZ, RZ, 0x7f800000 ;  /* 0x7f800000ff157424 */ /* 0x002fe400078e00ff */
[----:B------:R-:W-:-:S13]  /*1240*/  ISETP.GE.OR P0, PT, R20, UR21, P0 ;  /* 0x0000001514007c0c */ /* 0x000fda0008706670 */
[----:B------:R-:W-:Y:S05]  /*1250*/  @P0 BRA `(.L_x_154) ;  /* 0x00000000000c0947 */ /* 0x000fea0003800000 */
[----:B------:R-:W0:Y:S02]  /*1260*/  LDC.64 R20, c[0x0][0x388] ;  /* 0x0000e200ff147b82 */ /* 0x000e240000000a00 */
[----:B0-----:R-:W-:-:S06]  /*1270*/  IMAD.WIDE R20, R2, 0x4, R20 ;  /* 0x0000000402147825 */ /* 0x001fcc00078e0214 */
[----:B------:R0:W5:Y:S02]  /*1280*/  LDG.E.CONSTANT R21, desc[UR12][R20.64] ;  /* 0x0000000c14157981 */ /* 0x000164000c1e9900 */
.L_x_154:
[----:B------:R-:W-:Y:S05]  /*1290*/  BSYNC.RECONVERGENT B0 ;  /* 0x0000000000007941 */ /* 0x000fea0003800200 */
.L_x_153:
[----:B-----5:R1:W-:Y:S02]  /*12a0*/  STS [R18+0xc00], R21 ;  /* 0x000c001512007388 */ /* 0x0203e40000000800 */
.L_x_152:
[----:B------:R-:W-:Y:S05]  /*12b0*/  BRA.U UP0, `(.L_x_155) ;  /* 0x0000000100147547 */ /* 0x000fea000b800000 */
[----:B01----:R-:W0:Y:S02]  /*12c0*/  LDC.64 R20, c[0x0][0x388] ;  /* 0x0000e200ff147b82 */ /* 0x003e240000000a00 */
[----:B0-----:R-:W-:-:S06]  /*12d0*/  IMAD.WIDE R20, R0, 0x4, R20 ;  /* 0x0000000400147825 */ /* 0x001fcc00078e0214 */
[----:B------:R-:W2:Y:S04]  /*12e0*/  LDG.E.CONSTANT R21, desc[UR12][R20.64] ;  /* 0x0000000c14157981 */ /* 0x000ea8000c1e9900 */
[----:B--2---:R0:W-:Y:S01]  /*12f0*/  STS [R18+0x1000], R21 ;  /* 0x0010001512007388 */ /* 0x0041e20000000800 */
[----:B------:R-:W-:Y:S05]  /*1300*/  BRA `(.L_x_156) ;  /* 0x0000000000287947 */ /* 0x000fea0003800000 */
.L_x_155:
[----:B------:R-:W-:Y:S01]  /*1310*/  ISETP.GE.AND P0, PT, R22, UR20, PT ;  /* 0x0000001416007c0c */ /* 0x000fe2000bf06270 */
[----:B------:R-:W-:Y:S01]  /*1320*/  BSSY.RECONVERGENT B0, `(.L_x_157) ;  /* 0x0000007000007945 */ /* 0x000fe20003800200 */
[----:B01----:R-:W-:Y:S02]  /*1330*/  IMAD.MOV.U32 R21, RZ, RZ, 0x7f800000 ;  /* 0x7f800000ff157424 */ /* 0x003fe400078e00ff */
[----:B------:R-:W-:-:S13]  /*1340*/  ISETP.GE.OR P0, PT, R14, UR21, P0 ;  /* 0x000000150e007c0c */ /* 0x000fda0008706670 */
[----:B------:R-:W-:Y:S05]  /*1350*/  @P0 BRA `(.L_x_158) ;  /* 0x00000000000c0947 */ /* 0x000fea0003800000 */
[----:B------:R-:W0:Y:S02]  /*1360*/  LDC.64 R20, c[0x0][0x388] ;  /* 0x0000e200ff147b82 */ /* 0x000e240000000a00 */
[----:B0-----:R-:W-:-:S06]  /*1370*/  IMAD.WIDE R20, R0, 0x4, R20 ;  /* 0x0000000400147825 */ /* 0x001fcc00078e0214 */
[----:B------:R0:W5:Y:S02]  /*1380*/  LDG.E.CONSTANT R21, desc[UR12][R20.64] ;  /* 0x0000000c14157981 */ /* 0x000164000c1e9900 */
.L_x_158:
[----:B------:R-:W-:Y:S05]  /*1390*/  BSYNC.RECONVERGENT B0 ;  /* 0x0000000000007941 */ /* 0x000fea0003800200 */
.L_x_157:
[----:B-----5:R1:W-:Y:S02]  /*13a0*/  STS [R18+0x1000], R21 ;  /* 0x0010001512007388 */ /* 0x0203e40000000800 */
.L_x_156:
[----:B------:R-:W-:Y:S05]  /*13b0*/  BRA.U UP0, `(.L_x_159) ;  /* 0x0000000100147547 */ /* 0x000fea000b800000 */
[----:B01----:R-:W0:Y:S02]  /*13c0*/  LDC.64 R20, c[0x0][0x388] ;  /* 0x0000e200ff147b82 */ /* 0x003e240000000a00 */
[----:B0-----:R-:W-:-:S06]  /*13d0*/  IMAD.WIDE R20, R8, 0x4, R20 ;  /* 0x0000000408147825 */ /* 0x001fcc00078e0214 */
[----:B------:R-:W2:Y:S04]  /*13e0*/  LDG.E.CONSTANT R21, desc[UR12][R20.64] ;  /* 0x0000000c14157981 */ /* 0x000ea8000c1e9900 */
[----:B--2---:R0:W-:Y:S01]  /*13f0*/  STS [R18+0x1400], R21 ;  /* 0x0014001512007388 */ /* 0x0041e20000000800 */
[----:B------:R-:W-:Y:S05]  /*1400*/  BRA `(.L_x_160) ;  /* 0x00000000002c7947 */ /* 0x000fea0003800000 */
.L_x_159:
        /* <DEDUP_REMOVED lines=9> */
.L_x_162:
[----:B------:R-:W-:Y:S05]  /*14a0*/  BSYNC.RECONVERGENT B0 ;  /* 0x0000000000007941 */ /* 0x000fea0003800200 */
.L_x_161:
[----:B-----5:R1:W-:Y:S02]  /*14b0*/  STS [R18+0x1400], R21 ;  /* 0x0014001512007388 */ /* 0x0203e40000000800 */
.L_x_160:
[----:B------:R-:W-:Y:S05]  /*14c0*/  BRA.U UP0, `(.L_x_163) ;  /* 0x0000000100147547 */ /* 0x000fea000b800000 */
[----:B01----:R-:W0:Y:S02]  /*14d0*/  LDC.64 R20, c[0x0][0x388] ;  /* 0x0000e200ff147b82 */ /* 0x003e240000000a00 */
[----:B0-----:R-:W-:-:S06]  /*14e0*/  IMAD.WIDE R20, R10, 0x4, R20 ;  /* 0x000000040a147825 */ /* 0x001fcc00078e0214 */
[----:B------:R-:W2:Y:S04]  /*14f0*/  LDG.E.CONSTANT R21, desc[UR12][R20.64] ;  /* 0x0000000c14157981 */ /* 0x000ea8000c1e9900 */
[----:B--2---:R0:W-:Y:S01]  /*1500*/  STS [R18+0x1800], R21 ;  /* 0x0018001512007388 */ /* 0x0041e20000000800 */
[----:B------:R-:W-:Y:S05]  /*1510*/  BRA `(.L_x_164) ;  /* 0x00000000002c7947 */ /* 0x000fea0003800000 */
.L_x_163:
[----:B------:R-:W-:Y:S01]  /*1520*/  ISETP.GE.AND P0, PT, R22, UR20, PT ;  /* 0x0000001416007c0c */ /* 0x000fe2000bf06270 */
[----:B------:R-:W-:Y:S01]  /*1530*/  BSSY.RECONVERGENT B0, `(.L_x_165) ;  /* 0x0000008000007945 */ /* 0x000fe20003800200 */
[----:B0-----:R-:W-:Y:S01]  /*1540*/  IADD3 R20, PT, PT, R14, 0x8, RZ ;  /* 0x000000080e147810 */ /* 0x001fe20007ffe0ff */
[----:B-1----:R-:W-:-:S03]  /*1550*/  IMAD.MOV.U32 R21, RZ, RZ, 0x7f800000 ;  /* 0x7f800000ff157424 */ /* 0x002fc600078e00ff */
[----:B------:R-:W-:-:S13]  /*1560*/  ISETP.GE.OR P0, PT, R20, UR21, P0 ;  /* 0x0000001514007c0c */ /* 0x000fda0008706670 */
[----:B------:R-:W-:Y:S05]  /*1570*/  @P0 BRA `(.L_x_166) ;  /* 0x00000000000c0947 */ /* 0x000fea0003800000 */
[----:B------:R-:W0:Y:S02]  /*1580*/  LDC.64 R20, c[0x0][0x388] ;  /* 0x0000e200ff147b82 */ /* 0x000e240000000a00 */
[----:B0-----:R-:W-:-:S06]  /*1590*/  IMAD.WIDE R20, R10, 0x4, R20 ;  /* 0x000000040a147825 */ /* 0x001fcc00078e0214 */
[----:B------:R0:W5:Y:S02]  /*15a0*/  LDG.E.CONSTANT R21, desc[UR12][R20.64] ;  /* 0x0000000c14157981 */ /* 0x000164000c1e9900 */
.L_x_166:
[----:B------:R-:W-:Y:S05]  /*15b0*/  BSYNC.RECONVERGENT B0 ;  /* 0x0000000000007941 */ /* 0x000fea0003800200 */
.L_x_165:
[----:B-----5:R1:W-:Y:S02]  /*15c0*/  STS [R18+0x1800], R21 ;  /* 0x0018001512007388 */ /* 0x0203e40000000800 */
.L_x_164:
[----:B------:R-:W-:Y:S05]  /*15d0*/  BRA.U UP0, `(.L_x_167) ;  /* 0x0000000100147547 */ /* 0x000fea000b800000 */
[----:B01----:R-:W0:Y:S02]  /*15e0*/  LDC.64 R20, c[0x0][0x388] ;  /* 0x0000e200ff147b82 */ /* 0x003e240000000a00 */
[----:B0-----:R-:W-:-:S06]  /*15f0*/  IMAD.WIDE R20, R12, 0x4, R20 ;  /* 0x000000040c147825 */ /* 0x001fcc00078e0214 */
[----:B------:R-:W2:Y:S04]  /*1600*/  LDG.E.CONSTANT R21, desc[UR12][R20.64] ;  /* 0x0000000c14157981 */ /* 0x000ea8000c1e9900 */
[----:B--2---:R0:W-:Y:S01]  /*1610*/  STS [R18+0x1c00], R21 ;  /* 0x001c001512007388 */ /* 0x0041e20000000800 */
[----:B------:R-:W-:Y:S05]  /*1620*/  BRA `(.L_x_168) ;  /* 0x00000000002c7947 */ /* 0x000fea0003800000 */
.L_x_167:
        /* <DEDUP_REMOVED lines=9> */
.L_x_170:
[----:B------:R-:W-:Y:S05]  /*16c0*/  BSYNC.RECONVERGENT B0 ;  /* 0x0000000000007941 */ /* 0x000fea0003800200 */
.L_x_169:
[----:B-----5:R1:W-:Y:S02]  /*16d0*/  STS [R18+0x1c00], R21 ;  /* 0x001c001512007388 */ /* 0x0203e40000000800 */
.L_x_168:
[----:B------:R-:W2:Y:S08]  /*16e0*/  S2UR UR9, SR_CgaCtaId ;  /* 0x00000000000979c3 */ /* 0x000eb00000008800 */
[----:B------:R-:W-:Y:S01]  /*16f0*/  BAR.SYNC.DEFER_BLOCKING 0x0 ;  /* 0x0000000000007b1d */ /* 0x000fe20000010000 */
[----:B------:R-:W-:-:S05]  /*1700*/  VIADD R14, R14, 0x20 ;  /* 0x000000200e0e7836 */ /* 0x000fca0000000000 */
[----:B------:R-:W-:Y:S02]  /*1710*/  UMOV UR8, 0x400 ;  /* 0x0000040000087882 */ /* 0x000fe40000000000 */
[----:B------:R-:W-:Y:S02]  /*1720*/  UIADD3 UR10, UPT, UPT, UR8, 0x2000, URZ ;  /* 0x00002000080a7890 */ /* 0x000fe4000fffe0ff */
[----:B--2---:R-:W-:Y:S02]  /*1730*/  ULEA UR8, UR9, UR8, 0x18 ;  /* 0x0000000809087291 */ /* 0x004fe4000f8ec0ff */
[----:B------:R-:W-:-:S04]  /*1740*/  ULEA UR10, UR9, UR10, 0x18 ;  /* 0x0000000a090a7291 */ /* 0x000fc8000f8ec0ff */
[----:B------:R-:W-:Y:S01]  /*1750*/  LEA R29, R29, UR8, 0x4 ;  /* 0x000000081d1d7c11 */ /* 0x000fe2000f8e20ff */
[----:B------:R-:W-:Y:S01]  /*1760*/  UIADD3 UR8, UPT, UPT, UR7, 0x20, URZ ;  /* 0x0000002007087890 */ /* 0x000fe2000fffe0ff */
[----:B------:R-:W-:Y:S01]  /*1770*/  LEA R28, R28, UR10, 0x4 ;  /* 0x0000000a1c1c7c11 */ /* 0x000fe2000f8e20ff */
[----:B------:R-:W-:Y:S02]  /*1780*/  UIADD3 UR7, UPT, UPT, UR7, 0x10, URZ ;  /* 0x0000001007077890 */ /* 0x000fe4000fffe0ff */
[----:B01----:R-:W-:Y:S02]  /*1790*/  LDS.128 R20, [R29] ;  /* 0x000000001d147984 */ /* 0x003fe40000000c00 */
[----:B------:R-:W-:Y:S02]  /*17a0*/  UISETP.GE.AND UP0, UPT, UR7, UR21, UPT ;  /* 0x000000150700728c */ /* 0x000fe4000bf06270 */
[----:B------:R-:W0:Y:S01]  /*17b0*/  LDS.128 R24, [R28] ;  /* 0x000000001c187984 */ /* 0x000e220000000c00 */
[----:B------:R-:W-:Y:S01]  /*17c0*/  UMOV UR7, UR8 ;  /* 0x0000000800077c82 */ /* 0x000fe20008000000 */
[C---:B0-----:R-:W-:Y:S01]  /*17d0*/  FADD R61, R20.reuse, R24 ;  /* 0x00000018143d7221 */ /* 0x041fe20000000000 */
[C---:B------:R-:W-:Y:S01]  /*17e0*/  FADD R59, R20.reuse, R25 ;  /* 0x00000019143b7221 */ /* 0x040fe20000000000 */
[C-C-:B------:R-:W-:Y:S01]  /*17f0*/  FADD R60, R20.reuse, R26.reuse ;  /* 0x0000001a143c7221 */ /* 0x140fe20000000000 */
[----:B------:R-:W-:Y:S01]  /*1800*/  FADD R53, R20, R27 ;  /* 0x0000001b14357221 */ /* 0x000fe20000000000 */
[C---:B------:R-:W-:Y:S01]  /*1810*/  FADD R47, R24.reuse, R21 ;  /* 0x00000015182f7221 */ /* 0x040fe20000000000 */
[C---:B------:R-:W-:Y:S01]  /*1820*/  FADD R43, R21.reuse, R25 ;  /* 0x00000019152b7221 */ /* 0x040fe20000000000 */
[C---:B------:R-:W-:Y:S01]  /*1830*/  FADD R45, R21.reuse, R26 ;  /* 0x0000001a152d7221 */ /* 0x040fe20000000000 */
[----:B------:R-:W-:Y:S01]  /*1840*/  FADD R49, R21, R27 ;  /* 0x0000001b15317221 */ /* 0x000fe20000000000 */
[----:B------:R-:W-:Y:S01]  /*1850*/  FADD R51, R24, R22 ;  /* 0x0000001618337221 */ /* 0x000fe20000000000 */
[C---:B------:R-:W-:Y:S01]  /*1860*/  FADD R44, R22.reuse, R25 ;  /* 0x00000019162c7221 */ /* 0x040fe20000000000 */
[C-C-:B------:R-:W-:Y:S01]  /*1870*/  FADD R46, R22.reuse, R26.reuse ;  /* 0x0000001a162e7221 */ /* 0x140fe20000000000 */
[----:B------:R-:W-:Y:S01]  /*1880*/  FADD R48, R22, R27 ;  /* 0x0000001b16307221 */ /* 0x000fe20000000000 */
[----:B------:R-:W-:Y:S01]  /*1890*/  FADD R50, R24, R23 ;  /* 0x0000001718327221 */ /* 0x000fe20000000000 */
[C---:B------:R-:W-:Y:S01]  /*18a0*/  FADD R52, R23.reuse, R25 ;  /* 0x0000001917347221 */ /* 0x040fe20000000000 */
[C---:B------:R-:W-:Y:S01]  /*18b0*/  FADD R55, R23.reuse, R26 ;  /* 0x0000001a17377221 */ /* 0x040fe20000000000 */
[----:B------:R-:W-:Y:S01]  /*18c0*/  FADD R54, R23, R27 ;  /* 0x0000001b17367221 */ /* 0x000fe20000000000 */
[----:B------:R-:W-:Y:S01]  /*18d0*/  FMNMX R58, R61, R58, PT ;  /* 0x0000003a3d3a7209 */ /* 0x000fe20003800000 */
[----:B------:R-:W-:Y:S01]  /*18e0*/  LDS.128 R20, [R29+0x100] ;  /* 0x000100001d147984 */ /* 0x000fe20000000c00 */
[----:B------:R-:W-:-:S02]  /*18f0*/  FMNMX R56, R59, R56, PT ;  /* 0x000000383b387209 */ /* 0x000fc40003800000 */
[----:B------:R-:W-:Y:S01]  /*1900*/  FMNMX R57, R60, R57, PT ;  /* 0x000000393c397209 */ /* 0x000fe20003800000 */
[----:B------:R-:W0:Y:S01]  /*1910*/  LDS.128 R24, [R28+0x100] ;  /* 0x000100001c187984 */ /* 0x000e220000000c00 */
        /* <DEDUP_REMOVED lines=1019> */
[----:B------:R0:W1:Y:S01]  /*58d0*/  LDS.128 R24, [R28+0x1f00] ;  /* 0x001f00001c187984 */ /* 0x0000620000000c00 */
[----:B------:R-:W-:Y:S02]  /*58e0*/  FMNMX R30, R30, R45, PT ;  /* 0x0000002d1e1e7209 */ /* 0x000fe40003800000 */
[----:B------:R-:W-:Y:S02]  /*58f0*/  FMNMX R31, R31, R44, PT ;  /* 0x0000002c1f1f7209 */ /* 0x000fe40003800000 */
[----:B------:R-:W-:Y:S02]  /*5900*/  FMNMX R34, R34, R49, PT ;  /* 0x0000003122227209 */ /* 0x000fe40003800000 */
[----:B------:R-:W-:Y:S01]  /*5910*/  FMNMX R36, R36, R51, PT ;  /* 0x0000003324247209 */ /* 0x000fe20003800000 */
[----:B0-----:R-:W0:Y:S01]  /*5920*/  LDC.64 R28, c[0x0][0x398] ;  /* 0x0000e600ff1c7b82 */ /* 0x001e220000000a00 */
        /* <DEDUP_REMOVED lines=9> */
[C---:B0-----:R-:W-:Y:S01]  /*59c0*/  IMAD R16, R29.reuse, 0x20, R16 ;  /* 0x000000201d107824 */ /* 0x041fe200078e0210 */
[C---:B------:R-:W-:Y:S01]  /*59d0*/  LEA R10, R29.reuse, R10, 0x5 ;  /* 0x0000000a1d0a7211 */ /* 0x040fe200078e28ff */
[C---:B------:R-:W-:Y:S01]  /*59e0*/  IMAD R12, R29.reuse, 0x20, R12 ;  /* 0x000000201d0c7824 */ /* 0x040fe200078e020c */
[C---:B------:R-:W-:Y:S01]  /*59f0*/  LEA R3, R28.reuse, R3, 0x5 ;  /* 0x000000031c037211 */ /* 0x040fe200078e28ff */
[C---:B------:R-:W-:Y:S01]  /*5a00*/  IMAD R8, R29.reuse, 0x20, R8 ;  /* 0x000000201d087824 */ /* 0x040fe200078e0208 */
[----:B------:R-:W-:Y:S01]  /*5a10*/  LEA R11, R28, R11, 0x5 ;  /* 0x0000000b1c0b7211 */ /* 0x000fe200078e28ff */
[----:B------:R-:W-:Y:S02]  /*5a20*/  IMAD R0, R29, 0x20, R0 ;  /* 0x000000201d007824 */ /* 0x000fe400078e0200 */
[----:B-1----:R-:W-:Y:S01]  /*5a30*/  FADD R38, R20, R26 ;  /* 0x0000001a14267221 */ /* 0x002fe20000000000 */
[----:B------:R-:W-:Y:S01]  /*5a40*/  FADD R47, R24, R21 ;  /* 0x00000015182f7221 */ /* 0x000fe20000000000 */
[C-C-:B------:R-:W-:Y:S01]  /*5a50*/  FADD R45, R21.reuse, R25.reuse ;  /* 0x00000019152d7221 */ /* 0x140fe20000000000 */
[C---:B------:R-:W-:Y:S01]  /*5a60*/  FADD R51, R20.reuse, R24 ;  /* 0x0000001814337221 */ /* 0x040fe20000000000 */
[C---:B------:R-:W-:Y:S01]  /*5a70*/  FADD R49, R20.reuse, R25 ;  /* 0x0000001914317221 */ /* 0x040fe20000000000 */
[--C-:B------:R-:W-:Y:S01]  /*5a80*/  FADD R42, R20, R27.reuse ;  /* 0x0000001b142a7221 */ /* 0x100fe20000000000 */
[C---:B------:R-:W-:Y:S01]  /*5a90*/  FADD R35, R21.reuse, R26 ;  /* 0x0000001a15237221 */ /* 0x040fe20000000000 */
[----:B------:R-:W-:Y:S01]  /*5aa0*/  FADD R37, R21, R27 ;  /* 0x0000001b15257221 */ /* 0x000fe20000000000 */
[C---:B------:R-:W-:Y:S01]  /*5ab0*/  FADD R44, R24.reuse, R22 ;  /* 0x00000016182c7221 */ /* 0x040fe20000000000 */
[----:B------:R-:W-:Y:S01]  /*5ac0*/  FADD R46, R24, R23 ;  /* 0x00000017182e7221 */ /* 0x000fe20000000000 */
[C---:B------:R-:W-:Y:S01]  /*5ad0*/  FADD R20, R22.reuse, R25 ;  /* 0x0000001916147221 */ /* 0x040fe20000000000 */
[C-C-:B------:R-:W-:Y:S01]  /*5ae0*/  FADD R43, R22.reuse, R26.reuse ;  /* 0x0000001a162b7221 */ /* 0x140fe20000000000 */
[----:B------:R-:W-:Y:S01]  /*5af0*/  FADD R21, R22, R27 ;  /* 0x0000001b16157221 */ /* 0x000fe20000000000 */
[C---:B------:R-:W-:Y:S01]  /*5b00*/  FADD R24, R23.reuse, R25 ;  /* 0x0000001917187221 */ /* 0x040fe20000000000 */
[C---:B------:R-:W-:Y:S01]  /*5b10*/  FADD R25, R23.reuse, R26 ;  /* 0x0000001a17197221 */ /* 0x040fe20000000000 */
[----:B------:R-:W-:Y:S01]  /*5b20*/  FADD R22, R23, R27 ;  /* 0x0000001b17167221 */ /* 0x000fe20000000000 */
[----:B------:R-:W-:Y:S01]  /*5b30*/  FMNMX R57, R57, R38, PT ;  /* 0x0000002639397209 */ /* 0x000fe20003800000 */
[C---:B------:R-:W-:Y:S01]  /*5b40*/  IMAD R2, R29.reuse, 0x20, R2 ;  /* 0x000000201d027824 */ /* 0x040fe200078e0202 */
[----:B------:R-:W-:Y:S01]  /*5b50*/  FMNMX R38, R32, R47, PT ;  /* 0x0000002f20267209 */ /* 0x000fe20003800000 */
[C---:B------:R-:W-:Y:S01]  /*5b60*/  IMAD R4, R29.reuse, 0x20, R4 ;  /* 0x000000201d047824 */ /* 0x040fe200078e0204 */
[----:B------:R-:W-:Y:S01]  /*5b70*/  FMNMX R32, R34, R45, PT ;  /* 0x0000002d22207209 */ /* 0x000fe20003800000 */
[----:B------:R-:W-:Y:S01]  /*5b80*/  IMAD R6, R29, 0x20, R6 ;  /* 0x000000201d067824 */ /* 0x000fe200078e0206 */
[----:B------:R-:W-:Y:S01]  /*5b90*/  FMNMX R30, R30, R35, PT ;  /* 0x000000231e1e7209 */ /* 0x000fe20003800000 */
[----:B------:R-:W-:Y:S01]  /*5ba0*/  IMAD R5, R28, 0x20, R5 ;  /* 0x000000201c057824 */ /* 0x000fe200078e0205 */
[----:B------:R-:W-:Y:S01]  /*5bb0*/  FMNMX R34, R36, R37, PT ;  /* 0x0000002524227209 */ /* 0x000fe20003800000 */
[C---:B------:R-:W-:Y:S01]  /*5bc0*/  IMAD R7, R28.reuse, 0x20, R7 ;  /* 0x000000201c077824 */ /* 0x040fe200078e0207 */
        /* <DEDUP_REMOVED lines=14> */
[----:B------:R-:W-:Y:S01]  /*5cb0*/  FMNMX R41, R53, R22, PT ;  /* 0x0000001635297209 */ /* 0x000fe20003800000 */
[----:B------:R-:W-:Y:S06]  /*5cc0*/  BAR.SYNC.DEFER_BLOCKING 0x0 ;  /* 0x0000000000007b1d */ /* 0x000fec0000010000 */
[----:B------:R-:W-:Y:S05]  /*5cd0*/  BRA.U !UP0, `(.L_x_171) ;  /* 0xffffffa908147547 */ /* 0x000fea000b83ffff */
.L_x_109:
[----:B------:R-:W0:Y:S01]  /*5ce0*/  S2R R5, SR_CTAID.Y ;  /* 0x0000000000057919 */ /* 0x000e220000002600 */
[----:B------:R-:W4:Y:S01]  /*5cf0*/  LDCU UR4, c[0x0][0x370] ;  /* 0x00006e00ff0477ac */ /* 0x000f220008000800 */
[----:B------:R-:W5:Y:S01]  /*5d00*/  S2R R7, SR_CTAID.X ;  /* 0x0000000000077919 */ /* 0x000f620000002500 */
[----:B------:R-:W1:Y:S01]  /*5d10*/  LDCU UR5, c[0x0][0x374] ;  /* 0x00006e80ff0577ac */ /* 0x000e620008000800 */
[----:B------:R-:W3:Y:S01]  /*5d20*/  S2R R0, SR_TID.X ;  /* 0x0000000000007919 */ /* 0x000ee20000002100 */
[----:B------:R-:W2:Y:S01]  /*5d30*/  S2R R4, SR_TID.Y ;  /* 0x0000000000047919 */ /* 0x000ea20000002200 */
[----:B----4-:R-:W-:Y:S02]  /*5d40*/  UIADD3 UR4, UPT, UPT, UR4, -0x1, URZ ;  /* 0xffffffff04047890 */ /* 0x010fe4000fffe0ff */
[----:B-1----:R-:W-:-:S06]  /*5d50*/  UIADD3 UR5, UPT, UPT, UR5, -0x1, URZ ;  /* 0xffffffff05057890 */ /* 0x002fcc000fffe0ff */
[----:B0-----:R-:W-:-:S04]  /*5d60*/  ISETP.NE.AND P0, PT, R5, UR5, PT ;  /* 0x0000000505007c0c */ /* 0x001fc8000bf05270 */
[C---:B-----5:R-:W-:Y:S02]  /*5d70*/  ISETP.EQ.OR P0, PT, R7.reuse, UR4, !P0 ;  /* 0x0000000407007c0c */ /* 0x060fe4000c702670 */
[----:B---3--:R-:W-:Y:S01]  /*5d80*/  LEA R7, R7, R0, 0x4 ;  /* 0x0000000007077211 */ /* 0x008fe200078e20ff */
[----:B--2---:R-:W-:-:S04]  /*5d90*/  IMAD R5, R5, 0x10, R4 ;  /* 0x0000001005057824 */ /* 0x004fc800078e0204 */
[----:B------:R-:W-:Y:S02]  /*5da0*/  IMAD.SHL.U32 R7, R7, 0x4, RZ ;  /* 0x0000000407077824 */ /* 0x000fe400078e00ff */
[----:B------:R-:W-:-:S04]  /*5db0*/  IMAD.SHL.U32 R5, R5, 0x4, RZ ;  /* 0x0000000405057824 */ /* 0x000fc800078e00ff */
[----:B------:R-:W0:Y:S08]  /*5dc0*/  @!P0 LDC R2, c[0x0][0x398] ;  /* 0x0000e600ff028b82 */ /* 0x000e300000000800 */
[----:B------:R-:W1:Y:S01]  /*5dd0*/  @!P0 LDC.64 R8, c[0x0][0x390] ;  /* 0x0000e400ff088b82 */ /* 0x000e620000000a00 */
[----:B0-----:R-:W-:-:S04]  /*5de0*/  @!P0 IMAD R3, R5, R2, R7 ;  /* 0x0000000205038224 */ /* 0x001fc800078e0207 */
[----:B-1----:R-:W-:-:S05]  /*5df0*/  @!P0 IMAD.WIDE R8, R3, 0x4, R8 ;  /* 0x0000000403088825 */ /* 0x002fca00078e0208 */
[----:B------:R-:W2:Y:S02]  /*5e00*/  @!P0 LDG.E R3, desc[UR12][R8.64] ;  /* 0x0000000c08038981 */ /* 0x000ea4000c1e1900 */
        /* <DEDUP_REMOVED lines=14> */
.L_x_173:
[----:B------:R-:W-:Y:S05]  /*5ef0*/  BSYNC.RECONVERGENT B0 ;  /* 0x0000000000007941 */ /* 0x000fea0003800200 */
.L_x_172:
        /* <DEDUP_REMOVED lines=9> */
.L_x_174:
        /* <DEDUP_REMOVED lines=11> */
.L_x_176:
[----:B------:R-:W-:Y:S05]  /*6040*/  BSYNC.RECONVERGENT B0 ;  /* 0x0000000000007941 */ /* 0x000fea0003800200 */
.L_x_175:
[----:B01----:R-:W-:Y:S01]  /*6050*/  VIADD R9, R5, 0x2 ;  /* 0x0000000205097836 */ /* 0x003fe20000000000 */
        /* <DEDUP_REMOVED lines=8> */
.L_x_177:
        /* <DEDUP_REMOVED lines=11> */
.L_x_179:
[----:B------:R-:W-:Y:S05]  /*6190*/  BSYNC.RECONVERGENT B0 ;  /* 0x0000000000007941 */ /* 0x000fea0003800200 */
.L_x_178:
[----:B------:R-:W-:Y:S01]  /*61a0*/  IADD3 R17, PT, PT, R5, 0x3, RZ ;  /* 0x0000000305117810 */ /* 0x000fe20007ffe0ff */
[----:B------:R-:W-:Y:S06]  /*61b0*/  @P0 BRA `(.L_x_180) ;  /* 0x00000000001c0947 */ /* 0x000fec0003800000 */
[----:B0-----:R-:W0:Y:S01]  /*61c0*/  LDC.64 R10, c[0x0][0x390] ;  /* 0x0000e400ff0a7b82 */ /* 0x001e220000000a00 */
[----:B------:R-:W-:-:S04]  /*61d0*/  IMAD R13, R17, R2, R7 ;  /* 0x00000002110d7224 */ /* 0x000fc800078e0207 */
[----:B0-----:R-:W-:-:S05]  /*61e0*/  IMAD.WIDE R10, R13, 0x4, R10 ;  /* 0x000000040d0a7825 */ /* 0x001fca00078e020a */
[----:B------:R-:W2:Y:S02]  /*61f0*/  LDG.E R13, desc[UR12][R10.64] ;  /* 0x0000000c0a0d7981 */ /* 0x000ea4000c1e1900 */
[----:B--2---:R-:W-:-:S05]  /*6200*/  FMNMX R13, R13, R42, PT ;  /* 0x0000002a0d0d7209 */ /* 0x004fca0003800000 */
[----:B------:R2:W-:Y:S01]  /*6210*/  STG.E desc[UR12][R10.64], R13 ;  /* 0x0000000d0a007986 */ /* 0x0005e2000c10190c */
[----:B------:R-:W-:Y:S05]  /*6220*/  BRA `(.L_x_181) ;  /* 0x0000000000307947 */ /* 0x000fea0003800000 */
.L_x_180:
[----:B------:R-:W1:Y:S01]  /*6230*/  LDCU UR4, c[0x0][0x39c] ;  /* 0x00007380ff0477ac */ /* 0x000e620008000800 */
[----:B------:R-:W-:Y:S01]  /*6240*/  BSSY.RECONVERGENT B0, `(.L_x_181) ;  /* 0x000000a000007945 */ /* 0x000fe20003800200 */
[----:B-1----:R-:W-:-:S04]  /*6250*/  ISETP.GE.AND P1, PT, R17, UR4, PT ;  /* 0x0000000411007c0c */ /* 0x002fc8000bf26270 */
[----:B------:R-:W-:-:S13]  /*6260*/  ISETP.GE.OR P1, PT, R7, R2, P1 ;  /* 0x000000020700720c */ /* 0x000fda0000f26670 */
[----:B------:R-:W-:Y:S05]  /*6270*/  @P1 BRA `(.L_x_182) ;  /* 0x0000000000181947 */ /* 0x000fea0003800000 */
[----:B0-----:R-:W0:Y:S01]  /*6280*/  LDC.64 R10, c[0x0][0x390] ;  /* 0x0000e400ff0a7b82 */ /* 0x001e220000000a00 */
[----:B------:R-:W-:-:S04]  /*6290*/  IMAD R13, R17, R2, R7 ;  /* 0x00000002110d7224 */ /* 0x000fc800078e0207 */
[----:B0-----:R-:W-:-:S05]  /*62a0*/  IMAD.WIDE R10, R13, 0x4, R10 ;  /* 0x000000040d0a7825 */ /* 0x001fca00078e020a */
[----:B------:R-:W2:Y:S02]  /*62b0*/  LDG.E R13, desc[UR12][R10.64] ;  /* 0x0000000c0a0d7981 */ /* 0x000ea4000c1e1900 */
[----:B--2---:R-:W-:-:S05]  /*62c0*/  FMNMX R13, R42, R13, PT ;  /* 0x0000000d2a0d7209 */ /* 0x004fca0003800000 */
[----:B------:R1:W-:Y:S02]  /*62d0*/  STG.E desc[UR12][R10.64], R13 ;  /* 0x0000000d0a007986 */ /* 0x0003e4000c10190c */
.L_x_182:
[----:B------:R-:W-:Y:S05]  /*62e0*/  BSYNC.RECONVERGENT B0 ;  /* 0x0000000000007941 */ /* 0x000fea0003800200 */
.L_x_181:
[----:B------:R-:W3:Y:S01]  /*62f0*/  LDCU.64 UR4, c[0x0][0x390] ;  /* 0x00007200ff0477ac */ /* 0x000ee20008000a00 */
[----:B------:R-:W-:Y:S01]  /*6300*/  IMAD R0, R5, R2, RZ ;  /* 0x0000000205007224 */ /* 0x000fe200078e02ff */
[----:B------:R-:W-:Y:S01]  /*6310*/  SHF.R.S32.HI R23, RZ, 0x1f, R7 ;  /* 0x0000001fff177819 */ /* 0x000fe20000011407 */
[----:B------:R-:W-:-:S03]  /*6320*/  VIADD R21, R7, 0x1 ;  /* 0x0000000107157836 */ /* 0x000fc60000000000 */
[----:B------:R-:W-:-:S04]  /*6330*/  IADD3 R4, P1, PT, R7, R0, RZ ;  /* 0x0000000007047210 */ /* 0x000fc80007f3e0ff */
[----:B012---:R-:W-:Y:S02]  /*6340*/  LEA.HI.X.SX32 R11, R0, R23, 0x1, P1 ;  /* 0x00000017000b7211 */ /* 0x007fe400008f0eff */
[----:B---3--:R-:W-:-:S04]  /*6350*/  LEA R10, P1, R4, UR4, 0x2 ;  /* 0x00000004040a7c11 */ /* 0x008fc8000f8210ff */
[----:B------:R-:W-:Y:S01]  /*6360*/  LEA.HI.X R11, R4, UR5, R11, 0x2, P1 ;  /* 0x00000005040b7c11 */ /* 0x000fe200088f140b */
[----:B------:R-:W-:Y:S08]  /*6370*/  @P0 BRA `(.L_x_183) ;  /* 0x0000000000100947 */ /* 0x000ff00003800000 */
[----:B------:R-:W2:Y:S02]  /*6380*/  LDG.E R13, desc[UR12][R10.64+0x4] ;  /* 0x0000040c0a0d7981 */ /* 0x000ea4000c1e1900 */
[----:B--2---:R-:W-:-:S05]  /*6390*/  FMNMX R13, R13, R38, PT ;  /* 0x000000260d0d7209 */ /* 0x004fca0003800000 */
[----:B------:R0:W-:Y:S01]  /*63a0*/  STG.E desc[UR12][R10.64+0x4], R13 ;  /* 0x0000040d0a007986 */ /* 0x0001e2000c10190c */
[----:B------:R-:W-:Y:S05]  /*63b0*/  BRA `(.L_x_184) ;  /* 0x0000000000247947 */ /* 0x000fea0003800000 */
.L_x_183:
        /* <DEDUP_REMOVED lines=8> */
.L_x_185:
[----:B------:R-:W-:Y:S05]  /*6440*/  BSYNC.RECONVERGENT B0 ;  /* 0x0000000000007941 */ /* 0x000fea0003800200 */
.L_x_184:
[----:B------:R-:W-:-:S05]  /*6450*/  IMAD R0, R3, R2, RZ ;  /* 0x0000000203007224 */ /* 0x000fca00078e02ff */
[----:B------:R-:W-:-:S04]  /*6460*/  IADD3 R4, P1, PT, R7, R0, RZ ;  /* 0x0000000007047210 */ /* 0x000fc80007f3e0ff */
[----:B0-----:R-:W-:Y:S02]  /*6470*/  LEA.HI.X.SX32 R13, R0, R23, 0x1, P1 ;  /* 0x00000017000d7211 */ /* 0x001fe400008f0eff */
[----:B------:R-:W-:-:S04]  /*6480*/  LEA R12, P1, R4, UR4, 0x2 ;  /* 0x00000004040c7c11 */ /* 0x000fc8000f8210ff */
[----:B------:R-:W-:Y:S01]  /*6490*/  LEA.HI.X R13, R4, UR5, R13, 0x2, P1 ;  /* 0x00000005040d7c11 */ /* 0x000fe200088f140d */
[----:B------:R-:W-:Y:S08]  /*64a0*/  @P0 BRA `(.L_x_186) ;  /* 0x0000000000100947 */ /* 0x000ff00003800000 */
[----:B------:R-:W2:Y:S02]  /*64b0*/  LDG.E R15, desc[UR12][R12.64+0x4] ;  /* 0x0000040c0c0f7981 */ /* 0x000ea4000c1e1900 */
[----:B--2---:R-:W-:-:S05]  /*64c0*/  FMNMX R15, R15, R32, PT ;  /* 0x000000200f0f7209 */ /* 0x004fca0003800000 */
[----:B------:R1:W-:Y:S01]  /*64d0*/  STG.E desc[UR12][R12.64+0x4], R15 ;  /* 0x0000040f0c007986 */ /* 0x0003e2000c10190c */
[----:B------:R-:W-:Y:S05]  /*64e0*/  BRA `(.L_x_187) ;  /* 0x0000000000247947 */ /* 0x000fea0003800000 */
.L_x_186:
        /* <DEDUP_REMOVED lines=8> */
.L_x_188:
[----:B------:R-:W-:Y:S05]  /*6570*/  BSYNC.RECONVERGENT B0 ;  /* 0x0000000000007941 */ /* 0x000fea0003800200 */
.L_x_187:
[----:B------:R-:W-:-:S05]  /*6580*/  IMAD R0, R9, R2, RZ ;  /* 0x0000000209007224 */ /* 0x000fca00078e02ff */
[----:B------:R-:W-:-:S04]  /*6590*/  IADD3 R4, P1, PT, R7, R0, RZ ;  /* 0x0000000007047210 */ /* 0x000fc80007f3e0ff */
[----:B01----:R-:W-:Y:S02]  /*65a0*/  LEA.HI.X.SX32 R15, R0, R23, 0x1, P1 ;  /* 0x00000017000f7211 */ /* 0x003fe400008f0eff */
[----:B------:R-:W-:-:S04]  /*65b0*/  LEA R14, P1, R4, UR4, 0x2 ;  /* 0x00000004040e7c11 */ /* 0x000fc8000f8210ff */
[----:B------:R-:W-:Y:S01]  /*65c0*/  LEA.HI.X R15, R4, UR5, R15, 0x2, P1 ;  /* 0x00000005040f7c11 */ /* 0x000fe200088f140f */
[----:B------:R-:W-:Y:S08]  /*65d0*/  @P0 BRA `(.L_x_189) ;  /* 0x0000000000100947 */ /* 0x000ff00003800000 */
[----:B------:R-:W2:Y:S02]  /*65e0*/  LDG.E R19, desc[UR12][R14.64+0x4] ;  /* 0x0000040c0e137981 */ /* 0x000ea4000c1e1900 */
[----:B--2---:R-:W-:-:S05]  /*65f0*/  FMNMX R19, R19, R30, PT ;  /* 0x0000001e13137209 */ /* 0x004fca0003800000 */
[----:B------:R0:W-:Y:S01]  /*6600*/  STG.E desc[UR12][R14.64+0x4], R19 ;  /* 0x000004130e007986 */ /* 0x0001e2000c10190c */
[----:B------:R-:W-:Y:S05]  /*6610*/  BRA `(.L_x_190) ;  /* 0x0000000000247947 */ /* 0x000fea0003800000 */
.L_x_189:
        /* <DEDUP_REMOVED lines=8> */
.L_x_191:
[----:B------:R-:W-:Y:S05]  /*66a0*/  BSYNC.RECONVERGENT B0 ;  /* 0x0000000000007941 */ /* 0x000fea0003800200 */
.L_x_190:
[----:B------:R-:W-:-:S05]  /*66b0*/  IMAD R0, R17, R2, RZ ;  /* 0x0000000211007224 */ /* 0x000fca00078e02ff */
[----:B------:R-:W-:-:S04]  /*66c0*/  IADD3 R4, P1, PT, R7, R0, RZ ;  /* 0x0000000007047210 */ /* 0x000fc80007f3e0ff */
[----:B------:R-:W-:Y:S02]  /*66d0*/  LEA.HI.X.SX32 R23, R0, R23, 0x1, P1 ;  /* 0x0000001700177211 */ /* 0x000fe400008f0eff */
[----:B------:R-:W-:-:S04]  /*66e0*/  LEA R18, P1, R4, UR4, 0x2 ;  /* 0x0000000404127c11 */ /* 0x000fc8000f8210ff */
[----:B0-----:R-:W-:Y:S01]  /*66f0*/  LEA.HI.X R19, R4, UR5, R23, 0x2, P1 ;  /* 0x0000000504137c11 */ /* 0x001fe200088f1417 */
[----:B------:R-:W-:Y:S08]  /*6700*/  @P0 BRA `(.L_x_192) ;  /* 0x0000000000100947 */ /* 0x000ff00003800000 */
[----:B------:R-:W2:Y:S02]  /*6710*/  LDG.E R21, desc[UR12][R18.64+0x4] ;  /* 0x0000040c12157981 */ /* 0x000ea4000c1e1900 */
[----:B--2---:R-:W-:-:S05]  /*6720*/  FMNMX R21, R21, R34, PT ;  /* 0x0000002215157209 */ /* 0x004fca0003800000 */
[----:B------:R0:W-:Y:S01]  /*6730*/  STG.E desc[UR12][R18.64+0x4], R21 ;  /* 0x0000041512007986 */ /* 0x0001e2000c10190c */
[----:B------:R-:W-:Y:S05]  /*6740*/  BRA `(.L_x_193) ;  /* 0x0000000000247947 */ /* 0x000fea0003800000 */
.L_x_192:
        /* <DEDUP_REMOVED lines=8> */
.L_x_194:
[----:B------:R-:W-:Y:S05]  /*67d0*/  BSYNC.RECONVERGENT B0 ;  /* 0x0000000000007941 */ /* 0x000fea0003800200 */
.L_x_193:
[----:B0-----:R-:W-:Y:S01]  /*67e0*/  VIADD R21, R7, 0x2 ;  /* 0x0000000207157836 */ /* 0x001fe20000000000 */
[----:B------:R-:W-:Y:S06]  /*67f0*/  @P0 BRA `(.L_x_195) ;  /* 0x0000000000100947 */ /* 0x000fec0003800000 */
[----:B------:R-:W2:Y:S02]  /*6800*/  LDG.E R23, desc[UR12][R10.64+0x8] ;  /* 0x0000080c0a177981 */ /* 0x000ea4000c1e1900 */
[----:B--2---:R-:W-:-:S05]  /*6810*/  FMNMX R23, R23, R36, PT ;  /* 0x0000002417177209 */ /* 0x004fca0003800000 */
[----:B------:R0:W-:Y:S01]  /*6820*/  STG.E desc[UR12][R10.64+0x8], R23 ;  /* 0x000008170a007986 */ /* 0x0001e2000c10190c */
[----:B------:R-:W-:Y:S05]  /*6830*/  BRA `(.L_x_196) ;  /* 0x0000000000247947 */ /* 0x000fea0003800000 */
.L_x_195:
        /* <DEDUP_REMOVED lines=8> */
.L_x_197:
[----:B------:R-:W-:Y:S05]  /*68c0*/  BSYNC.RECONVERGENT B0 ;  /* 0x0000000000007941 */ /* 0x000fea0003800200 */
.L_x_196:
[----:B------:R-:W-:Y:S05]  /*68d0*/  @P0 BRA `(.L_x_198) ;  /* 0x0000000000100947 */ /* 0x000fea0003800000 */
[----:B------:R-:W2:Y:S02]  /*68e0*/  LDG.E R0, desc[UR12][R12.64+0x8] ;  /* 0x0000080c0c007981 */ /* 0x000ea4000c1e1900 */
[----:B--2---:R-:W-:-:S05]  /*68f0*/  FMNMX R37, R0, R37, PT ;  /* 0x0000002500257209 */ /* 0x004fca0003800000 */
[----:B------:R2:W-:Y:S01]  /*6900*/  STG.E desc[UR12][R12.64+0x8], R37 ;  /* 0x000008250c007986 */ /* 0x0005e2000c10190c */
[----:B------:R-:W-:Y:S05]  /*6910*/  BRA `(.L_x_199) ;  /* 0x0000000000247947 */ /* 0x000fea0003800000 */
.L_x_198:
        /* <DEDUP_REMOVED lines=8> */
.L_x_200:
[----:B------:R-:W-:Y:S05]  /*69a0*/  BSYNC.RECONVERGENT B0 ;  /* 0x0000000000007941 */ /* 0x000fea0003800200 */
.L_x_199:
[----:B------:R-:W-:Y:S05]  /*69b0*/  @P0 BRA `(.L_x_201) ;  /* 0x0000000000100947 */ /* 0x000fea0003800000 */
[----:B------:R-:W3:Y:S02]  /*69c0*/  LDG.E R0, desc[UR12][R14.64+0x8] ;  /* 0x0000080c0e007981 */ /* 0x000ee4000c1e1900 */
[----:B---3--:R-:W-:-:S05]  /*69d0*/  FMNMX R31, R0, R31, PT ;  /* 0x0000001f001f7209 */ /* 0x008fca0003800000 */
[----:B------:R3:W-:Y:S01]  /*69e0*/  STG.E desc[UR12][R14.64+0x8], R31 ;  /* 0x0000081f0e007986 */ /* 0x0007e2000c10190c */
[----:B------:R-:W-:Y:S05]  /*69f0*/  BRA `(.L_x_202) ;  /* 0x0000000000247947 */ /* 0x000fea0003800000 */
.L_x_201:
        /* <DEDUP_REMOVED lines=8> */
.L_x_203:
[----:B------:R-:W-:Y:S05]  /*6a80*/  BSYNC.RECONVERGENT B0 ;  /* 0x0000000000007941 */ /* 0x000fea0003800200 */
.L_x_202:
[----:B------:R-:W-:Y:S05]  /*6a90*/  @P0 BRA `(.L_x_204) ;  /* 0x0000000000100947 */ /* 0x000fea0003800000 */
[----:B------:R-:W4:Y:S02]  /*6aa0*/  LDG.E R0, desc[UR12][R18.64+0x8] ;  /* 0x0000080c12007981 */ /* 0x000f24000c1e1900 */
[----:B----4-:R-:W-:-:S05]  /*6ab0*/  FMNMX R33, R0, R33, PT ;  /* 0x0000002100217209 */ /* 0x010fca0003800000 */
[----:B------:R4:W-:Y:S01]  /*6ac0*/  STG.E desc[UR12][R18.64+0x8], R33 ;  /* 0x0000082112007986 */ /* 0x0009e2000c10190c */
[----:B------:R-:W-:Y:S05]  /*6ad0*/  BRA `(.L_x_205) ;  /* 0x0000000000247947 */ /* 0x000fea0003800000 */
.L_x_204:
[----:B------:R-:W4:Y:S01]  /*6ae0*/  LDCU UR4, c[0x0][0x39c] ;  /* 0x00007380ff0477ac */ /* 0x000f220008000800 */
[----:B------:R-:W-:Y:S01]  /*6af0*/  BSSY.RECONVERGENT B0, `(.L_x_205) ;  /* 0x0000007000007945 */ /* 0x000fe20003800200 */
[----:B----4-:R-:W-:-:S04]  /*6b00*/  ISETP.GE.AND P1, PT, R17, UR4, PT ;  /* 0x0000000411007c0c */ /* 0x010fc8000bf26270 */
[----:B------:R-:W-:-:S13]  /*6b10*/  ISETP.GE.OR P1, PT, R21, R2, P1 ;  /* 0x000000021500720c */ /* 0x000fda0000f26670 */
[----:B------:R-:W-:Y:S05]  /*6b20*/  @P1 BRA `(.L_x_206) ;  /* 0x00000000000c1947 */ /* 0x000fea0003800000 */
[----:B------:R-:W4:Y:S02]  /*6b30*/  LDG.E R0, desc[UR12][R18.64+0x8] ;  /* 0x0000080c12007981 */ /* 0x000f24000c1e1900 */
[----:B----4-:R-:W-:-:S05]  /*6b40*/  FMNMX R33, R33, R0, PT ;  /* 0x0000000021217209 */ /* 0x010fca0003800000 */
[----:B------:R4:W-:Y:S02]  /*6b50*/  STG.E desc[UR12][R18.64+0x8], R33 ;  /* 0x0000082112007986 */ /* 0x0009e4000c10190c */
.L_x_206:
[----:B------:R-:W-:Y:S05]  /*6b60*/  BSYNC.RECONVERGENT B0 ;  /* 0x0000000000007941 */ /* 0x000fea0003800200 */
.L_x_205:
[----:B------:R-:W-:Y:S01]  /*6b70*/  VIADD R7, R7, 0x3 ;  /* 0x0000000307077836 */ /* 0x000fe20000000000 */
[----:B------:R-:W-:Y:S06]  /*6b80*/  @P0 BRA `(.L_x_207) ;  /* 0x0000000000100947 */ /* 0x000fec0003800000 */
[----:B------:R-:W5:Y:S02]  /*6b90*/  LDG.E R0, desc[UR12][R10.64+0xc] ;  /* 0x00000c0c0a007981 */ /* 0x000f64000c1e1900 */
[----:B-----5:R-:W-:-:S05]  /*6ba0*/  FMNMX R39, R0, R39, PT ;  /* 0x0000002700277209 */ /* 0x020fca0003800000 */
[----:B------:R0:W-:Y:S01]  /*6bb0*/  STG.E desc[UR12][R10.64+0xc], R39 ;  /* 0x00000c270a007986 */ /* 0x0001e2000c10190c */
[----:B------:R-:W-:Y:S05]  /*6bc0*/  BRA `(.L_x_208) ;  /* 0x0000000000247947 */ /* 0x000fea0003800000 */
.L_x_207:
        /* <DEDUP_REMOVED lines=8> */
.L_x_209:
[----:B------:R-:W-:Y:S05]  /*6c50*/  BSYNC.RECONVERGENT B0 ;  /* 0x0000000000007941 */ /* 0x000fea0003800200 */
.L_x_208:
[----:B------:R-:W-:Y:S05]  /*6c60*/  @P0 BRA `(.L_x_210) ;  /* 0x0000000000100947 */ /* 0x000fea0003800000 */
[----:B------:R-:W5:Y:S02]  /*6c70*/  LDG.E R0, desc[UR12][R12.64+0xc] ;  /* 0x00000c0c0c007981 */ /* 0x000f64000c1e1900 */
[----:B-----5:R-:W-:-:S05]  /*6c80*/  FMNMX R35, R0, R35, PT ;  /* 0x0000002300237209 */ /* 0x020fca0003800000 */
[----:B------:R0:W-:Y:S01]  /*6c90*/  STG.E desc[UR12][R12.64+0xc], R35 ;  /* 0x00000c230c007986 */ /* 0x0001e2000c10190c */
[----:B------:R-:W-:Y:S05]  /*6ca0*/  BRA `(.L_x_211) ;  /* 0x0000000000247947 */ /* 0x000fea0003800000 */
.L_x_210:
        /* <DEDUP_REMOVED lines=8> */
.L_x_212:
[----:B------:R-:W-:Y:S05]  /*6d30*/  BSYNC.RECONVERGENT B0 ;  /* 0x0000000000007941 */ /* 0x000fea0003800200 */
.L_x_211:
[----:B------:R-:W-:Y:S05]  /*6d40*/  @P0 BRA `(.L_x_213) ;  /* 0x0000000000100947 */ /* 0x000fea0003800000 */
[----:B------:R-:W5:Y:S02]  /*6d50*/  LDG.E R3, desc[UR12][R14.64+0xc] ;  /* 0x00000c0c0e037981 */ /* 0x000f64000c1e1900 */
[----:B-----5:R-:W-:-:S05]  /*6d60*/  FMNMX R3, R3, R40, PT ;  /* 0x0000002803037209 */ /* 0x020fca0003800000 */
[----:B------:R0:W-:Y:S01]  /*6d70*/  STG.E desc[UR12][R14.64+0xc], R3 ;  /* 0x00000c030e007986 */ /* 0x0001e2000c10190c */
[----:B------:R-:W-:Y:S05]  /*6d80*/  BRA `(.L_x_214) ;  /* 0x0000000000247947 */ /* 0x000fea0003800000 */
.L_x_213:
        /* <DEDUP_REMOVED lines=8> */
.L_x_215:
[----:B------:R-:W-:Y:S05]  /*6e10*/  BSYNC.RECONVERGENT B0 ;  /* 0x0000000000007941 */ /* 0x000fea0003800200 */
.L_x_214:
[----:B------:R-:W-:Y:S05]  /*6e20*/  @P0 BRA `(.L_x_216) ;  /* 0x0000000000100947 */ /* 0x000fea0003800000 */
[----:B------:R-:W5:Y:S02]  /*6e30*/  LDG.E R0, desc[UR12][R18.64+0xc] ;  /* 0x00000c0c12007981 */ /* 0x000f64000c1e1900 */
[----:B-----5:R-:W-:-:S05]  /*6e40*/  FMNMX R41, R0, R41, PT ;  /* 0x0000002900297209 */ /* 0x020fca0003800000 */
[----:B------:R-:W-:Y:S01]  /*6e50*/  STG.E desc[UR12][R18.64+0xc], R41 ;  /* 0x00000c2912007986 */ /* 0x000fe2000c10190c */
[----:B------:R-:W-:Y:S05]  /*6e60*/  EXIT ;  /* 0x000000000000794d */ /* 0x000fea0003800000 */
.L_x_216:
        /* <DEDUP_REMOVED lines=8> */
.L_x_217:
        /* <DEDUP_REMOVED lines=9> */
.L_x_437:


//--------------------- .text._Z15FP32_minplus_TNILi64ELi32ELi64ELi4ELi4EEvPfS0_S0_iii --------------------------
	.section	.text._Z15FP32_minplus_TNILi64ELi32ELi64ELi4ELi4EEvPfS0_S0_iii,"ax",@progbits
	.align	128
        .global         _Z15FP32_minplus_TNILi64ELi32ELi64ELi4ELi4EEvPfS0_S0_iii
        .type           _Z15FP32_minplus_TNILi64ELi32ELi64ELi4ELi4EEvPfS0_S0_iii,@function
        .size           _Z15FP32_minplus_TNILi64ELi32ELi64ELi4ELi4EEvPfS0_S0_iii,(.L_x_438 - _Z15FP32_minplus_TNILi64ELi32ELi64ELi4ELi4EEvPfS0_S0_iii)
        .other          _Z15FP32_minplus_TNILi64ELi32ELi64ELi4ELi4EEvPfS0_S0_iii,@"STO_CUDA_ENTRY STV_DEFAULT"
_Z15FP32_minplus_TNILi64ELi32ELi64ELi4ELi4EEvPfS0_S0_iii:
.text._Z15FP32_minplus_TNILi64ELi32ELi64ELi4ELi4EEvPfS0_S0_iii:
        /* <DEDUP_REMOVED lines=8> */
[----:B------:R-:W-:-:S02]  /*0080*/  CS2R R52, SRZ ;  /* 0x0000000000347805 */ /* 0x000fc4000001ff00 */
[----:B------:R-:W-:Y:S02]  /*0090*/  CS2R R54, SRZ ;  /* 0x0000000000367805 */ /* 0x000fe4000001ff00 */
[----:B------:R-:W-:Y:S02]  /*00a0*/  CS2R R28, SRZ ;  /* 0x00000000001c7805 */ /* 0x000fe4000001ff00 */
[----:B------:R-:W-:Y:S01]  /*00b0*/  CS2R R56, SRZ ;  /* 0x0000000000387805 */ /* 0x000fe2000001ff00 */
[----:B------:R-:W-:Y:S01]  /*00c0*/  IMAD.MOV.U32 R64, RZ, RZ, RZ ;  /* 0x000000ffff407224 */ /* 0x000fe200078e00ff */
[----:B------:R-:W3:Y:S01]  /*00d0*/  LDCU.64 UR8, c[0x0][0x358] ;  /* 0x00006b00ff0877ac */ /* 0x000ee20008000a00 */
[----:B0-----:R-:W-:-:S09]  /*00e0*/  UISETP.GE.AND UP0, UPT, UR13, 0x1, UPT ;  /* 0x000000010d00788c */ /* 0x001fd2000bf06270 */
[----:B------:R-:W-:Y:S05]  /*00f0*/  BRA.U !UP0, `(.L_x_218) ;  /* 0x0000005908387547 */ /* 0x000fea000b800000 */
[----:B------:R-:W0:Y:S01]  /*0100*/  S2UR UR11, SR_CTAID.Y ;  /* 0x00000000000b79c3 */ /* 0x000e220000002600 */
[----:B-12---:R-:W-:Y:S01]  /*0110*/  IMAD R2, R0, 0x10, R3 ;  /* 0x0000001000027824 */ /* 0x006fe200078e0203 */
[----:B------:R-:W-:Y:S01]  /*0120*/  UMOV UR4, 0x400 ;  /* 0x0000040000047882 */ /* 0x000fe20000000000 */
[----:B------:R-:W-:Y:S01]  /*0130*/  IMAD R4, R3, 0x10, R0 ;  /* 0x0000001003047824 */ /* 0x000fe200078e0200 */
[----:B------:R-:W-:Y:S02]  /*0140*/  UIADD3 UR10, UPT, UPT, UR13, -0x20, URZ ;  /* 0xffffffe00d0a7890 */ /* 0x000fe4000fffe0ff */
[----:B------:R-:W-:Y:S01]  /*0150*/  IMAD.U32 R38, RZ, RZ, UR13 ;  /* 0x0000000dff267e24 */ /* 0x000fe2000f8e00ff */
[----:B------:R-:W-:Y:S01]  /*0160*/  LOP3.LUT R49, R2, 0x1f, RZ, 0xc0, !PT ;  /* 0x0000001f02317812 */ /* 0x000fe200078ec0ff */
[----:B------:R-:W-:Y:S01]  /*0170*/  IMAD.MOV.U32 R65, RZ, RZ, 0x7f800000 ;  /* 0x7f800000ff417424 */ /* 0x000fe200078e00ff */
[----:B------:R-:W1:Y:S01]  /*0180*/  S2UR UR12, SR_CTAID.X ;  /* 0x00000000000c79c3 */ /* 0x000e620000002500 */
[----:B------:R-:W-:Y:S01]  /*0190*/  LOP3.LUT R48, R4, 0x1f, RZ, 0xc0, !PT ;  /* 0x0000001f04307812 */ /* 0x000fe200078ec0ff */
[----:B------:R-:W-:Y:S01]  /*01a0*/  IMAD.MOV.U32 R60, RZ, RZ, RZ ;  /* 0x000000ffff3c7224 */ /* 0x000fe200078e00ff */
[----:B------:R-:W-:Y:S01]  /*01b0*/  SHF.R.U32.HI R5, RZ, 0x5, R4 ;  /* 0x00000005ff057819 */ /* 0x000fe20000011604 */
[----:B------:R-:W2:Y:S04]  /*01c0*/  LDCU UR15, c[0x0][0x39c] ;  /* 0x00007380ff0f77ac */ /* 0x000ea80008000800 */
[----:B------:R-:W4:Y:S01]  /*01d0*/  S2UR UR5, SR_CgaCtaId ;  /* 0x00000000000579c3 */ /* 0x000f220000008800 */
[----:B------:R-:W2:Y:S01]  /*01e0*/  LDCU UR16, c[0x0][0x3a0] ;  /* 0x00007400ff1077ac */ /* 0x000ea20008000800 */
[----:B------:R-:W2:Y:S01]  /*01f0*/  LDCU UR14, c[0x0][0x398] ;  /* 0x00007300ff0e77ac */ /* 0x000ea20008000800 */
[----:B0-----:R-:W-:-:S06]  /*0200*/  USHF.L.U32 UR6, UR11, 0x6, URZ ;  /* 0x000000060b067899 */ /* 0x001fcc00080006ff */
[----:B------:R-:W-:Y:S01]  /*0210*/  LEA.HI R47, R2, UR6, RZ, 0x1b ;  /* 0x00000006022f7c11 */ /* 0x000fe2000f8fd8ff */
[----:B-1----:R-:W-:Y:S01]  /*0220*/  IMAD.U32 R4, RZ, RZ, UR12 ;  /* 0x0000000cff047e24 */ /* 0x002fe2000f8e00ff */
[----:B------:R-:W-:-:S03]  /*0230*/  LOP3.LUT R2, R49, 0x7fe0, R2, 0xf8, !PT ;  /* 0x00007fe031027812 */ /* 0x000fc600078ef802 */
[----:B------:R-:W-:Y:S02]  /*0240*/  IMAD R43, R47, UR13, R49 ;  /* 0x0000000d2f2b7c24 */ /* 0x000fe4000f8e0231 */
[--C-:B------:R-:W-:Y:S01]  /*0250*/  IMAD R45, R4, 0x40, R5.reuse ;  /* 0x00000040042d7824 */ /* 0x100fe200078e0205 */
[----:B----4-:R-:W-:Y:S01]  /*0260*/  ULEA UR7, UR5, UR4, 0x18 ;  /* 0x0000000405077291 */ /* 0x010fe2000f8ec0ff */
[----:B------:R-:W-:Y:S01]  /*0270*/  IMAD R4, R48, 0x40, R5 ;  /* 0x0000004030047824 */ /* 0x000fe200078e0205 */
[----:B------:R-:W-:Y:S01]  /*0280*/  UIADD3 UR4, UPT, UPT, UR4, 0x2000, URZ ;  /* 0x0000200004047890 */ /* 0x000fe2000fffe0ff */
[C---:B------:R-:W-:Y:S01]  /*0290*/  IMAD R42, R38.reuse, 0x20, R43 ;  /* 0x00000020262a7824 */ /* 0x040fe200078e022b */
[----:B------:R-:W-:Y:S01]  /*02a0*/  LEA R37, R38, R43, 0x3 ;  /* 0x0000002b26257211 */ /* 0x000fe200078e18ff */
[C---:B------:R-:W-:Y:S01]  /*02b0*/  VIADD R17, R45.reuse, 0x38 ;  /* 0x000000382d117836 */ /* 0x040fe20000000000 */
[----:B------:R-:W-:Y:S01]  /*02c0*/  ULEA UR4, UR5, UR4, 0x18 ;  /* 0x0000000405047291 */ /* 0x000fe2000f8ec0ff */
[C---:B------:R-:W-:Y:S01]  /*02d0*/  VIADD R11, R45.reuse, 0x30 ;  /* 0x000000302d0b7836 */ /* 0x040fe20000000000 */
[----:B------:R-:W-:Y:S01]  /*02e0*/  LEA R2, R2, UR7, 0x2 ;  /* 0x0000000702027c11 */ /* 0x000fe2000f8e10ff */
[----:B------:R-:W-:-:S02]  /*02f0*/  VIADD R5, R45, 0x28 ;  /* 0x000000282d057836 */ /* 0x000fc40000000000 */
[C---:B------:R-:W-:Y:S01]  /*0300*/  VIADD R15, R45.reuse, 0x20 ;  /* 0x000000202d0f7836 */ /* 0x040fe20000000000 */
[----:B------:R-:W-:Y:S01]  /*0310*/  LEA R4, R4, UR4, 0x2 ;  /* 0x0000000404047c11 */ /* 0x000fe2000f8e10ff */
[C---:B------:R-:W-:Y:S01]  /*0320*/  VIADD R7, R45.reuse, 0x18 ;  /* 0x000000182d077836 */ /* 0x040fe20000000000 */
[----:B------:R-:W-:Y:S01]  /*0330*/  UMOV UR4, URZ ;  /* 0x000000ff00047c82 */ /* 0x000fe20008000000 */
[C---:B------:R-:W-:Y:S02]  /*0340*/  VIADD R13, R45.reuse, 0x10 ;  /* 0x000000102d0d7836 */ /* 0x040fe40000000000 */
[----:B------:R-:W-:Y:S02]  /*0350*/  VIADD R9, R45, 0x8 ;  /* 0x000000082d097836 */ /* 0x000fe40000000000 */
[----:B------:R-:W-:Y:S02]  /*0360*/  VIADD R46, R47, 0x38 ;  /* 0x000000382f2e7836 */ /* 0x000fe40000000000 */
[----:B------:R-:W-:-:S02]  /*0370*/  IMAD R39, R38, 0x10, R43 ;  /* 0x0000001026277824 */ /* 0x000fc400078e022b */
[C-C-:B------:R-:W-:Y:S02]  /*0380*/  IMAD R41, R38.reuse, 0x10, R42.reuse ;  /* 0x0000001026297824 */ /* 0x140fe400078e022a */
[----:B------:R-:W-:Y:S02]  /*0390*/  IMAD R40, R38, 0x8, R42 ;  /* 0x0000000826287824 */ /* 0x000fe400078e022a */
[--C-:B------:R-:W-:Y:S02]  /*03a0*/  IMAD R10, R45, UR13, R48.reuse ;  /* 0x0000000d2d0a7c24 */ /* 0x100fe4000f8e0230 */
[--C-:B------:R-:W-:Y:S02]  /*03b0*/  IMAD R36, R17, UR13, R48.reuse ;  /* 0x0000000d11247c24 */ /* 0x100fe4000f8e0230 */
[--C-:B------:R-:W-:Y:S02]  /*03c0*/  IMAD R11, R11, UR13, R48.reuse ;  /* 0x0000000d0b0b7c24 */ /* 0x100fe4000f8e0230 */
[----:B------:R-:W-:-:S02]  /*03d0*/  IMAD R5, R5, UR13, R48 ;  /* 0x0000000d05057c24 */ /* 0x000fc4000f8e0230 */
[--C-:B------:R-:W-:Y:S02]  /*03e0*/  IMAD R6, R15, UR13, R48.reuse ;  /* 0x0000000d0f067c24 */ /* 0x100fe4000f8e0230 */
[--C-:B------:R-:W-:Y:S02]  /*03f0*/  IMAD R7, R7, UR13, R48.reuse ;  /* 0x0000000d07077c24 */ /* 0x100fe4000f8e0230 */
[--C-:B------:R-:W-:Y:S02]  /*0400*/  IMAD R8, R13, UR13, R48.reuse ;  /* 0x0000000d0d087c24 */ /* 0x100fe4000f8e0230 */
[----:B------:R-:W-:Y:S02]  /*0410*/  IMAD R9, R9, UR13, R48 ;  /* 0x0000000d09097c24 */ /* 0x000fe4000f8e0230 */
[----:B------:R-:W-:Y:S02]  /*0420*/  IMAD R44, R46, UR13, R49 ;  /* 0x0000000d2e2c7c24 */ /* 0x000fe4000f8e0231 */
[----:B--2---:R-:W-:-:S07]  /*0430*/  IMAD R38, R38, 0x8, R39 ;  /* 0x0000000826267824 */ /* 0x004fce00078e0227 */
.L_x_280:
[----:B------:R-:W0:Y:S01]  /*0440*/  LDCU UR5, c[0x0][0x374] ;  /* 0x00006e80ff0577ac */ /* 0x000e220008000800 */
[----:B------:R-:W-:Y:S01]  /*0450*/  IMAD.MOV.U32 R14, RZ, RZ, 0x4 ;  /* 0x00000004ff0e7424 */ /* 0x000fe200078e00ff */
[----:B------:R-:W1:Y:S01]  /*0460*/  LDC.64 R12, c[0x0][0x388] ;  /* 0x0000e200ff0c7b82 */ /* 0x000e620000000a00 */
[----:B------:R-:W-:Y:S02]  /*0470*/  UISETP.GT.AND UP0, UPT, UR4, UR10, UPT ;  /* 0x0000000a0400728c */ /* 0x000fe4000bf04270 */
[----:B0-----:R-:W-:-:S04]  /*0480*/  UIADD3 UR5, UPT, UPT, UR5, -0x1, URZ ;  /* 0xffffffff05057890 */ /* 0x001fc8000fffe0ff */
[----:B------:R-:W-:-:S06]  /*0490*/  UISETP.EQ.OR UP1, UPT, UR11, UR5, UP0 ;  /* 0x000000050b00728c */ /* 0x000fcc0008722670 */
[----:B------:R-:W-:-:S05]  /*04a0*/  PLOP3.LUT P0, PT, PT, PT, UP1, 0x80, 0x8 ;  /* 0x000000000008781c */ /* 0x000fca0003f0f018 */
[----:B------:R-:W0:Y:S08]  /*04b0*/  @!UP1 LDCU.64 UR6, c[0x0][0x380] ;  /* 0x00007000ff0697ac */ /* 0x000e300008000a00 */
[----:B0-----:R-:W-:-:S05]  /*04c0*/  @!P0 IMAD.WIDE.U32 R14, R43, R14, UR6 ;  /* 0x000000062b0e8e25 */ /* 0x001fca000f8e000e */
[----:B---3--:R0:W5:Y:S01]  /*04d0*/  @!P0 LDG.E.CONSTANT R17, desc[UR8][R14.64] ;  /* 0x000000080e118981 */ /* 0x008162000c1e9900 */
[----:B-1----:R-:W-:Y:S05]  /*04e0*/  BRA.U !UP1, `(.L_x_219) ;  /* 0x0000000109247547 */ /* 0x002fea000b800000 */
[----:B------:R-:W-:Y:S01]  /*04f0*/  ISETP.GE.AND P0, PT, R49, UR16, PT ;  /* 0x0000001031007c0c */ /* 0x000fe2000bf06270 */
[----:B------:R-:W-:Y:S01]  /*0500*/  BSSY.RECONVERGENT B0, `(.L_x_219) ;  /* 0x0000007000007945 */ /* 0x000fe20003800200 */
[----:B-----5:R-:W-:Y:S02]  /*0510*/  IMAD.MOV.U32 R17, RZ, RZ, 0x7f800000 ;  /* 0x7f800000ff117424 */ /* 0x020fe400078e00ff */
[----:B------:R-:W-:-:S13]  /*0520*/  ISETP.GE.OR P0, PT, R47, UR14, P0 ;  /* 0x0000000e2f007c0c */ /* 0x000fda0008706670 */
[----:B------:R-:W-:Y:S05]  /*0530*/  @P0 BRA `(.L_x_220) ;  /* 0x00000000000c0947 */ /* 0x000fea0003800000 */
[----:B0-----:R-:W0:Y:S02]  /*0540*/  LDC.64 R14, c[0x0][0x380] ;  /* 0x0000e000ff0e7b82 */ /* 0x001e240000000a00 */
[----:B0-----:R-:W-:-:S05]  /*0550*/  IMAD.WIDE.U32 R14, R43, 0x4, R14 ;  /* 0x000000042b0e7825 */ /* 0x001fca00078e000e */
[----:B------:R1:W5:Y:S02]  /*0560*/  LDG.E.CONSTANT R17, desc[UR8][R14.64] ;  /* 0x000000080e117981 */ /* 0x000364000c1e9900 */
.L_x_220:
[----:B------:R-:W-:Y:S05]  /*0570*/  BSYNC.RECONVERGENT B0 ;  /* 0x0000000000007941 */ /* 0x000fea0003800200 */
.L_x_219:
[----:B-----5:R2:W-:Y:S01]  /*0580*/  STS [R2], R17 ;  /* 0x0000001102007388 */ /* 0x0205e20000000800 */
[----:B01----:R-:W-:Y:S01]  /*0590*/  IMAD.WIDE R14, R10, 0x4, R12 ;  /* 0x000000040a0e7825 */ /* 0x003fe200078e020c */
[----:B------:R-:W-:Y:S06]  /*05a0*/  BRA.U UP1, `(.L_x_221) ;  /* 0x0000000101147547 */ /* 0x000fec000b800000 */
[----:B--2---:R-:W0:Y:S02]  /*05b0*/  LDC.64 R16, c[0x0][0x380] ;  /* 0x0000e000ff107b82 */ /* 0x004e240000000a00 */
[----:B0-----:R-:W-:-:S06]  /*05c0*/  IMAD.WIDE.U32 R16, R37, 0x4, R16 ;  /* 0x0000000425107825 */ /* 0x001fcc00078e0010 */
[----:B------:R-:W2:Y:S04]  /*05d0*/  LDG.E.CONSTANT R17, desc[UR8][R16.64] ;  /* 0x0000000810117981 */ /* 0x000ea8000c1e9900 */
[----:B--2---:R2:W-:Y:S01]  /*05e0*/  STS [R2+0x400], R17 ;  /* 0x0004001102007388 */ /* 0x0045e20000000800 */
[----:B------:R-:W-:Y:S05]  /*05f0*/  BRA `(.L_x_222) ;  /* 0x00000000002c7947 */ /* 0x000fea0003800000 */
.L_x_221:
[----:B------:R-:W-:Y:S01]  /*0600*/  VIADD R16, R47, 0x8 ;  /* 0x000000082f107836 */ /* 0x000fe20000000000 */
[----:B------:R-:W-:Y:S01]  /*0610*/  ISETP.GE.AND P0, PT, R49, UR16, PT ;  /* 0x0000001031007c0c */ /* 0x000fe2000bf06270 */
[----:B------:R-:W-:Y:S01]  /*0620*/  BSSY.RECONVERGENT B0, `(.L_x_223) ;  /* 0x0000007000007945 */ /* 0x000fe20003800200 */
[----:B--2---:R-:W-:Y:S02]  /*0630*/  IMAD.MOV.U32 R17, RZ, RZ, 0x7f800000 ;  /* 0x7f800000ff117424 */ /* 0x004fe400078e00ff */
[----:B------:R-:W-:-:S13]  /*0640*/  ISETP.GE.OR P0, PT, R16, UR14, P0 ;  /* 0x0000000e10007c0c */ /* 0x000fda0008706670 */
[----:B------:R-:W-:Y:S05]  /*0650*/  @P0 BRA `(.L_x_224) ;  /* 0x00000000000c0947 */ /* 0x000fea0003800000 */
[----:B------:R-:W0:Y:S02]  /*0660*/  LDC.64 R16, c[0x0][0x380] ;  /* 0x0000e000ff107b82 */ /* 0x000e240000000a00 */
[----:B0-----:R-:W-:-:S06]  /*0670*/  IMAD.WIDE.U32 R16, R37, 0x4, R16 ;  /* 0x0000000425107825 */ /* 0x001fcc00078e0010 */
[----:B------:R0:W5:Y:S02]  /*0680*/  LDG.E.CONSTANT R17, desc[UR8][R16.64] ;  /* 0x0000000810117981 */ /* 0x000164000c1e9900 */
.L_x_224:
[----:B------:R-:W-:Y:S05]  /*0690*/  BSYNC.RECONVERGENT B0 ;  /* 0x0000000000007941 */ /* 0x000fea0003800200 */
.L_x_223:
[----:B-----5:R1:W-:Y:S02]  /*06a0*/  STS [R2+0x400], R17 ;  /* 0x0004001102007388 */ /* 0x0203e40000000800 */
.L_x_222:
[----:B------:R-:W-:Y:S05]  /*06b0*/  BRA.U UP1, `(.L_x_225) ;  /* 0x0000000101147547 */ /* 0x000fea000b800000 */
[----:B012---:R-:W0:Y:S02]  /*06c0*/  LDC.64 R16, c[0x0][0x380] ;  /* 0x0000e000ff107b82 */ /* 0x007e240000000a00 */
[----:B0-----:R-:W-:-:S06]  /*06d0*/  IMAD.WIDE.U32 R16, R39, 0x4, R16 ;  /* 0x0000000427107825 */ /* 0x001fcc00078e0010 */
[----:B------:R-:W2:Y:S04]  /*06e0*/  LDG.E.CONSTANT R17, desc[UR8][R16.64] ;  /* 0x0000000810117981 */ /* 0x000ea8000c1e9900 */
[----:B--2---:R2:W-:Y:S01]  /*06f0*/  STS [R2+0x800], R17 ;  /* 0x0008001102007388 */ /* 0x0045e20000000800 */
[----:B------:R-:W-:Y:S05]  /*0700*/  BRA `(.L_x_226) ;  /* 0x00000000002c7947 */ /* 0x000fea0003800000 */
.L_x_225:
[----:B0-----:R-:W-:Y:S01]  /*0710*/  VIADD R16, R47, 0x10 ;  /* 0x000000102f107836 */ /* 0x001fe20000000000 */
[----:B------:R-:W-:Y:S01]  /*0720*/  ISETP.GE.AND P0, PT, R49, UR16, PT ;  /* 0x0000001031007c0c */ /* 0x000fe2000bf06270 */
[----:B------:R-:W-:Y:S01]  /*0730*/  BSSY.RECONVERGENT B0, `(.L_x_227) ;  /* 0x0000007000007945 */ /* 0x000fe20003800200 */
[----:B-12---:R-:W-:Y:S02]  /*0740*/  IMAD.MOV.U32 R17, RZ, RZ, 0x7f800000 ;  /* 0x7f800000ff117424 */ /* 0x006fe400078e00ff */
[----:B------:R-:W-:-:S13]  /*0750*/  ISETP.GE.OR P0, PT, R16, UR14, P0 ;  /* 0x0000000e10007c0c */ /* 0x000fda0008706670 */
[----:B------:R-:W-:Y:S05]  /*0760*/  @P0 BRA `(.L_x_228) ;  /* 0x00000000000c0947 */ /* 0x000fea0003800000 */
[----:B------:R-:W0:Y:S02]  /*0770*/  LDC.64 R16, c[0x0][0x380] ;  /* 0x0000e000ff107b82 */ /* 0x000e240000000a00 */
[----:B0-----:R-:W-:-:S06]  /*0780*/  IMAD.WIDE.U32 R16, R39, 0x4, R16 ;  /* 0x0000000427107825 */ /* 0x001fcc00078e0010 */
[----:B------:R0:W5:Y:S02]  /*0790*/  LDG.E.CONSTANT R17, desc[UR8][R16.64] ;  /* 0x0000000810117981 */ /* 0x000164000c1e9900 */
.L_x_228:
[----:B------:R-:W-:Y:S05]  /*07a0*/  BSYNC.RECONVERGENT B0 ;  /* 0x0000000000007941 */ /* 0x000fea0003800200 */
.L_x_227:
[----:B-----5:R1:W-:Y:S02]  /*07b0*/  STS [R2+0x800], R17 ;  /* 0x0008001102007388 */ /* 0x0203e40000000800 */
.L_x_226:
[----:B------:R-:W-:Y:S05]  /*07c0*/  BRA.U UP1, `(.L_x_229) ;  /* 0x0000000101147547 */ /* 0x000fea000b800000 */
[----:B012---:R-:W0:Y:S02]  /*07d0*/  LDC.64 R16, c[0x0][0x380] ;  /* 0x0000e000ff107b82 */ /* 0x007e240000000a00 */
[----:B0-----:R-:W-:-:S06]  /*07e0*/  IMAD.WIDE.U32 R16, R38, 0x4, R16 ;  /* 0x0000000426107825 */ /* 0x001fcc00078e0010 */
[----:B------:R-:W2:Y:S04]  /*07f0*/  LDG.E.CONSTANT R17, desc[UR8][R16.64] ;  /* 0x0000000810117981 */ /* 0x000ea8000c1e9900 */
[----:B--2---:R0:W-:Y:S01]  /*0800*/  STS [R2+0xc00], R17 ;  /* 0x000c001102007388 */ /* 0x0041e20000000800 */
[----:B------:R-:W-:Y:S05]  /*0810*/  BRA `(.L_x_230) ;  /* 0x00000000002c7947 */ /* 0x000fea0003800000 */
.L_x_229:
        /* <DEDUP_REMOVED lines=9> */
.L_x_232:
[----:B------:R-:W-:Y:S05]  /*08b0*/  BSYNC.RECONVERGENT B0 ;  /* 0x0000000000007941 */ /* 0x000fea0003800200 */
.L_x_231:
[----:B-----5:R1:W-:Y:S02]  /*08c0*/  STS [R2+0xc00], R17 ;  /* 0x000c001102007388 */ /* 0x0203e40000000800 */
.L_x_230:
[----:B------:R-:W-:Y:S05]  /*08d0*/  BRA.U UP1, `(.L_x_233) ;  /* 0x0000000101147547 */ /* 0x000fea000b800000 */
[----:B01----:R-:W0:Y:S02]  /*08e0*/  LDC.64 R16, c[0x0][0x380] ;  /* 0x0000e000ff107b82 */ /* 0x003e240000000a00 */
[----:B0-----:R-:W-:-:S06]  /*08f0*/  IMAD.WIDE.U32 R16, R42, 0x4, R16 ;  /* 0x000000042a107825 */ /* 0x001fcc00078e0010 */
[----:B------:R-:W2:Y:S04]  /*0900*/  LDG.E.CONSTANT R17, desc[UR8][R16.64] ;  /* 0x0000000810117981 */ /* 0x000ea8000c1e9900 */
[----:B--2---:R2:W-:Y:S01]  /*0910*/  STS [R2+0x1000], R17 ;  /* 0x0010001102007388 */ /* 0x0045e20000000800 */
[----:B------:R-:W-:Y:S05]  /*0920*/  BRA `(.L_x_234) ;  /* 0x00000000002c7947 */ /* 0x000fea0003800000 */
.L_x_233:
[----:B0-----:R-:W-:Y:S01]  /*0930*/  VIADD R16, R47, 0x20 ;  /* 0x000000202f107836 */ /* 0x001fe20000000000 */
[----:B------:R-:W-:Y:S01]  /*0940*/  ISETP.GE.AND P0, PT, R49, UR16, PT ;  /* 0x0000001031007c0c */ /* 0x000fe2000bf06270 */
[----:B------:R-:W-:Y:S01]  /*0950*/  BSSY.RECONVERGENT B0, `(.L_x_235) ;  /* 0x0000007000007945 */ /* 0x000fe20003800200 */
[----:B-1----:R-:W-:Y:S02]  /*0960*/  IMAD.MOV.U32 R17, RZ, RZ, 0x7f800000 ;  /* 0x7f800000ff117424 */ /* 0x002fe400078e00ff */
[----:B------:R-:W-:-:S13]  /*0970*/  ISETP.GE.OR P0, PT, R16, UR14, P0 ;  /* 0x0000000e10007c0c */ /* 0x000fda0008706670 */
[----:B------:R-:W-:Y:S05]  /*0980*/  @P0 BRA `(.L_x_236) ;  /* 0x00000000000c0947 */ /* 0x000fea0003800000 */
[----:B------:R-:W0:Y:S02]  /*0990*/  LDC.64 R16, c[0x0][0x380] ;  /* 0x0000e000ff107b82 */ /* 0x000e240000000a00 */
[----:B0-----:R-:W-:-:S06]  /*09a0*/  IMAD.WIDE.U32 R16, R42, 0x4, R16 ;  /* 0x000000042a107825 */ /* 0x001fcc00078e0010 */
[----:B------:R0:W5:Y:S02]  /*09b0*/  LDG.E.CONSTANT R17, desc[UR8][R16.64] ;  /* 0x0000000810117981 */ /* 0x000164000c1e9900 */
.L_x_236:
[----:B------:R-:W-:Y:S05]  /*09c0*/  BSYNC.RECONVERGENT B0 ;  /* 0x0000000000007941 */ /* 0x000fea0003800200 */
.L_x_235:
[----:B-----5:R1:W-:Y:S02]  /*09d0*/  STS [R2+0x1000], R17 ;  /* 0x0010001102007388 */ /* 0x0203e40000000800 */
.L_x_234:
[----:B------:R-:W-:Y:S05]  /*09e0*/  BRA.U UP1, `(.L_x_237) ;  /* 0x0000000101147547 */ /* 0x000fea000b800000 */
[----:B012---:R-:W0:Y:S02]  /*09f0*/  LDC.64 R16, c[0x0][0x380] ;  /* 0x0000e000ff107b82 */ /* 0x007e240000000a00 */
[----:B0-----:R-:W-:-:S06]  /*0a00*/  IMAD.WIDE.U32 R16, R40, 0x4, R16 ;  /* 0x0000000428107825 */ /* 0x001fcc00078e0010 */
[----:B------:R-:W2:Y:S04]  /*0a10*/  LDG.E.CONSTANT R17, desc[UR8][R16.64] ;  /* 0x0000000810117981 */ /* 0x000ea8000c1e9900 */
[----:B--2---:R2:W-:Y:S01]  /*0a20*/  STS [R2+0x1400], R17 ;  /* 0x0014001102007388 */ /* 0x0045e20000000800 */
[----:B------:R-:W-:Y:S05]  /*0a30*/  BRA `(.L_x_238) ;  /* 0x00000000002c7947 */ /* 0x000fea0003800000 */
.L_x_237:
        /* <DEDUP_REMOVED lines=9> */
.L_x_240:
[----:B------:R-:W-:Y:S05]  /*0ad0*/  BSYNC.RECONVERGENT B0 ;  /* 0x0000000000007941 */ /* 0x000fea0003800200 */
.L_x_239:
[----:B-----5:R1:W-:Y:S02]  /*0ae0*/  STS [R2+0x1400], R17 ;  /* 0x0014001102007388 */ /* 0x0203e40000000800 */
.L_x_238:
[----:B------:R-:W-:Y:S05]  /*0af0*/  BRA.U UP1, `(.L_x_241) ;  /* 0x0000000101147547 */ /* 0x000fea000b800000 */
[----:B012---:R-:W0:Y:S02]  /*0b00*/  LDC.64 R16, c[0x0][0x380] ;  /* 0x0000e000ff107b82 */ /* 0x007e240000000a00 */
[----:B0-----:R-:W-:-:S06]  /*0b10*/  IMAD.WIDE.U32 R16, R41, 0x4, R16 ;  /* 0x0000000429107825 */ /* 0x001fcc00078e0010 */
[----:B------:R-:W2:Y:S04]  /*0b20*/  LDG.E.CONSTANT R17, desc[UR8][R16.64] ;  /* 0x0000000810117981 */ /* 0x000ea8000c1e9900 */
[----:B--2---:R2:W-:Y:S01]  /*0b30*/  STS [R2+0x1800], R17 ;  /* 0x0018001102007388 */ /* 0x0045e20000000800 */
[----:B------:R-:W-:Y:S05]  /*0b40*/  BRA `(.L_x_242) ;  /* 0x00000000002c7947 */ /* 0x000fea0003800000 */
.L_x_241:
[----:B------:R-:W-:Y:S01]  /*0b50*/  ISETP.GE.AND P0, PT, R49, UR16, PT ;  /* 0x0000001031007c0c */ /* 0x000fe2000bf06270 */
[----:B------:R-:W-:Y:S01]  /*0b60*/  BSSY.RECONVERGENT B0, `(.L_x_243) ;  /* 0x0000008000007945 */ /* 0x000fe20003800200 */
[----:B0-----:R-:W-:Y:S01]  /*0b70*/  IADD3 R16, PT, PT, R47, 0x30, RZ ;  /* 0x000000302f107810 */ /* 0x001fe20007ffe0ff */
[----:B-12---:R-:W-:-:S03]  /*0b80*/  IMAD.MOV.U32 R17, RZ, RZ, 0x7f800000 ;  /* 0x7f800000ff117424 */ /* 0x006fc600078e00ff */
[----:B------:R-:W-:-:S13]  /*0b90*/  ISETP.GE.OR P0, PT, R16, UR14, P0 ;  /* 0x0000000e10007c0c */ /* 0x000fda0008706670 */
[----:B------:R-:W-:Y:S05]  /*0ba0*/  @P0 BRA `(.L_x_244) ;  /* 0x00000000000c0947 */ /* 0x000fea0003800000 */
[----:B------:R-:W0:Y:S02]  /*0bb0*/  LDC.64 R16, c[0x0][0x380] ;  /* 0x0000e000ff107b82 */ /* 0x000e240000000a00 */
[----:B0-----:R-:W-:-:S06]  /*0bc0*/  IMAD.WIDE.U32 R16, R41, 0x4, R16 ;  /* 0x0000000429107825 */ /* 0x001fcc00078e0010 */
[----:B------:R0:W5:Y:S02]  /*0bd0*/  LDG.E.CONSTANT R17, desc[UR8][R16.64] ;  /* 0x0000000810117981 */ /* 0x000164000c1e9900 */
.L_x_244:
[----:B------:R-:W-:Y:S05]  /*0be0*/  BSYNC.RECONVERGENT B0 ;  /* 0x0000000000007941 */ /* 0x000fea0003800200 */
.L_x_243:
[----:B-----5:R1:W-:Y:S02]  /*0bf0*/  STS [R2+0x1800], R17 ;  /* 0x0018001102007388 */ /* 0x0203e40000000800 */
.L_x_242:
[----:B------:R-:W-:Y:S05]  /*0c00*/  BRA.U UP1, `(.L_x_245) ;  /* 0x0000000101147547 */ /* 0x000fea000b800000 */
[----:B012---:R-:W0:Y:S02]  /*0c10*/  LDC.64 R16, c[0x0][0x380] ;  /* 0x0000e000ff107b82 */ /* 0x007e240000000a00 */
[----:B0-----:R-:W-:-:S06]  /*0c20*/  IMAD.WIDE.U32 R16, R44, 0x4, R16 ;  /* 0x000000042c107825 */ /* 0x001fcc00078e0010 */
[----:B------:R-:W2:Y:S04]  /*0c30*/  LDG.E.CONSTANT R17, desc[UR8][R16.64] ;  /* 0x0000000810117981 */ /* 0x000ea8000c1e9900 */
[----:B--2---:R0:W-:Y:S01]  /*0c40*/  STS [R2+0x1c00], R17 ;  /* 0x001c001102007388 */ /* 0x0041e20000000800 */
[----:B------:R-:W-:Y:S05]  /*0c50*/  BRA `(.L_x_246) ;  /* 0x0000000000287947 */ /* 0x000fea0003800000 */
.L_x_245:
[----:B------:R-:W-:Y:S01]  /*0c60*/  ISETP.GE.AND P0, PT, R49, UR16, PT ;  /* 0x0000001031007c0c */ /* 0x000fe2000bf06270 */
[----:B------:R-:W-:Y:S01]  /*0c70*/  BSSY.RECONVERGENT B0, `(.L_x_247) ;  /* 0x0000007000007945 */ /* 0x000fe20003800200 */
[----:B-12---:R-:W-:Y:S02]  /*0c80*/  IMAD.MOV.U32 R17, RZ, RZ, 0x7f800000 ;  /* 0x7f800000ff117424 */ /* 0x006fe400078e00ff */
[----:B------:R-:W-:-:S13]  /*0c90*/  ISETP.GE.OR P0, PT, R46, UR14, P0 ;  /* 0x0000000e2e007c0c */ /* 0x000fda0008706670 */
[----:B------:R-:W-:Y:S05]  /*0ca0*/  @P0 BRA `(.L_x_248) ;  /* 0x00000000000c0947 */ /* 0x000fea0003800000 */
[----:B0-----:R-:W0:Y:S02]  /*0cb0*/  LDC.64 R16, c[0x0][0x380] ;  /* 0x0000e000ff107b82 */ /* 0x001e240000000a00 */
[----:B0-----:R-:W-:-:S06]  /*0cc0*/  IMAD.WIDE.U32 R16, R44, 0x4, R16 ;  /* 0x000000042c107825 */ /* 0x001fcc00078e0010 */
[----:B------:R1:W5:Y:S02]  /*0cd0*/  LDG.E.CONSTANT R17, desc[UR8][R16.64] ;  /* 0x0000000810117981 */ /* 0x000364000c1e9900 */
.L_x_248:
[----:B------:R-:W-:Y:S05]  /*0ce0*/  BSYNC.RECONVERGENT B0 ;  /* 0x0000000000007941 */ /* 0x000fea0003800200 */
.L_x_247:
[----:B-----5:R2:W-:Y:S02]  /*0cf0*/  STS [R2+0x1c00], R17 ;  /* 0x001c001102007388 */ /* 0x0205e40000000800 */
.L_x_246:
[----:B------:R-:W3:Y:S01]  /*0d00*/  LDCU UR5, c[0x0][0x370] ;  /* 0x00006e00ff0577ac */ /* 0x000ee20008000800 */
[----:B------:R-:W-:Y:S01]  /*0d10*/  BSSY.RECONVERGENT B0, `(.L_x_249) ;  /* 0x000000b000007945 */ /* 0x000fe20003800200 */
[----:B---3--:R-:W-:-:S04]  /*0d20*/  UIADD3 UR5, UPT, UPT, UR5, -0x1, URZ ;  /* 0xffffffff05057890 */ /* 0x008fc8000fffe0ff */
[----:B------:R-:W-:-:S09]  /*0d30*/  UISETP.EQ.OR UP0, UPT, UR12, UR5, UP0 ;  /* 0x000000050c00728c */ /* 0x000fd20008702670 */
[----:B------:R-:W-:Y:S05]  /*0d40*/  BRA.U !UP0, `(.L_x_250) ;  /* 0x0000000108187547 */ /* 0x000fea000b800000 */
[----:B------:R-:W-:Y:S01]  /*0d50*/  ISETP.GE.AND P0, PT, R45, UR15, PT ;  /* 0x0000000f2d007c0c */ /* 0x000fe2000bf06270 */
[----:B0-2---:R-:W-:-:S03]  /*0d60*/  IMAD.MOV.U32 R17, RZ, RZ, 0x7f800000 ;  /* 0x7f800000ff117424 */ /* 0x005fc600078e00ff */
[----:B------:R-:W-:-:S13]  /*0d70*/  ISETP.GE.OR P0, PT, R48, UR16, P0 ;  /* 0x0000001030007c0c */ /* 0x000fda0008706670 */
[----:B------:R-:W-:Y:S05]  /*0d80*/  @P0 BRA `(.L_x_251) ;  /* 0x00000000000c0947 */ /* 0x000fea0003800000 */
[----:B------:R2:W5:Y:S01]  /*0d90*/  LDG.E.CONSTANT R17, desc[UR8][R14.64] ;  /* 0x000000080e117981 */ /* 0x000562000c1e9900 */
[----:B------:R-:W-:Y:S05]  /*0da0*/  BRA `(.L_x_251) ;  /* 0x0000000000047947 */ /* 0x000fea0003800000 */
.L_x_250:
[----:B0-2---:R0:W5:Y:S02]  /*0db0*/  LDG.E.CONSTANT R17, desc[UR8][R14.64] ;  /* 0x000000080e117981 */ /* 0x005164000c1e9900 */
.L_x_251:
[----:B------:R-:W-:Y:S05]  /*0dc0*/  BSYNC.RECONVERGENT B0 ;  /* 0x0000000000007941 */ /* 0x000fea0003800200 */
.L_x_249:
[----:B-----5:R3:W-:Y:S01]  /*0dd0*/  STS [R4], R17 ;  /* 0x0000001104007388 */ /* 0x0207e20000000800 */
[----:B0-2---:R-:W-:Y:S01]  /*0de0*/  IMAD.WIDE R14, R9, 0x4, R12 ;  /* 0x00000004090e7825 */ /* 0x005fe200078e020c */
[----:B------:R-:W-:Y:S06]  /*0df0*/  BRA.U UP0, `(.L_x_252) ;  /* 0x00000001000c7547 */ /* 0x000fec000b800000 */
[----:B------:R-:W2:Y:S04]  /*0e00*/  LDG.E.CONSTANT R15, desc[UR8][R14.64] ;  /* 0x000000080e0f7981 */ /* 0x000ea8000c1e9900 */
[----:B--2---:R0:W-:Y:S01]  /*0e10*/  STS [R4+0x20], R15 ;  /* 0x0000200f04007388 */ /* 0x0041e20000000800 */
[----:B------:R-:W-:Y:S05]  /*0e20*/  BRA `(.L_x_253) ;  /* 0x0000000000247947 */ /* 0x000fea0003800000 */
.L_x_252:
[----:B-1----:R-:W-:Y:S01]  /*0e30*/  VIADD R16, R45, 0x8 ;  /* 0x000000082d107836 */ /* 0x002fe20000000000 */
[----:B------:R-:W-:Y:S01]  /*0e40*/  BSSY.RECONVERGENT B0, `(.L_x_254) ;  /* 0x0000006000007945 */ /* 0x000fe20003800200 */
[----:B---3--:R-:W-:-:S03]  /*0e50*/  IMAD.MOV.U32 R17, RZ, RZ, 0x7f800000 ;  /* 0x7f800000ff117424 */ /* 0x008fc600078e00ff */
[----:B------:R-:W-:-:S04]  /*0e60*/  ISETP.GE.AND P0, PT, R16, UR15, PT ;  /* 0x0000000f10007c0c */ /* 0x000fc8000bf06270 */
[----:B------:R-:W-:-:S13]  /*0e70*/  ISETP.GE.OR P0, PT, R48, UR16, P0 ;  /* 0x0000001030007c0c */ /* 0x000fda0008706670 */
[----:B------:R-:W-:Y:S05]  /*0e80*/  @P0 BRA `(.L_x_255) ;  /* 0x0000000000040947 */ /* 0x000fea0003800000 */
[----:B------:R0:W5:Y:S02]  /*0e90*/  LDG.E.CONSTANT R17, desc[UR8][R14.64] ;  /* 0x000000080e117981 */ /* 0x000164000c1e9900 */
.L_x_255:
[----:B------:R-:W-:Y:S05]  /*0ea0*/  BSYNC.RECONVERGENT B0 ;  /* 0x0000000000007941 */ /* 0x000fea0003800200 */
.L_x_254:
[----:B-----5:R2:W-:Y:S02]  /*0eb0*/  STS [R4+0x20], R17 ;  /* 0x0000201104007388 */ /* 0x0205e40000000800 */
.L_x_253:
[----:B0-----:R-:W-:Y:S01]  /*0ec0*/  IMAD.WIDE R14, R8, 0x4, R12 ;  /* 0x00000004080e7825 */ /* 0x001fe200078e020c */
[----:B------:R-:W-:Y:S06]  /*0ed0*/  BRA.U UP0, `(.L_x_256) ;  /* 0x00000001000c7547 */ /* 0x000fec000b800000 */
[----:B------:R-:W4:Y:S04]  /*0ee0*/  LDG.E.CONSTANT R15, desc[UR8][R14.64] ;  /* 0x000000080e0f7981 */ /* 0x000f28000c1e9900 */
[----:B----4-:R0:W-:Y:S01]  /*0ef0*/  STS [R4+0x40], R15 ;  /* 0x0000400f04007388 */ /* 0x0101e20000000800 */
[----:B------:R-:W-:Y:S05]  /*0f00*/  BRA `(.L_x_257) ;  /* 0x0000000000247947 */ /* 0x000fea0003800000 */
.L_x_256:
[----:B-1----:R-:W-:Y:S01]  /*0f10*/  VIADD R16, R45, 0x10 ;  /* 0x000000102d107836 */ /* 0x002fe20000000000 */
[----:B------:R-:W-:Y:S01]  /*0f20*/  BSSY.RECONVERGENT B0, `(.L_x_258) ;  /* 0x0000006000007945 */ /* 0x000fe20003800200 */
[----:B--23--:R-:W-:-:S03]  /*0f30*/  IMAD.MOV.U32 R17, RZ, RZ, 0x7f800000 ;  /* 0x7f800000ff117424 */ /* 0x00cfc600078e00ff */
[----:B------:R-:W-:-:S04]  /*0f40*/  ISETP.GE.AND P0, PT, R16, UR15, PT ;  /* 0x0000000f10007c0c */ /* 0x000fc8000bf06270 */
[----:B------:R-:W-:-:S13]  /*0f50*/  ISETP.GE.OR P0, PT, R48, UR16, P0 ;  /* 0x0000001030007c0c */ /* 0x000fda0008706670 */
[----:B------:R-:W-:Y:S05]  /*0f60*/  @P0 BRA `(.L_x_259) ;  /* 0x0000000000040947 */ /* 0x000fea0003800000 */
[----:B------:R0:W5:Y:S02]  /*0f70*/  LDG.E.CONSTANT R17, desc[UR8][R14.64] ;  /* 0x000000080e117981 */ /* 0x000164000c1e9900 */
.L_x_259:
[----:B------:R-:W-:Y:S05]  /*0f80*/  BSYNC.RECONVERGENT B0 ;  /* 0x0000000000007941 */ /* 0x000fea0003800200 */
.L_x_258:
[----:B-----5:R4:W-:Y:S02]  /*0f90*/  STS [R4+0x40], R17 ;  /* 0x0000401104007388 */ /* 0x0209e40000000800 */
.L_x_257:
[----:B0-----:R-:W-:Y:S01]  /*0fa0*/  IMAD.WIDE R14, R7, 0x4, R12 ;  /* 0x00000004070e7825 */ /* 0x001fe200078e020c */
[----:B------:R-:W-:Y:S06]  /*0fb0*/  BRA.U UP0, `(.L_x_260) ;  /* 0x00000001000c7547 */ /* 0x000fec000b800000 */
[----:B------:R-:W5:Y:S04]  /*0fc0*/  LDG.E.CONSTANT R15, desc[UR8][R14.64] ;  /* 0x000000080e0f7981 */ /* 0x000f68000c1e9900 */
[----:B-----5:R0:W-:Y:S01]  /*0fd0*/  STS [R4+0x60], R15 ;  /* 0x0000600f04007388 */ /* 0x0201e20000000800 */
[----:B------:R-:W-:Y:S05]  /*0fe0*/  BRA `(.L_x_261) ;  /* 0x0000000000247947 */ /* 0x000fea0003800000 */
.L_x_260:
[----:B-1----:R-:W-:Y:S01]  /*0ff0*/  VIADD R16, R45, 0x18 ;  /* 0x000000182d107836 */ /* 0x002fe20000000000 */
[----:B------:R-:W-:Y:S01]  /*1000*/  BSSY.RECONVERGENT B0, `(.L_x_262) ;  /* 0x0000006000007945 */ /* 0x000fe20003800200 */
[----:B--234-:R-:W-:-:S03]  /*1010*/  IMAD.MOV.U32 R17, RZ, RZ, 0x7f800000 ;  /* 0x7f800000ff117424 */ /* 0x01cfc600078e00ff */
[----:B------:R-:W-:-:S04]  /*1020*/  ISETP.GE.AND P0, PT, R16, UR15, PT ;  /* 0x0000000f10007c0c */ /* 0x000fc8000bf06270 */
[----:B------:R-:W-:-:S13]  /*1030*/  ISETP.GE.OR P0, PT, R48, UR16, P0 ;  /* 0x0000001030007c0c */ /* 0x000fda0008706670 */
[----:B------:R-:W-:Y:S05]  /*1040*/  @P0 BRA `(.L_x_263) ;  /* 0x0000000000040947 */ /* 0x000fea0003800000 */
[----:B------:R0:W5:Y:S02]  /*1050*/  LDG.E.CONSTANT R17, desc[UR8][R14.64] ;  /* 0x000000080e117981 */ /* 0x000164000c1e9900 */
.L_x_263:
[----:B------:R-:W-:Y:S05]  /*1060*/  BSYNC.RECONVERGENT B0 ;  /* 0x0000000000007941 */ /* 0x000fea0003800200 */
.L_x_262:
[----:B-----5:R1:W-:Y:S02]  /*1070*/  STS [R4+0x60], R17 ;  /* 0x0000601104007388 */ /* 0x0203e40000000800 */
.L_x_261:
[----:B0-----:R-:W-:Y:S01]  /*1080*/  IMAD.WIDE R14, R6, 0x4, R12 ;  /* 0x00000004060e7825 */ /* 0x001fe200078e020c */
[----:B------:R-:W-:Y:S06]  /*1090*/  BRA.U UP0, `(.L_x_264) ;  /* 0x00000001000c7547 */ /* 0x000fec000b800000 */
[----:B------:R-:W5:Y:S04]  /*10a0*/  LDG.E.CONSTANT R15, desc[UR8][R14.64] ;  /* 0x000000080e0f7981 */ /* 0x000f68000c1e9900 */
[----:B-----5:R0:W-:Y:S01]  /*10b0*/  STS [R4+0x80], R15 ;  /* 0x0000800f04007388 */ /* 0x0201e20000000800 */
[----:B------:R-:W-:Y:S05]  /*10c0*/  BRA `(.L_x_265) ;  /* 0x0000000000247947 */ /* 0x000fea0003800000 */
.L_x_264:
[----:B-1----:R-:W-:Y:S01]  /*10d0*/  VIADD R16, R45, 0x20 ;  /* 0x000000202d107836 */ /* 0x002fe20000000000 */
[----:B------:R-:W-:Y:S01]  /*10e0*/  BSSY.RECONVERGENT B0, `(.L_x_266) ;  /* 0x0000006000007945 */ /* 0x000fe20003800200 */
[----:B--234-:R-:W-:-:S03]  /*10f0*/  IMAD.MOV.U32 R17, RZ, RZ, 0x7f800000 ;  /* 0x7f800000ff117424 */ /* 0x01cfc600078e00ff */
[----:B------:R-:W-:-:S04]  /*1100*/  ISETP.GE.AND P0, PT, R16, UR15, PT ;  /* 0x0000000f10007c0c */ /* 0x000fc8000bf06270 */
[----:B------:R-:W-:-:S13]  /*1110*/  ISETP.GE.OR P0, PT, R48, UR16, P0 ;  /* 0x0000001030007c0c */ /* 0x000fda0008706670 */
[----:B------:R-:W-:Y:S05]  /*1120*/  @P0 BRA `(.L_x_267) ;  /* 0x0000000000040947 */ /* 0x000fea0003800000 */
[----:B------:R0:W5:Y:S02]  /*1130*/  LDG.E.CONSTANT R17, desc[UR8][R14.64] ;  /* 0x000000080e117981 */ /* 0x000164000c1e9900 */
.L_x_267:
[----:B------:R-:W-:Y:S05]  /*1140*/  BSYNC.RECONVERGENT B0 ;  /* 0x0000000000007941 */ /* 0x000fea0003800200 */
.L_x_266:
[----:B-----5:R1:W-:Y:S02]  /*1150*/  STS [R4+0x80], R17 ;  /* 0x0000801104007388 */ /* 0x0203e40000000800 */
.L_x_265:
[----:B0-----:R-:W-:Y:S01]  /*1160*/  IMAD.WIDE R14, R5, 0x4, R12 ;  /* 0x00000004050e7825 */ /* 0x001fe200078e020c */
[----:B------:R-:W-:Y:S06]  /*1170*/  BRA.U UP0, `(.L_x_268) ;  /* 0x00000001000c7547 */ /* 0x000fec000b800000 */
[----:B------:R-:W5:Y:S04]  /*1180*/  LDG.E.CONSTANT R15, desc[UR8][R14.64] ;  /* 0x000000080e0f7981 */ /* 0x000f68000c1e9900 */
[----:B-----5:R0:W-:Y:S01]  /*1190*/  STS [R4+0xa0], R15 ;  /* 0x0000a00f04007388 */ /* 0x0201e20000000800 */
[----:B------:R-:W-:Y:S05]  /*11a0*/  BRA `(.L_x_269) ;  /* 0x0000000000247947 */ /* 0x000fea0003800000 */
.L_x_268:
[----:B-1----:R-:W-:Y:S01]  /*11b0*/  VIADD R16, R45, 0x28 ;  /* 0x000000282d107836 */ /* 0x002fe20000000000 */
[----:B------:R-:W-:Y:S01]  /*11c0*/  BSSY.RECONVERGENT B0, `(.L_x_270) ;  /* 0x0000006000007945 */ /* 0x000fe20003800200 */
[----:B--234-:R-:W-:-:S03]  /*11d0*/  IMAD.MOV.U32 R17, RZ, RZ, 0x7f800000 ;  /* 0x7f800000ff117424 */ /* 0x01cfc600078e00ff */
[----:B------:R-:W-:-:S04]  /*11e0*/  ISETP.GE.AND P0, PT, R16, UR15, PT ;  /* 0x0000000f10007c0c */ /* 0x000fc8000bf06270 */
[----:B------:R-:W-:-:S13]  /*11f0*/  ISETP.GE.OR P0, PT, R48, UR16, P0 ;  /* 0x0000001030007c0c */ /* 0x000fda0008706670 */
[----:B------:R-:W-:Y:S05]  /*1200*/  @P0 BRA `(.L_x_271) ;  /* 0x0000000000040947 */ /* 0x000fea0003800000 */
[----:B------:R0:W5:Y:S02]  /*1210*/  LDG.E.CONSTANT R17, desc[UR8][R14.64] ;  /* 0x000000080e117981 */ /* 0x000164000c1e9900 */
.L_x_271:
[----:B------:R-:W-:Y:S05]  /*1220*/  BSYNC.RECONVERGENT B0 ;  /* 0x0000000000007941 */ /* 0x000fea0003800200 */
.L_x_270:
[----:B-----5:R1:W-:Y:S02]  /*1230*/  STS [R4+0xa0], R17 ;  /* 0x0000a01104007388 */ /* 0x0203e40000000800 */
.L_x_269:
[----:B0-----:R-:W-:Y:S01]  /*1240*/  IMAD.WIDE R14, R11, 0x4, R12 ;  /* 0x000000040b0e7825 */ /* 0x001fe200078e020c */
[----:B------:R-:W-:Y:S06]  /*1250*/  BRA.U UP0, `(.L_x_272) ;  /* 0x00000001000c7547 */ /* 0x000fec000b800000 */
[----:B------:R-:W5:Y:S04]  /*1260*/  LDG.E.CONSTANT R15, desc[UR8][R14.64] ;  /* 0x000000080e0f7981 */ /* 0x000f68000c1e9900 */
[----:B-----5:R0:W-:Y:S01]  /*1270*/  STS [R4+0xc0], R15 ;  /* 0x0000c00f04007388 */ /* 0x0201e20000000800 */
[----:B------:R-:W-:Y:S05]  /*1280*/  BRA `(.L_x_273) ;  /* 0x0000000000247947 */ /* 0x000fea0003800000 */
.L_x_272:
[----:B-1----:R-:W-:Y:S01]  /*1290*/  VIADD R16, R45, 0x30 ;  /* 0x000000302d107836 */ /* 0x002fe20000000000 */
[----:B------:R-:W-:Y:S01]  /*12a0*/  BSSY.RECONVERGENT B0, `(.L_x_274) ;  /* 0x0000006000007945 */ /* 0x000fe20003800200 */
[----:B--234-:R-:W-:-:S03]  /*12b0*/  IMAD.MOV.U32 R17, RZ, RZ, 0x7f800000 ;  /* 0x7f800000ff117424 */ /* 0x01cfc600078e00ff */
[----:B------:R-:W-:-:S04]  /*12c0*/  ISETP.GE.AND P0, PT, R16, UR15, PT ;  /* 0x0000000f10007c0c */ /* 0x000fc8000bf06270 */
[----:B------:R-:W-:-:S13]  /*12d0*/  ISETP.GE.OR P0, PT, R48, UR16, P0 ;  /* 0x0000001030007c0c */ /* 0x000fda0008706670 */
[----:B------:R-:W-:Y:S05]  /*12e0*/  @P0 BRA `(.L_x_275) ;  /* 0x0000000000040947 */ /* 0x000fea0003800000 */
[----:B------:R0:W5:Y:S02]  /*12f0*/  LDG.E.CONSTANT R17, desc[UR8][R14.64] ;  /* 0x000000080e117981 */ /* 0x000164000c1e9900 */
.L_x_275:
[----:B------:R-:W-:Y:S05]  /*1300*/  BSYNC.RECONVERGENT B0 ;  /* 0x0000000000007941 */ /* 0x000fea0003800200 */
.L_x_274:
[----:B-----5:R1:W-:Y:S02]  /*1310*/  STS [R4+0xc0], R17 ;  /* 0x0000c01104007388 */ /* 0x0203e40000000800 */
.L_x_273:
[----:B------:R-:W-:Y:S01]  /*1320*/  IMAD.WIDE R12, R36, 0x4, R12 ;  /* 0x00000004240c7825 */ /* 0x000fe200078e020c */
[----:B------:R-:W-:Y:S06]  /*1330*/  BRA.U UP0, `(.L_x_276) ;  /* 0x00000001000c7547 */ /* 0x000fec000b800000 */
[----:B------:R-:W5:Y:S04]  /*1340*/  LDG.E.CONSTANT R13, desc[UR8][R12.64] ;  /* 0x000000080c0d7981 */ /* 0x000f68000c1e9900 */
[----:B-----5:R0:W-:Y:S01]  /*1350*/  STS [R4+0xe0], R13 ;  /* 0x0000e00d04007388 */ /* 0x0201e20000000800 */
[----:B------:R-:W-:Y:S05]  /*1360*/  BRA `(.L_x_277) ;  /* 0x0000000000247947 */ /* 0x000fea0003800000 */
.L_x_276:
[----:B0-----:R-:W-:Y:S01]  /*1370*/  IADD3 R14, PT, PT, R45, 0x38, RZ ;  /* 0x000000382d0e7810 */ /* 0x001fe20007ffe0ff */
[----:B------:R-:W-:Y:S01]  /*1380*/  BSSY.RECONVERGENT B0, `(.L_x_278) ;  /* 0x0000006000007945 */ /* 0x000fe20003800200 */
[----:B------:R-:W-:Y:S02]  /*1390*/  IMAD.MOV.U32 R15, RZ, RZ, 0x7f800000 ;  /* 0x7f800000ff0f7424 */ /* 0x000fe400078e00ff */
[----:B------:R-:W-:-:S04]  /*13a0*/  ISETP.GE.AND P0, PT, R14, UR15, PT ;  /* 0x0000000f0e007c0c */ /* 0x000fc8000bf06270 */
[----:B------:R-:W-:-:S13]  /*13b0*/  ISETP.GE.OR P0, PT, R48, UR16, P0 ;  /* 0x0000001030007c0c */ /* 0x000fda0008706670 */
[----:B------:R-:W-:Y:S05]  /*13c0*/  @P0 BRA `(.L_x_279) ;  /* 0x0000000000040947 */ /* 0x000fea0003800000 */
[----:B------:R0:W5:Y:S02]  /*13d0*/  LDG.E.CONSTANT R15, desc[UR8][R12.64] ;  /* 0x000000080c0f7981 */ /* 0x000164000c1e9900 */
.L_x_279:
[----:B------:R-:W-:Y:S05]  /*13e0*/  BSYNC.RECONVERGENT B0 ;  /* 0x0000000000007941 */ /* 0x000fea0003800200 */
.L_x_278:
[----:B-----5:R0:W-:Y:S02]  /*13f0*/  STS [R4+0xe0], R15 ;  /* 0x0000e00f04007388 */ /* 0x0201e40000000800 */
.L_x_277:
[----:B------:R-:W5:Y:S08]  /*1400*/  S2UR UR6, SR_CgaCtaId ;  /* 0x00000000000679c3 */ /* 0x000f700000008800 */
[----:B------:R-:W-:Y:S01]  /*1410*/  BAR.SYNC.DEFER_BLOCKING 0x0 ;  /* 0x0000000000007b1d */ /* 0x000fe20000010000 */
[----:B------:R-:W-:Y:S01]  /*1420*/  UIADD3 UR4, UPT, UPT, UR4, 0x20, URZ ;  /* 0x0000002004047890 */ /* 0x000fe2000fffe0ff */
[----:B------:R-:W-:Y:S01]  /*1430*/  VIADD R44, R44, 0x20 ;  /* 0x000000202c2c7836 */ /* 0x000fe20000000000 */
[----:B------:R-:W-:Y:S01]  /*1440*/  IADD3 R8, PT, PT, R8, 0x20, RZ ;  /* 0x0000002008087810 */ /* 0x000fe20007ffe0ff */
[----:B------:R-:W-:Y:S01]  /*1450*/  VIADD R41, R41, 0x20 ;  /* 0x0000002029297836 */ /* 0x000fe20000000000 */
[----:B------:R-:W-:Y:S01]  /*1460*/  UISETP.GE.AND UP0, UPT, UR4, UR16, UPT ;  /* 0x000000100400728c */ /* 0x000fe2000bf06270 */
[----:B------:R-:W-:Y:S01]  /*1470*/  VIADD R40, R40, 0x20 ;  /* 0x0000002028287836 */ /* 0x000fe20000000000 */
[----:B------:R-:W-:Y:S01]  /*1480*/  UMOV UR5, 0x400 ;  /* 0x0000040000057882 */ /* 0x000fe20000000000 */
[----:B------:R-:W-:Y:S01]  /*1490*/  VIADD R42, R42, 0x20 ;  /* 0x000000202a2a7836 */ /* 0x000fe20000000000 */
[----:B------:R-:W-:Y:S01]  /*14a0*/  UIADD3 UR7, UPT, UPT, UR5, 0x2000, URZ ;  /* 0x0000200005077890 */ /* 0x000fe2000fffe0ff */
[----:B------:R-:W-:-:S02]  /*14b0*/  VIADD R38, R38, 0x20 ;  /* 0x0000002026267836 */ /* 0x000fc40000000000 */
[----:B------:R-:W-:Y:S02]  /*14c0*/  VIADD R39, R39, 0x20 ;  /* 0x0000002027277836 */ /* 0x000fe40000000000 */
[----:B------:R-:W-:Y:S02]  /*14d0*/  VIADD R37, R37, 0x20 ;  /* 0x0000002025257836 */ /* 0x000fe40000000000 */
[----:B------:R-:W-:Y:S02]  /*14e0*/  VIADD R43, R43, 0x20 ;  /* 0x000000202b2b7836 */ /* 0x000fe40000000000 */
[----:B------:R-:W-:Y:S02]  /*14f0*/  VIADD R49, R49, 0x20 ;  /* 0x0000002031317836 */ /* 0x000fe40000000000 */
[----:B------:R-:W-:Y:S02]  /*1500*/  VIADD R36, R36, 0x20 ;  /* 0x0000002024247836 */ /* 0x000fe40000000000 */
[----:B------:R-:W-:Y:S01]  /*1510*/  VIADD R11, R11, 0x20 ;  /* 0x000000200b0b7836 */ /* 0x000fe20000000000 */
[----:B-----5:R-:W-:Y:S01]  /*1520*/  ULEA UR5, UR6, UR5, 0x18 ;  /* 0x0000000506057291 */ /* 0x020fe2000f8ec0ff */
[----:B------:R-:W-:Y:S01]  /*1530*/  VIADD R5, R5, 0x20 ;  /* 0x0000002005057836 */ /* 0x000fe20000000000 */
[----:B------:R-:W-:Y:S01]  /*1540*/  ULEA UR7, UR6, UR7, 0x18 ;  /* 0x0000000706077291 */ /* 0x000fe2000f8ec0ff */
[----:B------:R-:W-:-:S02]  /*1550*/  VIADD R6, R6, 0x20 ;  /* 0x0000002006067836 */ /* 0x000fc40000000000 */
[----:B------:R-:W-:Y:S01]  /*1560*/  VIADD R7, R7, 0x20 ;  /* 0x0000002007077836 */ /* 0x000fe20000000000 */
[----:B------:R-:W-:Y:S01]  /*1570*/  LEA R51, R0, UR5, 0x9 ;  /* 0x0000000500337c11 */ /* 0x000fe2000f8e48ff */
[----:B------:R-:W-:Y:S01]  /*1580*/  VIADD R9, R9, 0x20 ;  /* 0x0000002009097836 */ /* 0x000fe20000000000 */
[----:B------:R-:W-:Y:S01]  /*1590*/  LEA R50, R3, UR7, 0x4 ;  /* 0x0000000703327c11 */ /* 0x000fe2000f8e20ff */
[----:B------:R-:W-:Y:S02]  /*15a0*/  VIADD R10, R10, 0x20 ;  /* 0x000000200a0a7836 */ /* 0x000fe40000000000 */
[----:B0-----:R-:W-:Y:S01]  /*15b0*/  LDS.128 R12, [R51] ;  /* 0x00000000330c7984 */ /* 0x001fe20000000c00 */
[----:B------:R-:W-:-:S03]  /*15c0*/  VIADD R48, R48, 0x20 ;  /* 0x0000002030307836 */ /* 0x000fc60000000000 */
[----:B-1234-:R-:W0:Y:S04]  /*15d0*/  LDS.128 R16, [R50] ;  /* 0x0000000032107984 */ /* 0x01ee280000000c00 */
[----:B------:R-:W1:Y:S04]  /*15e0*/  LDS.128 R20, [R51+0x80] ;  /* 0x0000800033147984 */ /* 0x000e680000000c00 */
[----:B------:R-:W2:Y:S01]  /*15f0*/  LDS.128 R24, [R51+0x100] ;  /* 0x0001000033187984 */ /* 0x000ea20000000c00 */
[C---:B0-----:R-:W-:Y:S01]  /*1600*/  FADD R31, R12.reuse, R17 ;  /* 0x000000110c1f7221 */ /* 0x041fe20000000000 */
[--C-:B------:R-:W-:Y:S01]  /*1610*/  FADD R30, R12, R16.reuse ;  /* 0x000000100c1e7221 */ /* 0x100fe20000000000 */
[----:B-1----:R-:W-:-:S03]  /*1620*/  FADD R33, R20, R16 ;  /* 0x0000001014217221 */ /* 0x002fc60000000000 */
[----:B------:R-:W-:Y:S01]  /*1630*/  FMNMX R58, R31, R58, PT ;  /* 0x0000003a1f3a7209 */ /* 0x000fe20003800000 */
[C-C-:B------:R-:W-:Y:S01]  /*1640*/  FADD R31, R12.reuse, R18.reuse ;  /* 0x000000120c1f7221 */ /* 0x140fe20000000000 */
[----:B------:R-:W-:Y:S01]  /*1650*/  FADD R12, R12, R19 ;  /* 0x000000130c0c7221 */ /* 0x000fe20000000000 */
[----:B------:R-:W-:Y:S01]  /*1660*/  FMNMX R65, R30, R65, PT ;  /* 0x000000411e417209 */ /* 0x000fe20003800000 */
[----:B------:R-:W-:Y:S01]  /*1670*/  FADD R30, R20, R18 ;  /* 0x00000012141e7221 */ /* 0x000fe20000000000 */
[----:B------:R-:W-:Y:S01]  /*1680*/  FMNMX R56, R33, R56, PT ;  /* 0x0000003821387209 */ /* 0x000fe20003800000 */
[----:B--2---:R-:W-:Y:S01]  /*1690*/  FADD R33, R24, R16 ;  /* 0x0000001018217221 */ /* 0x004fe20000000000 */
[----:B------:R-:W-:Y:S01]  /*16a0*/  FMNMX R55, R12, R55, PT ;  /* 0x000000370c377209 */ /* 0x000fe20003800000 */
[C---:B------:R-:W-:Y:S01]  /*16b0*/  FADD R12, R20.reuse, R17 ;  /* 0x00000011140c7221 */ /* 0x040fe20000000000 */
[----:B------:R-:W-:Y:S01]  /*16c0*/  FMNMX R64, R31, R64, PT ;  /* 0x000000401f407209 */ /* 0x000fe20003800000 */
[--C-:B------:R-:W-:Y:S01]  /*16d0*/  FADD R31, R20, R19.reuse ;  /* 0x00000013141f7221 */ /* 0x100fe20000000000 */
[----:B------:R-:W-:Y:S01]  /*16e0*/  FADD R32, R24, R18 ;  /* 0x0000001218207221 */ /* 0x000fe20000000000 */
[----:B------:R-:W-:Y:S01]  /*16f0*/  FMNMX R20, R30, R29, PT ;  /* 0x0000001d1e147209 */ /* 0x000fe20003800000 */
[----:B------:R-:W-:Y:S01]  /*1700*/  FADD R67, R24, R19 ;  /* 0x0000001318437221 */ /* 0x000fe20000000000 */
[----:B------:R-:W-:-:S02]  /*1710*/  FMNMX R57, R12, R57, PT ;  /* 0x000000390c397209 */ /* 0x000fc40003800000 */
[----:B------:R-:W-:Y:S01]  /*1720*/  FMNMX R12, R33, R28, PT ;  /* 0x0000001c210c7209 */ /* 0x000fe20003800000 */
[--C-:B------:R-:W-:Y:S01]  /*1730*/  FADD R33, R24, R17.reuse ;  /* 0x0000001118217221 */ /* 0x100fe20000000000 */
[----:B------:R-:W-:Y:S02]  /*1740*/  FMNMX R52, R31, R52, PT ;  /* 0x000000341f347209 */ /* 0x000fe40003800000 */
[----:B------:R-:W0:Y:S01]  /*1750*/  LDS.128 R28, [R51+0x180] ;  /* 0x00018000331c7984 */ /* 0x000e220000000c00 */
[----:B------:R-:W-:Y:S02]  /*1760*/  FMNMX R53, R32, R53, PT ;  /* 0x0000003520357209 */ /* 0x000fe40003800000 */
[----:B------:R-:W-:Y:S02]  /*1770*/  FMNMX R54, R33, R54, PT ;  /* 0x0000003621367209 */ /* 0x000fe40003800000 */
[----:B------:R-:W1:Y:S01]  /*1780*/  LDS.128 R32, [R50+0x100] ;  /* 0x0001000032207984 */ /* 0x000e620000000c00 */
[----:B------:R-:W-:Y:S01]  /*1790*/  FMNMX R62, R67, R62, PT ;  /* 0x0000003e433e7209 */ /* 0x000fe20003800000 */
[C---:B0-----:R-:W-:Y:S01]  /*17a0*/  FADD R24, R28.reuse, R17 ;  /* 0x000000111c187221 */ /* 0x041fe20000000000 */
[C---:B------:R-:W-:Y:S01]  /*17b0*/  FADD R16, R28.reuse, R16 ;  /* 0x000000101c107221 */ /* 0x040fe20000000000 */
[C---:B------:R-:W-:Y:S01]  /*17c0*/  FADD R18, R28.reuse, R18 ;  /* 0x000000121c127221 */ /* 0x040fe20000000000 */
[----:B------:R-:W-:Y:S01]  /*17d0*/  FADD R19, R28, R19 ;  /* 0x000000131c137221 */ /* 0x000fe20000000000 */
[----:B-1----:R-:W-:-:S02]  /*17e0*/  FADD R17, R13, R33 ;  /* 0x000000210d117221 */ /* 0x002fc40000000000 */
[----:B------:R-:W-:Y:S01]  /*17f0*/  FMNMX R59, R16, R59, PT ;  /* 0x0000003b103b7209 */ /* 0x000fe20003800000 */
[----:B------:R-:W-:Y:S01]  /*1800*/  FADD R16, R21, R33 ;  /* 0x0000002115107221 */ /* 0x000fe20000000000 */
[----:B------:R-:W-:Y:S01]  /*1810*/  FMNMX R61, R18, R61, PT ;  /* 0x0000003d123d7209 */ /* 0x000fe20003800000 */
[----:B------:R-:W-:Y:S01]  /*1820*/  FADD R18, R13, R35 ;  /* 0x000000230d127221 */ /* 0x000fe20000000000 */
[----:B------:R-:W-:Y:S01]  /*1830*/  FMNMX R60, R19, R60, PT ;  /* 0x0000003c133c7209 */ /* 0x000fe20003800000 */
[--C-:B------:R-:W-:Y:S01]  /*1840*/  FADD R19, R13, R34.reuse ;  /* 0x000000220d137221 */ /* 0x100fe20000000000 */
        /* <DEDUP_REMOVED lines=9> */
[C---:B------:R-:W-:Y:S01]  /*18e0*/  FADD R21, R32.reuse, R25 ;  /* 0x0000001920157221 */ /* 0x040fe20000000000 */
[----:B------:R-:W-:Y:S01]  /*18f0*/  FMNMX R57, R57, R16, PT ;  /* 0x0000001039397209 */ /* 0x000fe20003800000 */
[--C-:B------:R-:W-:Y:S01]  /*1900*/  FADD R64, R25, R34.reuse ;  /* 0x0000002219407221 */ /* 0x100fe20000000000 */
[----:B------:R-:W0:Y:S01]  /*1910*/  LDS.128 R16, [R50+0x200] ;  /* 0x0002000032107984 */ /* 0x000e220000000c00 */
[----:B------:R-:W-:Y:S01]  /*1920*/  FADD R32, R32, R29 ;  /* 0x0000001d20207221 */ /* 0x000fe20000000000 */
[C---:B------:R-:W-:Y:S01]  /*1930*/  FADD R66, R29.reuse, R33 ;  /* 0x000000211d427221 */ /* 0x040fe20000000000 */
[----:B------:R-:W-:Y:S01]  /*1940*/  FADD R34, R29, R34 ;  /* 0x000000221d227221 */ /* 0x000fe20000000000 */
[----:B------:R-:W-:Y:S01]  /*1950*/  FMNMX R28, R65, R28, PT ;  /* 0x0000001c411c7209 */ /* 0x000fe20003800000 */
[----:B------:R-:W-:Y:S01]  /*1960*/  FADD R29, R29, R35 ;  /* 0x000000231d1d7221 */ /* 0x000fe20000000000 */
        /* <DEDUP_REMOVED lines=15> */
[----:B------:R-:W-:Y:S01]  /*1a60*/  FADD R60, R14, R19 ;  /* 0x000000130e3c7221 */ /* 0x000fe20000000000 */
[----:B------:R-:W-:Y:S01]  /*1a70*/  FADD R33, R16, R22 ;  /* 0x0000001610217221 */ /* 0x000fe20000000000 */
[C---:B------:R-:W-:Y:S01]  /*1a80*/  FADD R14, R22.reuse, R17 ;  /* 0x00000011160e7221 */ /* 0x040fe20000000000 */
[C---:B------:R-:W-:Y:S01]  /*1a90*/  FADD R20, R22.reuse, R18 ;  /* 0x0000001216147221 */ /* 0x040fe20000000000 */
[----:B------:R-:W-:Y:S01]  /*1aa0*/  FADD R59, R22, R19 ;  /* 0x00000013163b7221 */ /* 0x000fe20000000000 */
[----:B------:R-:W-:Y:S01]  /*1ab0*/  FADD R35, R16, R26 ;  /* 0x0000001a10237221 */ /* 0x000fe20000000000 */
[C-C-:B------:R-:W-:Y:S01]  /*1ac0*/  FADD R61, R26.reuse, R17.reuse ;  /* 0x000000111a3d7221 */ /* 0x140fe20000000000 */
[----:B------:R-:W-:Y:S01]  /*1ad0*/  FADD R22, R26, R18 ;  /* 0x000000121a167221 */ /* 0x000fe20000000000 */
[----:B------:R-:W-:Y:S01]  /*1ae0*/  FADD R65, R16, R30 ;  /* 0x0000001e10417221 */ /* 0x000fe20000000000 */
[C---:B------:R-:W-:Y:S01]  /*1af0*/  FADD R62, R30.reuse, R17 ;  /* 0x000000111e3e7221 */ /* 0x040fe20000000000 */
[----:B------:R-:W-:Y:S01]  /*1b00*/  FADD R67, R30, R18 ;  /* 0x000000121e437221 */ /* 0x000fe20000000000 */
        /* <DEDUP_REMOVED lines=19> */
[C-C-:B0-----:R-:W-:Y:S01]  /*1c40*/  FADD R12, R15.reuse, R18.reuse ;  /* 0x000000120f0c7221 */ /* 0x141fe20000000000 */
[----:B------:R-:W-:Y:S01]  /*1c50*/  FADD R14, R15, R19 ;  /* 0x000000130f0e7221 */ /* 0x000fe20000000000 */
[C---:B------:R-:W-:Y:S01]  /*1c60*/  FADD R13, R16.reuse, R23 ;  /* 0x00000017100d7221 */ /* 0x040fe20000000000 */
[C---:B------:R-:W-:Y:S01]  /*1c70*/  FADD R22, R23.reuse, R17 ;  /* 0x0000001117167221 */ /* 0x040fe20000000000 */
[--C-:B------:R-:W-:Y:S01]  /*1c80*/  FADD R65, R23, R18.reuse ;  /* 0x0000001217417221 */ /* 0x100fe20000000000 */
[C---:B------:R-:W-:Y:S01]  /*1c90*/  FADD R25, R16.reuse, R31 ;  /* 0x0000001f10197221 */ /* 0x040fe20000000000 */
[C---:B------:R-:W-:Y:S01]  /*1ca0*/  FADD R61, R31.reuse, R17 ;  /* 0x000000111f3d7221 */ /* 0x040fe20000000000 */
[C-C-:B------:R-:W-:Y:S01]  /*1cb0*/  FADD R63, R31.reuse, R18.reuse ;  /* 0x000000121f3f7221 */ /* 0x140fe20000000000 */
[----:B------:R-:W-:Y:S01]  /*1cc0*/  FADD R64, R31, R19 ;  /* 0x000000131f407221 */ /* 0x000fe20000000000 */
[C---:B------:R-:W-:Y:S01]  /*1cd0*/  FADD R67, R16.reuse, R15 ;  /* 0x0000000f10437221 */ /* 0x040fe20000000000 */
[----:B------:R-:W-:Y:S01]  /*1ce0*/  FADD R69, R15, R17 ;  /* 0x000000110f457221 */ /* 0x000fe20000000000 */
        /* <DEDUP_REMOVED lines=12> */
[----:B------:R-:W-:Y:S02]  /*1db0*/  FMNMX R66, R52, R23, PT ;  /* 0x0000001734427209 */ /* 0x000fe40003800000 */
[----:B------:R-:W1:Y:S01]  /*1dc0*/  LDS.128 R20, [R51+0x90] ;  /* 0x0000900033147984 */ /* 0x000e620000000c00 */
[----:B------:R-:W-:-:S02]  /*1dd0*/  FMNMX R35, R35, R24, PT ;  /* 0x0000001823237209 */ /* 0x000fc40003800000 */
[----:B------:R-:W-:Y:S02]  /*1de0*/  FMNMX R52, R32, R25, PT ;  /* 0x0000001920347209 */ /* 0x000fe40003800000 */
[----:B------:R-:W2:Y:S01]  /*1df0*/  LDS.128 R24, [R51+0x110] ;  /* 0x0001100033187984 */ /* 0x000ea20000000c00 */
        /* <DEDUP_REMOVED lines=8> */
[C---:B0-----:R-:W-:Y:S01]  /*1e80*/  FADD R59, R12.reuse, R16 ;  /* 0x000000100c3b7221 */ /* 0x041fe20000000000 */
[C---:B------:R-:W-:Y:S01]  /*1e90*/  FADD R29, R12.reuse, R17 ;  /* 0x000000110c1d7221 */ /* 0x040fe20000000000 */
[----:B------:R-:W-:-:S03]  /*1ea0*/  FADD R30, R12, R19 ;  /* 0x000000130c1e7221 */ /* 0x000fc60000000000 */
[----:B------:R-:W-:Y:S01]  /*1eb0*/  FMNMX R59, R28, R59, PT ;  /* 0x0000003b1c3b7209 */ /* 0x000fe20003800000 */
[----:B------:R-:W-:Y:S01]  /*1ec0*/  FADD R28, R12, R18 ;  /* 0x000000120c1c7221 */ /* 0x000fe20000000000 */
[----:B------:R-:W-:Y:S01]  /*1ed0*/  FMNMX R58, R58, R29, PT ;  /* 0x0000001d3a3a7209 */ /* 0x000fe20003800000 */
[C---:B-1----:R-:W-:Y:S01]  /*1ee0*/  FADD R29, R20.reuse, R16 ;  /* 0x00000010141d7221 */ /* 0x042fe20000000000 */
[----:B------:R-:W-:Y:S01]  /*1ef0*/  FMNMX R55, R55, R30, PT ;  /* 0x0000001e37377209 */ /* 0x000fe20003800000 */
[C---:B------:R-:W-:Y:S01]  /*1f00*/  FADD R30, R20.reuse, R18 ;  /* 0x00000012141e7221 */ /* 0x040fe20000000000 */
[----:B------:R-:W-:Y:S01]  /*1f10*/  FMNMX R12, R31, R28, PT ;  /* 0x0000001c1f0c7209 */ /* 0x000fe20003800000 */
[----:B------:R-:W-:Y:S01]  /*1f20*/  FADD R28, R20, R17 ;  /* 0x00000011141c7221 */ /* 0x000fe20000000000 */
[----:B------:R-:W-:Y:S01]  /*1f30*/  FMNMX R56, R56, R29, PT ;  /* 0x0000001d38387209 */ /* 0x000fe20003800000 */
[----:B------:R-:W-:Y:S01]  /*1f40*/  FADD R29, R20, R19 ;  /* 0x00000013141d7221 */ /* 0x000fe20000000000 */
[----:B------:R-:W-:Y:S01]  /*1f50*/  FMNMX R65, R65, R30, PT ;  /* 0x0000001e41417209 */ /* 0x000fe20003800000 */
[C---:B--2---:R-:W-:Y:S01]  /*1f60*/  FADD R20, R24.reuse, R16 ;  /* 0x0000001018147221 */ /* 0x044fe20000000000 */
[----:B------:R-:W-:Y:S01]  /*1f70*/  FMNMX R57, R57, R28, PT ;  /* 0x0000001c39397209 */ /* 0x000fe20003800000 */
[----:B------:R-:W-:Y:S01]  /*1f80*/  FADD R33, R24, R17 ;  /* 0x0000001118217221 */ /* 0x000fe20000000000 */
[----:B------:R-:W-:Y:S01]  /*1f90*/  FMNMX R66, R66, R29, PT ;  /* 0x0000001d42427209 */ /* 0x000fe20003800000 */
[C---:B------:R-:W-:Y:S01]  /*1fa0*/  FADD R32, R24.reuse, R18 ;  /* 0x0000001218207221 */ /* 0x040fe20000000000 */
[----:B------:R-:W0:Y:S01]  /*1fb0*/  LDS.128 R28, [R51+0x190] ;  /* 0x00019000331c7984 */ /* 0x000e220000000c00 */
[----:B------:R-:W-:Y:S01]  /*1fc0*/  FMNMX R20, R35, R20, PT ;  /* 0x0000001423147209 */ /* 0x000fe20003800000 */
[----:B------:R-:W-:Y:S01]  /*1fd0*/  FADD R67, R24, R19 ;  /* 0x0000001318437221 */ /* 0x000fe20000000000 */
[----:B------:R-:W-:-:S02]  /*1fe0*/  FMNMX R54, R54, R33, PT ;  /* 0x0000002136367209 */ /* 0x000fc40003800000 */
[----:B------:R-:W-:Y:S02]  /*1ff0*/  FMNMX R53, R53, R32, PT ;  /* 0x0000002035357209 */ /* 0x000fe40003800000 */
[----:B------:R-:W1:Y:S01]  /*2000*/  LDS.128 R32, [R50+0x500] ;  /* 0x0005000032207984 */ /* 0x000e620000000c00 */
[----:B------:R-:W-:Y:S01]  /*2010*/  FMNMX R60, R60, R67, PT ;  /* 0x000000433c3c7209 */ /* 0x000fe20003800000 */
[C---:B0-----:R-:W-:Y:S01]  /*2020*/  FADD R69, R28.reuse, R16 ;  /* 0x000000101c457221 */ /* 0x041fe20000000000 */
[C---:B------:R-:W-:Y:S01]  /*2030*/  FADD R16, R28.reuse, R17 ;  /* 0x000000111c107221 */ /* 0x040fe20000000000 */
[C---:B------:R-:W-:Y:S01]  /*2040*/  FADD R18, R28.reuse, R18 ;  /* 0x000000121c127221 */ /* 0x040fe20000000000 */
[----:B------:R-:W-:Y:S02]  /*2050*/  FADD R19, R28, R19 ;  /* 0x000000131c137221 */ /* 0x000fe40000000000 */
[----:B------:R-:W-:Y:S02]  /*2060*/  FMNMX R52, R52, R69, PT ;  /* 0x0000004534347209 */ /* 0x000fe40003800000 */
[----:B------:R-:W-:Y:S01]  /*2070*/  FMNMX R61, R61, R16, PT ;  /* 0x000000103d3d7209 */ /* 0x000fe20003800000 */
[----:B-1----:R-:W-:Y:S01]  /*2080*/  FADD R16, R32, R13 ;  /* 0x0000000d20107221 */ /* 0x002fe20000000000 */
[----:B------:R-:W-:Y:S01]  /*2090*/  FADD R17, R13, R33 ;  /* 0x000000210d117221 */ /* 0x000fe20000000000 */
[----:B------:R-:W-:Y:S01]  /*20a0*/  FMNMX R63, R63, R18, PT ;  /* 0x000000123f3f7209 */ /* 0x000fe20003800000 */
[C---:B------:R-:W-:Y:S01]  /*20b0*/  FADD R18, R13.reuse, R35 ;  /* 0x000000230d127221 */ /* 0x040fe20000000000 */
[----:B------:R-:W-:Y:S01]  /*20c0*/  FMNMX R64, R64, R19, PT ;  /* 0x0000001340407209 */ /* 0x000fe20003800000 */
[--C-:B------:R-:W-:Y:S01]  /*20d0*/  FADD R19, R13, R34.reuse ;  /* 0x000000220d137221 */ /* 0x100fe20000000000 */
        /* <DEDUP_REMOVED lines=11> */
[C---:B------:R-:W-:Y:S01]  /*2190*/  FADD R13, R25.reuse, R33 ;  /* 0x00000021190d7221 */ /* 0x040fe20000000000 */
[----:B------:R-:W0:Y:S01]  /*21a0*/  LDS.128 R16, [R50+0x600] ;  /* 0x0006000032107984 */ /* 0x000e220000000c00 */
[C-C-:B------:R-:W-:Y:S01]  /*21b0*/  FADD R28, R25.reuse, R34.reuse ;  /* 0x00000022191c7221 */ /* 0x140fe20000000000 */
[----:B------:R-:W-:Y:S01]  /*21c0*/  FADD R69, R32, R29 ;  /* 0x0000001d20457221 */ /* 0x000fe20000000000 */
[----:B------:R-:W-:Y:S01]  /*21d0*/  FADD R25, R25, R35 ;  /* 0x0000002319197221 */ /* 0x000fe20000000000 */
[C---:B------:R-:W-:Y:S01]  /*21e0*/  FADD R32, R29.reuse, R33 ;  /* 0x000000211d207221 */ /* 0x040fe20000000000 */
        /* <DEDUP_REMOVED lines=17> */
[C-C-:B------:R-:W-:Y:S01]  /*2300*/  FADD R60, R14.reuse, R17.reuse ;  /* 0x000000110e3c7221 */ /* 0x140fe20000000000 */
        /* <DEDUP_REMOVED lines=34> */
[C-C-:B------:R-:W-:Y:S01]  /*2530*/  FADD R63, R31.reuse, R18.reuse ;  /* 0x000000121f3f7221 */ /* 0x140fe20000000000 */
        /* <DEDUP_REMOVED lines=16> */
[----:B------:R-:W-:Y:S01]  /*2640*/  FMNMX R65, R24, R65, PT ;  /* 0x0000004118417209 */ /* 0x000fe20003800000 */
        /* <DEDUP_REMOVED lines=12> */
[----:B------:R-:W-:-:S04]  /*2710*/  FADD R29, R12, R17 ;  /* 0x000000110c1d7221 */ /* 0x000fc80000000000 */
[----:B------:R-:W-:Y:S01]  /*2720*/  FMNMX R59, R59, R28, PT ;  /* 0x0000001c3b3b7209 */ /* 0x000fe20003800000 */
[----:B------:R-:W-:Y:S01]  /*2730*/  FADD R28, R12, R18 ;  /* 0x000000120c1c7221 */ /* 0x000fe20000000000 */
[----:B------:R-:W-:Y:S01]  /*2740*/  FMNMX R58, R58, R29, PT ;  /* 0x0000001d3a3a7209 */ /* 0x000fe20003800000 */
[----:B------:R-:W-:Y:S01]  /*2750*/  FADD R29, R12, R19 ;  /* 0x000000130c1d7221 */ /* 0x000fe20000000000 */
[C---:B-1----:R-:W-:Y:S02]  /*2760*/  FADD R35, R20.reuse, R16 ;  /* 0x0000001014237221 */ /* 0x042fe40000000000 */
[----:B------:R-:W-:Y:S01]  /*2770*/  FMNMX R12, R31, R28, PT ;  /* 0x0000001c1f0c7209 */ /* 0x000fe20003800000 */
[----:B------:R-:W-:Y:S01]  /*2780*/  FADD R28, R20, R18 ;  /* 0x00000012141c7221 */ /* 0x000fe20000000000 */
[----:B------:R-:W-:Y:S01]  /*2790*/  FMNMX R64, R64, R29, PT ;  /* 0x0000001d40407209 */ /* 0x000fe20003800000 */
[C---:B------:R-:W-:Y:S01]  /*27a0*/  FADD R29, R20.reuse, R17 ;  /* 0x00000011141d7221 */ /* 0x040fe20000000000 */
[--C-:B------:R-:W-:Y:S01]  /*27b0*/  FADD R20, R20, R19.reuse ;  /* 0x0000001314147221 */ /* 0x100fe20000000000 */
[C---:B--2---:R-:W-:Y:S01]  /*27c0*/  FADD R30, R24.reuse, R16 ;  /* 0x00000010181e7221 */ /* 0x044fe20000000000 */
[----:B------:R-:W-:Y:S01]  /*27d0*/  FMNMX R65, R65, R28, PT ;  /* 0x0000001c41417209 */ /* 0x000fe20003800000 */
[----:B------:R-:W-:Y:S01]  /*27e0*/  FADD R32, R24, R18 ;  /* 0x0000001218207221 */ /* 0x000fe20000000000 */
[----:B------:R-:W-:Y:S01]  /*27f0*/  FMNMX R54, R54, R29, PT ;  /* 0x0000001d36367209 */ /* 0x000fe20003800000 */
[C---:B------:R-:W-:Y:S01]  /*2800*/  FADD R67, R24.reuse, R19 ;  /* 0x0000001318437221 */ /* 0x040fe20000000000 */
[----:B------:R-:W-:Y:S01]  /*2810*/  FMNMX R53, R53, R20, PT ;  /* 0x0000001435357209 */ /* 0x000fe20003800000 */
[----:B------:R-:W-:Y:S01]  /*2820*/  FADD R20, R24, R17 ;  /* 0x0000001118147221 */ /* 0x000fe20000000000 */
[----:B------:R-:W-:-:S02]  /*2830*/  FMNMX R61, R61, R30, PT ;  /* 0x0000001e3d3d7209 */ /* 0x000fc40003800000 */
[----:B------:R-:W0:Y:S01]  /*2840*/  LDS.128 R28, [R51+0x1a0] ;  /* 0x0001a000331c7984 */ /* 0x000e220000000c00 */
[----:B------:R-:W-:Y:S02]  /*2850*/  FMNMX R56, R56, R35, PT ;  /* 0x0000002338387209 */ /* 0x000fe40003800000 */
[----:B------:R-:W-:Y:S02]  /*2860*/  FMNMX R20, R33, R20, PT ;  /* 0x0000001421147209 */ /* 0x000fe40003800000 */
[----:B------:R-:W-:Y:S02]  /*2870*/  FMNMX R55, R55, R32, PT ;  /* 0x0000002037377209 */ /* 0x000fe40003800000 */
[----:B------:R-:W1:Y:S01]  /*2880*/  LDS.128 R32, [R50+0x900] ;  /* 0x0009000032207984 */ /* 0x000e620000000c00 */
[----:B------:R-:W-:Y:S01]  /*2890*/  FMNMX R60, R60, R67, PT ;  /* 0x000000433c3c7209 */ /* 0x000fe20003800000 */
[C---:B0-----:R-:W-:Y:S01]  /*28a0*/  FADD R19, R28.reuse, R19 ;  /* 0x000000131c137221 */ /* 0x041fe20000000000 */
[C---:B------:R-:W-:Y:S01]  /*28b0*/  FADD R69, R28.reuse, R16 ;  /* 0x000000101c457221 */ /* 0x040fe20000000000 */
[C---:B------:R-:W-:Y:S01]  /*28c0*/  FADD R16, R28.reuse, R17 ;  /* 0x000000111c107221 */ /* 0x040fe20000000000 */
[----:B------:R-:W-:-:S02]  /*28d0*/  FADD R18, R28, R18 ;  /* 0x000000121c127221 */ /* 0x000fc40000000000 */
[----:B------:R-:W-:Y:S01]  /*28e0*/  FMNMX R62, R62, R19, PT ;  /* 0x000000133e3e7209 */ /* 0x000fe20003800000 */
[C---:B-1----:R-:W-:Y:S01]  /*28f0*/  FADD R17, R13.reuse, R33 ;  /* 0x000000210d117221 */ /* 0x042fe20000000000 */
[--C-:B------:R-:W-:Y:S01]  /*2900*/  FADD R19, R13, R34.reuse ;  /* 0x000000220d137221 */ /* 0x100fe20000000000 */
[----:B------:R-:W-:Y:S01]  /*2910*/  FMNMX R57, R57, R16, PT ;  /* 0x0000001039397209 */ /* 0x000fe20003800000 */
[----:B------:R-:W-:Y:S01]  /*2920*/  FADD R16, R32, R13 ;  /* 0x0000000d20107221 */ /* 0x000fe20000000000 */
[----:B------:R-:W-:Y:S01]  /*2930*/  FMNMX R63, R63, R18, PT ;  /* 0x000000123f3f7209 */ /* 0x000fe20003800000 */
[C-C-:B------:R-:W-:Y:S01]  /*2940*/  FADD R24, R21.reuse, R34.reuse ;  /* 0x0000002215187221 */ /* 0x140fe20000000000 */
        /* <DEDUP_REMOVED lines=10> */
[----:B------:R-:W0:Y:S01]  /*29f0*/  LDS.128 R16, [R50+0xa00] ;  /* 0x000a000032107984 */ /* 0x000e220000000c00 */
[C-C-:B------:R-:W-:Y:S01]  /*2a00*/  FADD R68, R25.reuse, R34.reuse ;  /* 0x0000002219447221 */ /* 0x140fe20000000000 */
[----:B------:R-:W-:Y:S01]  /*2a10*/  FADD R21, R32, R29 ;  /* 0x0000001d20157221 */ /* 0x000fe20000000000 */
[--C-:B------:R-:W-:Y:S01]  /*2a20*/  FADD R13, R25, R33.reuse ;  /* 0x00000021190d7221 */ /* 0x100fe20000000000 */
[C---:B------:R-:W-:Y:S01]  /*2a30*/  FADD R32, R29.reuse, R33 ;  /* 0x000000211d207221 */ /* 0x040fe20000000000 */
[----:B------:R-:W-:Y:S01]  /*2a40*/  FADD R34, R29, R34 ;  /* 0x000000221d227221 */ /* 0x000fe20000000000 */
        /* <DEDUP_REMOVED lines=26> */
[----:B------:R-:W-:Y:S01]  /*2bf0*/  FADD R52, R16, R30 ;  /* 0x0000001e10347221 */ /* 0x000fe20000000000 */
        /* <DEDUP_REMOVED lines=21> */
[--C-:B------:R-:W-:Y:S01]  /*2d50*/  FADD R63, R15, R18.reuse ;  /* 0x000000120f3f7221 */ /* 0x100fe20000000000 */
[C---:B------:R-:W-:Y:S01]  /*2d60*/  FADD R14, R16.reuse, R23 ;  /* 0x00000017100e7221 */ /* 0x040fe20000000000 */
[C---:B------:R-:W-:Y:S01]  /*2d70*/  FADD R25, R16.reuse, R27 ;  /* 0x0000001b10197221 */ /* 0x040fe20000000000 */
[C---:B------:R-:W-:Y:S01]  /*2d80*/  FADD R56, R27.reuse, R17 ;  /* 0x000000111b387221 */ /* 0x040fe20000000000 */
[C-C-:B------:R-:W-:Y:S01]  /*2d90*/  FADD R60, R27.reuse, R18.reuse ;  /* 0x000000121b3c7221 */ /* 0x140fe20000000000 */
[----:B------:R-:W-:Y:S01]  /*2da0*/  FADD R35, R27, R19 ;  /* 0x000000131b237221 */ /* 0x000fe20000000000 */
[C---:B------:R-:W-:Y:S01]  /*2db0*/  FADD R27, R16.reuse, R31 ;  /* 0x0000001f101b7221 */ /* 0x040fe20000000000 */
[C---:B------:R-:W-:Y:S01]  /*2dc0*/  FADD R53, R31.reuse, R17 ;  /* 0x000000111f357221 */ /* 0x040fe20000000000 */
[--C-:B------:R-:W-:Y:S01]  /*2dd0*/  FADD R57, R31, R18.reuse ;  /* 0x000000121f397221 */ /* 0x100fe20000000000 */
[----:B------:R-:W-:Y:S01]  /*2de0*/  FADD R20, R16, R15 ;  /* 0x0000000f10147221 */ /* 0x000fe20000000000 */
[----:B------:R-:W-:Y:S01]  /*2df0*/  FADD R26, R15, R19 ;  /* 0x000000130f1a7221 */ /* 0x000fe20000000000 */
[C---:B------:R-:W-:Y:S01]  /*2e00*/  FADD R67, R23.reuse, R17 ;  /* 0x0000001117437221 */ /* 0x040fe20000000000 */
[C---:B------:R-:W-:Y:S01]  /*2e10*/  FADD R21, R23.reuse, R18 ;  /* 0x0000001217157221 */ /* 0x040fe20000000000 */
        /* <DEDUP_REMOVED lines=13> */
[----:B------:R-:W-:Y:S02]  /*2ef0*/  FMNMX R52, R52, R27, PT ;  /* 0x0000001b34347209 */ /* 0x000fe40003800000 */
[----:B------:R-:W2:Y:S01]  /*2f00*/  LDS.128 R24, [R51+0x130] ;  /* 0x0001300033187984 */ /* 0x000ea20000000c00 */
        /* <DEDUP_REMOVED lines=8> */
[----:B------:R-:W-:-:S04]  /*2f90*/  FADD R29, R12, R17 ;  /* 0x000000110c1d7221 */ /* 0x000fc80000000000 */
[----:B------:R-:W-:Y:S01]  /*2fa0*/  FMNMX R59, R59, R30, PT ;  /* 0x0000001e3b3b7209 */ /* 0x000fe20003800000 */
[C---:B------:R-:W-:Y:S01]  /*2fb0*/  FADD R30, R12.reuse, R18 ;  /* 0x000000120c1e7221 */ /* 0x040fe20000000000 */
[----:B------:R-:W-:Y:S01]  /*2fc0*/  FADD R12, R12, R19 ;  /* 0x000000130c0c7221 */ /* 0x000fe20000000000 */
[----:B-1----:R-:W-:Y:S01]  /*2fd0*/  FADD R32, R20, R16 ;  /* 0x0000001014207221 */ /* 0x002fe20000000000 */
[----:B------:R-:W-:Y:S01]  /*2fe0*/  FMNMX R58, R58, R29, PT ;  /* 0x0000001d3a3a7209 */ /* 0x000fe20003800000 */
[C---:B------:R-:W-:Y:S01]  /*2ff0*/  FADD R29, R20.reuse, R17 ;  /* 0x00000011141d7221 */ /* 0x040fe20000000000 */
[C---:B------:R-:W-:Y:S01]  /*3000*/  FADD R31, R20.reuse, R18 ;  /* 0x00000012141f7221 */ /* 0x040fe20000000000 */
[----:B------:R-:W-:Y:S01]  /*3010*/  FMNMX R61, R61, R12, PT ;  /* 0x0000000c3d3d7209 */ /* 0x000fe20003800000 */
[----:B------:R-:W-:Y:S01]  /*3020*/  FADD R20, R20, R19 ;  /* 0x0000001314147221 */ /* 0x000fe20000000000 */
[----:B------:R-:W-:Y:S01]  /*3030*/  FMNMX R12, R33, R32, PT ;  /* 0x00000020210c7209 */ /* 0x000fe20003800000 */
[C---:B--2---:R-:W-:Y:S01]  /*3040*/  FADD R33, R24.reuse, R16 ;  /* 0x0000001018217221 */ /* 0x044fe20000000000 */
[----:B------:R-:W-:Y:S01]  /*3050*/  FMNMX R63, R63, R30, PT ;  /* 0x0000001e3f3f7209 */ /* 0x000fe20003800000 */
[----:B------:R-:W-:Y:S01]  /*3060*/  FADD R35, R24, R18 ;  /* 0x0000001218237221 */ /* 0x000fe20000000000 */
[----:B------:R-:W-:-:S02]  /*3070*/  FMNMX R65, R65, R20, PT ;  /* 0x0000001441417209 */ /* 0x000fc40003800000 */
[----:B------:R-:W-:Y:S02]  /*3080*/  FMNMX R54, R54, R29, PT ;  /* 0x0000001d36367209 */ /* 0x000fe40003800000 */
[----:B------:R-:W-:Y:S02]  /*3090*/  FMNMX R64, R64, R31, PT ;  /* 0x0000001f40407209 */ /* 0x000fe40003800000 */
[----:B------:R-:W-:Y:S01]  /*30a0*/  FMNMX R20, R28, R33, PT ;  /* 0x000000211c147209 */ /* 0x000fe20003800000 */
[----:B------:R-:W-:Y:S01]  /*30b0*/  FADD R33, R24, R17 ;  /* 0x0000001118217221 */ /* 0x000fe20000000000 */
[----:B------:R-:W0:Y:S01]  /*30c0*/  LDS.128 R28, [R51+0x1b0] ;  /* 0x0001b000331c7984 */ /* 0x000e220000000c00 */
[----:B------:R-:W-:Y:S01]  /*30d0*/  FMNMX R60, R60, R35, PT ;  /* 0x000000233c3c7209 */ /* 0x000fe20003800000 */
[----:B------:R-:W-:Y:S02]  /*30e0*/  FADD R24, R24, R19 ;  /* 0x0000001318187221 */ /* 0x000fe40000000000 */
[----:B------:R-:W-:-:S02]  /*30f0*/  FMNMX R56, R56, R33, PT ;  /* 0x0000002138387209 */ /* 0x000fc40003800000 */
[----:B------:R-:W1:Y:S01]  /*3100*/  LDS.128 R32, [R50+0xd00] ;  /* 0x000d000032207984 */ /* 0x000e620000000c00 */
[----:B------:R-:W-:Y:S01]  /*3110*/  FMNMX R55, R55, R24, PT ;  /* 0x0000001837377209 */ /* 0x000fe20003800000 */
[C---:B0-----:R-:W-:Y:S01]  /*3120*/  FADD R67, R28.reuse, R16 ;  /* 0x000000101c437221 */ /* 0x041fe20000000000 */
        /* <DEDUP_REMOVED lines=96> */
[----:B------:R-:W-:Y:S01]  /*3730*/  FMNMX R65, R24, R65, PT ;  /* 0x0000004118417209 */ /* 0x000fe20003800000 */
[----:B------:R-:W1:Y:S01]  /*3740*/  LDS.128 R20, [R51+0xc0] ;  /* 0x0000c00033147984 */ /* 0x000e620000000c00 */
[----:B------:R-:W-:Y:S02]  /*3750*/  FMNMX R55, R55, R26, PT ;  /* 0x0000001a37377209 */ /* 0x000fe40003800000 */
[----:B------:R-:W-:-:S02]  /*3760*/  FMNMX R62, R25, R62, PT ;  /* 0x0000003e193e7209 */ /* 0x000fc40003800000 */
[----:B------:R-:W2:Y:S01]  /*3770*/  LDS.128 R24, [R51+0x140] ;  /* 0x0001400033187984 */ /* 0x000ea20000000c00 */
        /* <DEDUP_REMOVED lines=11> */
[C-C-:B------:R-:W-:Y:S01]  /*3830*/  FADD R29, R12.reuse, R18.reuse ;  /* 0x000000120c1d7221 */ /* 0x140fe20000000000 */
[----:B------:R-:W-:Y:S01]  /*3840*/  FMNMX R59, R59, R28, PT ;  /* 0x0000001c3b3b7209 */ /* 0x000fe20003800000 */
[----:B------:R-:W-:Y:S01]  /*3850*/  FADD R12, R12, R19 ;  /* 0x000000130c0c7221 */ /* 0x000fe20000000000 */
[C---:B-1----:R-:W-:Y:S01]  /*3860*/  FADD R28, R20.reuse, R17 ;  /* 0x00000011141c7221 */ /* 0x042fe20000000000 */
[----:B------:R-:W-:Y:S01]  /*3870*/  FADD R30, R20, R19 ;  /* 0x00000013141e7221 */ /* 0x000fe20000000000 */
[----:B------:R-:W-:Y:S01]  /*3880*/  FMNMX R52, R52, R29, PT ;  /* 0x0000001d34347209 */ /* 0x000fe20003800000 */
[----:B------:R-:W-:Y:S01]  /*3890*/  FADD R29, R20, R18 ;  /* 0x00000012141d7221 */ /* 0x000fe20000000000 */
[--C-:B--2---:R-:W-:Y:S01]  /*38a0*/  FADD R32, R24, R16.reuse ;  /* 0x0000001018207221 */ /* 0x104fe20000000000 */
[----:B------:R-:W-:Y:S01]  /*38b0*/  FADD R57, R20, R16 ;  /* 0x0000001014397221 */ /* 0x000fe20000000000 */
[----:B------:R-:W-:-:S02]  /*38c0*/  FMNMX R12, R31, R12, PT ;  /* 0x0000000c1f0c7209 */ /* 0x000fc40003800000 */
[----:B------:R-:W-:Y:S01]  /*38d0*/  FMNMX R20, R33, R28, PT ;  /* 0x0000001c21147209 */ /* 0x000fe20003800000 */
[----:B------:R-:W-:Y:S01]  /*38e0*/  FADD R33, R24, R18 ;  /* 0x0000001218217221 */ /* 0x000fe20000000000 */
[----:B------:R-:W-:Y:S02]  /*38f0*/  FMNMX R56, R56, R29, PT ;  /* 0x0000001d38387209 */ /* 0x000fe40003800000 */
[----:B------:R-:W-:Y:S02]  /*3900*/  FMNMX R65, R65, R30, PT ;  /* 0x0000001e41417209 */ /* 0x000fe40003800000 */
[----:B------:R-:W-:Y:S01]  /*3910*/  FMNMX R55, R55, R32, PT ;  /* 0x0000002037377209 */ /* 0x000fe20003800000 */
[----:B------:R-:W0:Y:S01]  /*3920*/  LDS.128 R28, [R51+0x1c0] ;  /* 0x0001c000331c7984 */ /* 0x000e220000000c00 */
[----:B------:R-:W-:Y:S01]  /*3930*/  FADD R32, R24, R17 ;  /* 0x0000001118207221 */ /* 0x000fe20000000000 */
        /* <DEDUP_REMOVED lines=12> */
[C---:B-1----:R-:W-:Y:S01]  /*3a00*/  FADD R17, R13.reuse, R33 ;  /* 0x000000210d117221 */ /* 0x042fe20000000000 */
[--C-:B------:R-:W-:Y:S01]  /*3a10*/  FADD R19, R13, R34.reuse ;  /* 0x000000220d137221 */ /* 0x100fe20000000000 */
[----:B------:R-:W-:Y:S01]  /*3a20*/  FADD R16, R32, R13 ;  /* 0x0000000d20107221 */ /* 0x000fe20000000000 */
[----:B------:R-:W-:Y:S01]  /*3a30*/  FMNMX R63, R63, R18, PT ;  /* 0x000000123f3f7209 */ /* 0x000fe20003800000 */
[C---:B------:R-:W-:Y:S01]  /*3a40*/  FADD R24, R21.reuse, R35 ;  /* 0x0000002315187221 */ /* 0x040fe20000000000 */
[----:B------:R-:W-:Y:S01]  /*3a50*/  FMNMX R58, R58, R17, PT ;  /* 0x000000113a3a7209 */ /* 0x000fe20003800000 */
        /* <DEDUP_REMOVED lines=8> */
[--C-:B------:R-:W-:Y:S01]  /*3ae0*/  FADD R68, R25, R35.reuse ;  /* 0x0000002319447221 */ /* 0x100fe20000000000 */
[----:B------:R-:W0:Y:S01]  /*3af0*/  LDS.128 R16, [R50+0x1200] ;  /* 0x0012000032107984 */ /* 0x000e220000000c00 */
[----:B------:R-:W-:Y:S01]  /*3b00*/  FMNMX R62, R62, R67, PT ;  /* 0x000000433e3e7209 */ /* 0x000fe20003800000 */
[----:B------:R-:W-:Y:S01]  /*3b10*/  FADD R67, R13, R35 ;  /* 0x000000230d437221 */ /* 0x000fe20000000000 */
[--C-:B------:R-:W-:Y:S01]  /*3b20*/  FADD R13, R21, R34.reuse ;  /* 0x00000022150d7221 */ /* 0x100fe20000000000 */
[--C-:B------:R-:W-:Y:S01]  /*3b30*/  FADD R21, R25, R34.reuse ;  /* 0x0000002219157221 */ /* 0x100fe20000000000 */
        /* <DEDUP_REMOVED lines=54> */
[C-C-:B------:R-:W-:Y:S01]  /*3ea0*/  FADD R61, R31.reuse, R17.reuse ;  /* 0x000000111f3d7221 */ /* 0x140fe20000000000 */
[--C-:B------:R-:W-:Y:S01]  /*3eb0*/  FADD R63, R31, R18.reuse ;  /* 0x000000121f3f7221 */ /* 0x100fe20000000000 */
[----:B------:R-:W-:Y:S01]  /*3ec0*/  FMNMX R29, R29, R62, PT ;  /* 0x0000003e1d1d7209 */ /* 0x000fe20003800000 */
[C---:B------:R-:W-:Y:S01]  /*3ed0*/  FADD R67, R23.reuse, R17 ;  /* 0x0000001117437221 */ /* 0x040fe20000000000 */
[C-C-:B------:R-:W-:Y:S01]  /*3ee0*/  FADD R21, R23.reuse, R18.reuse ;  /* 0x0000001217157221 */ /* 0x140fe20000000000 */
        /* <DEDUP_REMOVED lines=36> */
[----:B------:R-:W-:Y:S01]  /*4130*/  FMNMX R57, R57, R32, PT ;  /* 0x0000002039397209 */ /* 0x000fe20003800000 */
[--C-:B------:R-:W-:Y:S01]  /*4140*/  FADD R28, R20, R19.reuse ;  /* 0x00000013141c7221 */ /* 0x100fe20000000000 */
[----:B--2---:R-:W-:Y:S01]  /*4150*/  FADD R32, R24, R16 ;  /* 0x0000001018207221 */ /* 0x004fe20000000000 */
[----:B------:R-:W-:Y:S01]  /*4160*/  FMNMX R64, R64, R29, PT ;  /* 0x0000001d40407209 */ /* 0x000fe20003800000 */
[----:B------:R-:W-:Y:S01]  /*4170*/  FADD R54, R24, R18 ;  /* 0x0000001218367221 */ /* 0x000fe20000000000 */
[----:B------:R-:W-:Y:S01]  /*4180*/  FMNMX R20, R30, R31, PT ;  /* 0x0000001f1e147209 */ /* 0x000fe20003800000 */
[----:B------:R-:W-:Y:S01]  /*4190*/  FADD R67, R24, R19 ;  /* 0x0000001318437221 */ /* 0x000fe20000000000 */
[----:B------:R-:W-:-:S02]  /*41a0*/  FMNMX R65, R65, R28, PT ;  /* 0x0000001c41417209 */ /* 0x000fc40003800000 */
[----:B------:R-:W-:Y:S01]  /*41b0*/  FMNMX R55, R55, R32, PT ;  /* 0x0000002037377209 */ /* 0x000fe20003800000 */
[----:B------:R-:W0:Y:S01]  /*41c0*/  LDS.128 R28, [R51+0x1d0] ;  /* 0x0001d000331c7984 */ /* 0x000e220000000c00 */
[--C-:B------:R-:W-:Y:S01]  /*41d0*/  FADD R32, R24, R17.reuse ;  /* 0x0000001118207221 */ /* 0x100fe20000000000 */
[----:B------:R-:W-:Y:S02]  /*41e0*/  FMNMX R54, R35, R54, PT ;  /* 0x0000003623367209 */ /* 0x000fe40003800000 */
[----:B------:R-:W-:Y:S02]  /*41f0*/  FMNMX R52, R52, R67, PT ;  /* 0x0000004334347209 */ /* 0x000fe40003800000 */
[----:B------:R-:W-:Y:S02]  /*4200*/  FMNMX R53, R33, R32, PT ;  /* 0x0000002021357209 */ /* 0x000fe40003800000 */
[----:B------:R-:W1:Y:S01]  /*4210*/  LDS.128 R32, [R50+0x1500] ;  /* 0x0015000032207984 */ /* 0x000e620000000c00 */
[C---:B0-----:R-:W-:Y:S01]  /*4220*/  FADD R69, R28.reuse, R16 ;  /* 0x000000101c457221 */ /* 0x041fe20000000000 */
[C---:B------:R-:W-:Y:S01]  /*4230*/  FADD R16, R28.reuse, R17 ;  /* 0x000000111c107221 */ /* 0x040fe20000000000 */
[C---:B------:R-:W-:Y:S01]  /*4240*/  FADD R19, R28.reuse, R19 ;  /* 0x000000131c137221 */ /* 0x040fe20000000000 */
[----:B------:R-:W-:-:S02]  /*4250*/  FADD R18, R28, R18 ;  /* 0x000000121c127221 */ /* 0x000fc40000000000 */
[----:B------:R-:W-:Y:S02]  /*4260*/  FMNMX R56, R56, R69, PT ;  /* 0x0000004538387209 */ /* 0x000fe40003800000 */
[----:B------:R-:W-:Y:S01]  /*4270*/  FMNMX R61, R61, R16, PT ;  /* 0x000000103d3d7209 */ /* 0x000fe20003800000 */
[----:B-1----:R-:W-:Y:S01]  /*4280*/  FADD R16, R32, R13 ;  /* 0x0000000d20107221 */ /* 0x002fe20000000000 */
[----:B------:R-:W-:Y:S01]  /*4290*/  FMNMX R60, R60, R19, PT ;  /* 0x000000133c3c7209 */ /* 0x000fe20003800000 */
[C---:B------:R-:W-:Y:S01]  /*42a0*/  FADD R17, R13.reuse, R33 ;  /* 0x000000210d117221 */ /* 0x040fe20000000000 */
        /* <DEDUP_REMOVED lines=15> */
[----:B------:R-:W0:Y:S01]  /*43a0*/  LDS.128 R16, [R50+0x1600] ;  /* 0x0016000032107984 */ /* 0x000e220000000c00 */
[----:B------:R-:W-:Y:S01]  /*43b0*/  FADD R67, R32, R29 ;  /* 0x0000001d20437221 */ /* 0x000fe20000000000 */
[C---:B------:R-:W-:Y:S01]  /*43c0*/  FADD R32, R29.reuse, R33 ;  /* 0x000000211d207221 */ /* 0x040fe20000000000 */
[C---:B------:R-:W-:Y:S01]  /*43d0*/  FADD R34, R29.reuse, R34 ;  /* 0x000000221d227221 */ /* 0x040fe20000000000 */
        /* <DEDUP_REMOVED lines=50> */
[--C-:B------:R-:W-:Y:S01]  /*4700*/  FADD R65, R23, R18.reuse ;  /* 0x0000001217417221 */ /* 0x100fe20000000000 */
[C---:B------:R-:W-:Y:S01]  /*4710*/  FADD R25, R16.reuse, R31 ;  /* 0x0000001f10197221 */ /* 0x040fe20000000000 */
[C---:B------:R-:W-:Y:S01]  /*4720*/  FADD R61, R31.reuse, R17 ;  /* 0x000000111f3d7221 */ /* 0x040fe20000000000 */
[--C-:B------:R-:W-:Y:S01]  /*4730*/  FADD R63, R31, R18.reuse ;  /* 0x000000121f3f7221 */ /* 0x100fe20000000000 */
[----:B------:R-:W-:Y:S01]  /*4740*/  FMNMX R33, R33, R64, PT ;  /* 0x0000004021217209 */ /* 0x000fe20003800000 */
[C---:B------:R-:W-:Y:S01]  /*4750*/  FADD R26, R16.reuse, R15 ;  /* 0x0000000f101a7221 */ /* 0x040fe20000000000 */
[----:B------:R-:W-:Y:S01]  /*4760*/  FADD R21, R15, R17 ;  /* 0x000000110f157221 */ /* 0x000fe20000000000 */
        /* <DEDUP_REMOVED lines=14> */
[----:B------:R-:W1:Y:S01]  /*4850*/  LDS.128 R20, [R51+0xe0] ;  /* 0x0000e00033147984 */ /* 0x000e620000000c00 */
[----:B------:R-:W-:Y:S02]  /*4860*/  FMNMX R59, R59, R26, PT ;  /* 0x0000001a3b3b7209 */ /* 0x000fe40003800000 */
        /* <DEDUP_REMOVED lines=8> */
[----:B------:R-:W-:Y:S01]  /*48f0*/  FMNMX R63, R34, R63, PT ;  /* 0x0000003f223f7209 */ /* 0x000fe20003800000 */
[C---:B0-----:R-:W-:Y:S01]  /*4900*/  FADD R29, R12.reuse, R17 ;  /* 0x000000110c1d7221 */ /* 0x041fe20000000000 */
[----:B------:R-:W-:-:S04]  /*4910*/  FADD R30, R12, R16 ;  /* 0x000000100c1e7221 */ /* 0x000fc80000000000 */
[----:B------:R-:W-:Y:S01]  /*4920*/  FMNMX R58, R58, R29, PT ;  /* 0x0000001d3a3a7209 */ /* 0x000fe20003800000 */
[----:B------:R-:W-:Y:S01]  /*4930*/  FADD R29, R12, R18 ;  /* 0x000000120c1d7221 */ /* 0x000fe20000000000 */
[----:B------:R-:W-:Y:S01]  /*4940*/  FMNMX R59, R59, R30, PT ;  /* 0x0000001e3b3b7209 */ /* 0x000fe20003800000 */
[C---:B-1----:R-:W-:Y:S01]  /*4950*/  FADD R31, R20.reuse, R16 ;  /* 0x00000010141f7221 */ /* 0x042fe20000000000 */
[----:B------:R-:W-:Y:S01]  /*4960*/  FADD R30, R20, R17 ;  /* 0x00000011141e7221 */ /* 0x000fe20000000000 */
[--C-:B------:R-:W-:Y:S01]  /*4970*/  FADD R12, R12, R19.reuse ;  /* 0x000000130c0c7221 */ /* 0x100fe20000000000 */
[----:B------:R-:W-:Y:S01]  /*4980*/  FMNMX R62, R62, R29, PT ;  /* 0x0000001d3e3e7209 */ /* 0x000fe20003800000 */
[C-C-:B------:R-:W-:Y:S01]  /*4990*/  FADD R29, R20.reuse, R19.reuse ;  /* 0x00000013141d7221 */ /* 0x140fe20000000000 */
[----:B------:R-:W-:Y:S01]  /*49a0*/  FADD R32, R20, R18 ;  /* 0x0000001214207221 */ /* 0x000fe20000000000 */
[----:B------:R-:W-:Y:S01]  /*49b0*/  FMNMX R64, R64, R31, PT ;  /* 0x0000001f40407209 */ /* 0x000fe20003800000 */
[C---:B--2---:R-:W-:Y:S01]  /*49c0*/  FADD R34, R24.reuse, R16 ;  /* 0x0000001018227221 */ /* 0x044fe20000000000 */
[----:B------:R-:W-:Y:S01]  /*49d0*/  FMNMX R57, R35, R30, PT ;  /* 0x0000001e23397209 */ /* 0x000fe20003800000 */
[----:B------:R-:W-:Y:S01]  /*49e0*/  FADD R67, R24, R19 ;  /* 0x0000001318437221 */ /* 0x000fe20000000000 */
[----:B------:R-:W-:-:S02]  /*49f0*/  FMNMX R20, R28, R29, PT ;  /* 0x0000001d1c147209 */ /* 0x000fc40003800000 */
[----:B------:R-:W-:Y:S01]  /*4a00*/  FMNMX R12, R33, R12, PT ;  /* 0x0000000c210c7209 */ /* 0x000fe20003800000 */
[----:B------:R-:W0:Y:S01]  /*4a10*/  LDS.128 R28, [R51+0x1e0] ;  /* 0x0001e000331c7984 */ /* 0x000e220000000c00 */
[----:B------:R-:W-:Y:S01]  /*4a20*/  FMNMX R65, R65, R32, PT ;  /* 0x0000002041417209 */ /* 0x000fe20003800000 */
[C---:B------:R-:W-:Y:S01]  /*4a30*/  FADD R32, R24.reuse, R17 ;  /* 0x0000001118207221 */ /* 0x040fe20000000000 */
[----:B------:R-:W-:Y:S01]  /*4a40*/  FADD R33, R24, R18 ;  /* 0x0000001218217221 */ /* 0x000fe20000000000 */
[----:B------:R-:W-:Y:S02]  /*4a50*/  FMNMX R55, R55, R34, PT ;  /* 0x0000002237377209 */ /* 0x000fe40003800000 */
[----:B------:R-:W-:Y:S02]  /*4a60*/  FMNMX R54, R54, R67, PT ;  /* 0x0000004336367209 */ /* 0x000fe40003800000 */
[----:B------:R-:W-:Y:S02]  /*4a70*/  FMNMX R53, R53, R32, PT ;  /* 0x0000002035357209 */ /* 0x000fe40003800000 */
[----:B------:R-:W-:-:S02]  /*4a80*/  FMNMX R52, R52, R33, PT ;  /* 0x0000002134347209 */ /* 0x000fc40003800000 */
[----:B------:R-:W1:Y:S01]  /*4a90*/  LDS.128 R32, [R50+0x1900] ;  /* 0x0019000032207984 */ /* 0x000e620000000c00 */
[C---:B0-----:R-:W-:Y:S01]  /*4aa0*/  FADD R69, R28.reuse, R16 ;  /* 0x000000101c457221 */ /* 0x041fe20000000000 */
[C---:B------:R-:W-:Y:S01]  /*4ab0*/  FADD R16, R28.reuse, R17 ;  /* 0x000000111c107221 */ /* 0x040fe20000000000 */
[C---:B------:R-:W-:Y:S01]  /*4ac0*/  FADD R19, R28.reuse, R19 ;  /* 0x000000131c137221 */ /* 0x040fe20000000000 */
[----:B------:R-:W-:Y:S02]  /*4ad0*/  FADD R18, R28, R18 ;  /* 0x000000121c127221 */ /* 0x000fe40000000000 */
[----:B------:R-:W-:Y:S02]  /*4ae0*/  FMNMX R56, R56, R69, PT ;  /* 0x0000004538387209 */ /* 0x000fe40003800000 */
[----:B------:R-:W-:Y:S02]  /*4af0*/  FMNMX R61, R61, R16, PT ;  /* 0x000000103d3d7209 */ /* 0x000fe40003800000 */
[----:B------:R-:W-:-:S02]  /*4b00*/  FMNMX R60, R60, R19, PT ;  /* 0x000000133c3c7209 */ /* 0x000fc40003800000 */
[----:B------:R-:W-:Y:S01]  /*4b10*/  FMNMX R63, R63, R18, PT ;  /* 0x000000123f3f7209 */ /* 0x000fe20003800000 */
[C---:B-1----:R-:W-:Y:S01]  /*4b20*/  FADD R16, R32.reuse, R13 ;  /* 0x0000000d20107221 */ /* 0x042fe20000000000 */
[C---:B------:R-:W-:Y:S01]  /*4b30*/  FADD R17, R13.reuse, R33 ;  /* 0x000000210d117221 */ /* 0x040fe20000000000 */
[--C-:B------:R-:W-:Y:S01]  /*4b40*/  FADD R19, R13, R34.reuse ;  /* 0x000000220d137221 */ /* 0x100fe20000000000 */
[--C-:B------:R-:W-:Y:S01]  /*4b50*/  FADD R24, R21, R34.reuse ;  /* 0x0000002215187221 */ /* 0x100fe20000000000 */
        /* <DEDUP_REMOVED lines=8> */
[C-C-:B------:R-:W-:Y:S01]  /*4be0*/  FADD R13, R25.reuse, R34.reuse ;  /* 0x00000022190d7221 */ /* 0x140fe20000000000 */
[----:B------:R-:W-:Y:S01]  /*4bf0*/  FMNMX R64, R64, R17, PT ;  /* 0x0000001140407209 */ /* 0x000fe20003800000 */
[----:B------:R-:W-:Y:S01]  /*4c00*/  FADD R67, R32, R29 ;  /* 0x0000001d20437221 */ /* 0x000fe20000000000 */
[----:B------:R-:W-:Y:S01]  /*4c10*/  FMNMX R12, R12, R19, PT ;  /* 0x000000130c0c7209 */ /* 0x000fe20003800000 */
[--C-:B------:R-:W-:Y:S01]  /*4c20*/  FADD R66, R25, R33.reuse ;  /* 0x0000002119427221 */ /* 0x100fe20000000000 */
[----:B------:R-:W0:Y:S01]  /*4c30*/  LDS.128 R16, [R50+0x1a00] ;  /* 0x001a000032107984 */ /* 0x000e220000000c00 */
[C---:B------:R-:W-:Y:S01]  /*4c40*/  FADD R32, R29.reuse, R33 ;  /* 0x000000211d207221 */ /* 0x040fe20000000000 */
[----:B------:R-:W-:Y:S01]  /*4c50*/  FADD R34, R29, R34 ;  /* 0x000000221d227221 */ /* 0x000fe20000000000 */
[--C-:B------:R-:W-:Y:S01]  /*4c60*/  FADD R21, R21, R35.reuse ;  /* 0x0000002315157221 */ /* 0x100fe20000000000 */
        /* <DEDUP_REMOVED lines=52> */
[----:B------:R-:W-:Y:S01]  /*4fb0*/  FADD R54, R27, R19 ;  /* 0x000000131b367221 */ /* 0x000fe20000000000 */
[C---:B------:R-:W-:Y:S01]  /*4fc0*/  FADD R27, R16.reuse, R31 ;  /* 0x0000001f101b7221 */ /* 0x040fe20000000000 */
[C---:B------:R-:W-:Y:S01]  /*4fd0*/  FADD R65, R31.reuse, R17 ;  /* 0x000000111f417221 */ /* 0x040fe20000000000 */
[C-C-:B------:R-:W-:Y:S01]  /*4fe0*/  FADD R67, R31.reuse, R18.reuse ;  /* 0x000000121f437221 */ /* 0x140fe20000000000 */
[----:B------:R-:W-:Y:S01]  /*4ff0*/  FADD R60, R31, R19 ;  /* 0x000000131f3c7221 */ /* 0x000fe20000000000 */
[----:B------:R-:W-:Y:S01]  /*5000*/  FMNMX R31, R21, R62, PT ;  /* 0x0000003e151f7209 */ /* 0x000fe20003800000 */
        /* <DEDUP_REMOVED lines=18> */
[----:B------:R-:W2:Y:S01]  /*5130*/  LDS.128 R24, [R51+0x170] ;  /* 0x0001700033187984 */ /* 0x000ea20000000c00 */
        /* <DEDUP_REMOVED lines=10> */
[C---:B-1----:R-:W-:Y:S01]  /*51e0*/  FADD R64, R20.reuse, R16 ;  /* 0x0000001014407221 */ /* 0x042fe20000000000 */
[C---:B------:R-:W-:Y:S01]  /*51f0*/  FADD R32, R20.reuse, R17 ;  /* 0x0000001114207221 */ /* 0x040fe20000000000 */
[C-C-:B------:R-:W-:Y:S01]  /*5200*/  FADD R34, R20.reuse, R18.reuse ;  /* 0x0000001214227221 */ /* 0x140fe20000000000 */
[----:B------:R-:W-:Y:S01]  /*5210*/  FMNMX R12, R31, R28, PT ;  /* 0x0000001c1f0c7209 */ /* 0x000fe20003800000 */
[----:B------:R-:W-:Y:S01]  /*5220*/  FADD R20, R20, R19 ;  /* 0x0000001314147221 */ /* 0x000fe20000000000 */
[----:B------:R-:W-:Y:S02]  /*5230*/  FMNMX R62, R62, R29, PT ;  /* 0x0000001d3e3e7209 */ /* 0x000fe40003800000 */
[----:B------:R0:W1:Y:S01]  /*5240*/  LDS.128 R28, [R51+0x1f0] ;  /* 0x0001f000331c7984 */ /* 0x0000620000000c00 */
[----:B------:R-:W-:Y:S01]  /*5250*/  FMNMX R64, R33, R64, PT ;  /* 0x0000004021407209 */ /* 0x000fe20003800000 */
[----:B--2---:R-:W-:Y:S01]  /*5260*/  FADD R69, R24, R18 ;  /* 0x0000001218457221 */ /* 0x004fe20000000000 */
[----:B------:R-:W-:-:S02]  /*5270*/  FMNMX R57, R57, R32, PT ;  /* 0x0000002039397209 */ /* 0x000fc40003800000 */
[----:B------:R-:W-:Y:S02]  /*5280*/  FMNMX R55, R35, R34, PT ;  /* 0x0000002223377209 */ /* 0x000fe40003800000 */
[----:B------:R-:W2:Y:S01]  /*5290*/  LDS.128 R32, [R50+0x1d00] ;  /* 0x001d000032207984 */ /* 0x000ea20000000c00 */
[----:B------:R-:W-:Y:S01]  /*52a0*/  FMNMX R63, R63, R20, PT ;  /* 0x000000143f3f7209 */ /* 0x000fe20003800000 */
[C---:B0-----:R-:W-:Y:S01]  /*52b0*/  FADD R51, R24.reuse, R19 ;  /* 0x0000001318337221 */ /* 0x041fe20000000000 */
[----:B------:R-:W-:Y:S01]  /*52c0*/  FADD R20, R24, R16 ;  /* 0x0000001018147221 */ /* 0x000fe20000000000 */
[----:B------:R-:W-:-:S03]  /*52d0*/  FMNMX R52, R52, R69, PT ;  /* 0x0000004534347209 */ /* 0x000fc60003800000 */
[----:B------:R-:W-:Y:S02]  /*52e0*/  FMNMX R54, R54, R51, PT ;  /* 0x0000003336367209 */ /* 0x000fe40003800000 */
[----:B------:R-:W-:Y:S01]  /*52f0*/  FMNMX R61, R61, R20, PT ;  /* 0x000000143d3d7209 */ /* 0x000fe20003800000 */
[----:B------:R-:W-:-:S05]  /*5300*/  FADD R20, R24, R17 ;  /* 0x0000001118147221 */ /* 0x000fca0000000000 */
[----:B------:R-:W-:Y:S01]  /*5310*/  FMNMX R53, R53, R20, PT ;  /* 0x0000001435357209 */ /* 0x000fe20003800000 */
[C---:B-1----:R-:W-:Y:S01]  /*5320*/  FADD R51, R28.reuse, R16 ;  /* 0x000000101c337221 */ /* 0x042fe20000000000 */
[C---:B------:R-:W-:Y:S01]  /*5330*/  FADD R16, R28.reuse, R17 ;  /* 0x000000111c107221 */ /* 0x040fe20000000000 */
[C---:B------:R-:W-:Y:S01]  /*5340*/  FADD R19, R28.reuse, R19 ;  /* 0x000000131c137221 */ /* 0x040fe20000000000 */
[----:B------:R-:W-:Y:S02]  /*5350*/  FADD R18, R28, R18 ;  /* 0x000000121c127221 */ /* 0x000fe40000000000 */
[----:B------:R-:W-:Y:S01]  /*5360*/  FMNMX R56, R56, R51, PT ;  /* 0x0000003338387209 */ /* 0x000fe20003800000 */
[----:B--2---:R-:W-:Y:S01]  /*5370*/  FADD R17, R13, R33 ;  /* 0x000000210d117221 */ /* 0x004fe20000000000 */
[----:B------:R-:W-:Y:S01]  /*5380*/  FMNMX R65, R65, R16, PT ;  /* 0x0000001041417209 */ /* 0x000fe20003800000 */
[----:B------:R-:W-:Y:S01]  /*5390*/  FADD R16, R32, R13 ;  /* 0x0000000d20107221 */ /* 0x000fe20000000000 */
[----:B------:R-:W-:Y:S01]  /*53a0*/  FMNMX R60, R60, R19, PT ;  /* 0x000000133c3c7209 */ /* 0x000fe20003800000 */
[C---:B------:R-:W-:Y:S01]  /*53b0*/  FADD R19, R13.reuse, R35 ;  /* 0x000000230d137221 */ /* 0x040fe20000000000 */
[----:B------:R-:W-:Y:S01]  /*53c0*/  FMNMX R58, R58, R17, PT ;  /* 0x000000113a3a7209 */ /* 0x000fe20003800000 */
[--C-:B------:R-:W-:Y:S01]  /*53d0*/  FADD R17, R13, R34.reuse ;  /* 0x000000220d117221 */ /* 0x100fe20000000000 */
[----:B------:R-:W-:Y:S01]  /*53e0*/  FMNMX R67, R67, R18, PT ;  /* 0x0000001243437209 */ /* 0x000fe20003800000 */
[----:B------:R-:W-:Y:S01]  /*53f0*/  FADD R51, R32, R21 ;  /* 0x0000001520337221 */ /* 0x000fe20000000000 */
[----:B------:R-:W-:Y:S01]  /*5400*/  FMNMX R59, R59, R16, PT ;  /* 0x000000103b3b7209 */ /* 0x000fe20003800000 */
[C---:B------:R-:W-:Y:S01]  /*5410*/  FADD R20, R21.reuse, R33 ;  /* 0x0000002115147221 */ /* 0x040fe20000000000 */
[----:B------:R-:W-:Y:S01]  /*5420*/  FMNMX R12, R12, R17, PT ;  /* 0x000000110c0c7209 */ /* 0x000fe20003800000 */
[C-C-:B------:R-:W-:Y:S01]  /*5430*/  FADD R24, R21.reuse, R34.reuse ;  /* 0x0000002215187221 */ /* 0x140fe20000000000 */
[----:B------:R-:W-:Y:S01]  /*5440*/  FMNMX R62, R62, R19, PT ;  /* 0x000000133e3e7209 */ /* 0x000fe20003800000 */
[----:B------:R-:W-:Y:S01]  /*5450*/  FADD R28, R21, R35 ;  /* 0x00000023151c7221 */ /* 0x000fe20000000000 */
[----:B------:R-:W0:Y:S01]  /*5460*/  LDS.128 R16, [R50+0x1e00] ;  /* 0x001e000032107984 */ /* 0x000e220000000c00 */
[C---:B------:R-:W-:Y:S01]  /*5470*/  FADD R66, R32.reuse, R25 ;  /* 0x0000001920427221 */ /* 0x040fe20000000000 */
[--C-:B------:R-:W-:Y:S01]  /*5480*/  FADD R13, R25, R34.reuse ;  /* 0x00000022190d7221 */ /* 0x100fe20000000000 */
        /* <DEDUP_REMOVED lines=61> */
[C---:B------:R-:W-:Y:S01]  /*5860*/  FADD R62, R27.reuse, R19 ;  /* 0x000000131b3e7221 */ /* 0x040fe20000000000 */
        /* <DEDUP_REMOVED lines=21> */
[----:B------:R-:W-:Y:S06]  /*59c0*/  BAR.SYNC.DEFER_BLOCKING 0x0 ;  /* 0x0000000000007b1d */ /* 0x000fec0000010000 */
[----:B------:R-:W-:Y:S05]  /*59d0*/  BRA.U !UP0, `(.L_x_280) ;  /* 0xffffffa908987547 */ /* 0x000fea000b83ffff */
.L_x_218:
        /* <DEDUP_REMOVED lines=10> */
[----:B------:R-:W-:Y:S02]  /*5a80*/  IMAD.SHL.U32 R5, R5, 0x4, RZ ;  /* 0x0000000405057824 */ /* 0x000fe400078e00ff */
[----:B------:R-:W-:-:S08]  /*5a90*/  IMAD.SHL.U32 R0, R0, 0x4, RZ ;  /* 0x0000000400007824 */ /* 0x000fd000078e00ff */
        /* <DEDUP_REMOVED lines=19> */
.L_x_282:
[----:B------:R-:W-:Y:S05]  /*5bd0*/  BSYNC.RECONVERGENT B0 ;  /* 0x0000000000007941 */ /* 0x000fea0003800200 */
.L_x_281:
        /* <DEDUP_REMOVED lines=9> */
.L_x_283:
        /* <DEDUP_REMOVED lines=11> */
.L_x_285:
[----:B------:R-:W-:Y:S05]  /*5d20*/  BSYNC.RECONVERGENT B0 ;  /* 0x0000000000007941 */ /* 0x000fea0003800200 */
.L_x_284:
        /* <DEDUP_REMOVED lines=9> */
.L_x_286:
        /* <DEDUP_REMOVED lines=11> */
.L_x_288:
[----:B------:R-:W-:Y:S05]  /*5e70*/  BSYNC.RECONVERGENT B0 ;  /* 0x0000000000007941 */ /* 0x000fea0003800200 */
.L_x_287:
[----:B------:R-:W-:Y:S01]  /*5e80*/  VIADD R17, R0, 0x3 ;  /* 0x0000000300117836 */ /* 0x000fe20000000000 */
        /* <DEDUP_REMOVED lines=8> */
.L_x_289:
        /* <DEDUP_REMOVED lines=11> */
.L_x_291:
[----:B------:R-:W-:Y:S05]  /*5fc0*/  BSYNC.RECONVERGENT B0 ;  /* 0x0000000000007941 */ /* 0x000fea0003800200 */
.L_x_290:
[----:B------:R-:W3:Y:S01]  /*5fd0*/  LDCU.64 UR4, c[0x0][0x390] ;  /* 0x00007200ff0477ac */ /* 0x000ee20008000a00 */
[----:B------:R-:W-:Y:S02]  /*5fe0*/  IMAD R4, R0, R2, RZ ;  /* 0x0000000200047224 */ /* 0x000fe400078e02ff */
[----:B------:R-:W-:-:S03]  /*5ff0*/  VIADD R19, R5, 0x1 ;  /* 0x0000000105137836 */ /* 0x000fc60000000000 */
[----:B012---:R-:W-:-:S04]  /*6000*/  IADD3 R7, P1, PT, R5, R4, RZ ;  /* 0x0000000405077210 */ /* 0x007fc80007f3e0ff */
[----:B------:R-:W-:Y:S02]  /*6010*/  LEA.HI.X.SX32 R4, R4, RZ, 0x1, P1 ;  /* 0x000000ff04047211 */ /* 0x000fe400008f0eff */
[----:B---3--:R-:W-:-:S04]  /*6020*/  LEA R6, P1, R7, UR4, 0x2 ;  /* 0x0000000407067c11 */ /* 0x008fc8000f8210ff */
[----:B------:R-:W-:Y:S01]  /*6030*/  LEA.HI.X R7, R7, UR5, R4, 0x2, P1 ;  /* 0x0000000507077c11 */ /* 0x000fe200088f1404 */
[----:B------:R-:W-:Y:S08]  /*6040*/  @P0 BRA `(.L_x_292) ;  /* 0x0000000000100947 */ /* 0x000ff00003800000 */
[----:B------:R-:W2:Y:S02]  /*6050*/  LDG.E R11, desc[UR8][R6.64+0x4] ;  /* 0x00000408060b7981 */ /* 0x000ea4000c1e1900 */
[----:B--2---:R-:W-:-:S05]  /*6060*/  FMNMX R11, R11, R56, PT ;  /* 0x000000380b0b7209 */ /* 0x004fca0003800000 */
[----:B------:R0:W-:Y:S01]  /*6070*/  STG.E desc[UR8][R6.64+0x4], R11 ;  /* 0x0000040b06007986 */ /* 0x0001e2000c101908 */
[----:B------:R-:W-:Y:S05]  /*6080*/  BRA `(.L_x_293) ;  /* 0x0000000000247947 */ /* 0x000fea0003800000 */
.L_x_292:
        /* <DEDUP_REMOVED lines=8> */
.L_x_294:
[----:B------:R-:W-:Y:S05]  /*6110*/  BSYNC.RECONVERGENT B0 ;  /* 0x0000000000007941 */ /* 0x000fea0003800200 */
.L_x_293:
[----:B------:R-:W-:-:S05]  /*6120*/  IMAD R4, R3, R2, RZ ;  /* 0x0000000203047224 */ /* 0x000fca00078e02ff */
[----:B------:R-:W-:-:S04]  /*6130*/  IADD3 R8, P1, PT, R5, R4, RZ ;  /* 0x0000000405087210 */ /* 0x000fc80007f3e0ff */
[----:B0-----:R-:W-:Y:S02]  /*6140*/  LEA.HI.X.SX32 R11, R4, RZ, 0x1, P1 ;  /* 0x000000ff040b7211 */ /* 0x001fe400008f0eff */
[----:B------:R-:W-:-:S04]  /*6150*/  LEA R10, P1, R8, UR4, 0x2 ;  /* 0x00000004080a7c11 */ /* 0x000fc8000f8210ff */
[----:B------:R-:W-:Y:S01]  /*6160*/  LEA.HI.X R11, R8, UR5, R11, 0x2, P1 ;  /* 0x00000005080b7c11 */ /* 0x000fe200088f140b */
[----:B------:R-:W-:Y:S08]  /*6170*/  @P0 BRA `(.L_x_295) ;  /* 0x0000000000100947 */ /* 0x000ff00003800000 */
[----:B------:R-:W2:Y:S02]  /*6180*/  LDG.E R4, desc[UR8][R10.64+0x4] ;  /* 0x000004080a047981 */ /* 0x000ea4000c1e1900 */
[----:B--2---:R-:W-:-:S05]  /*6190*/  FMNMX R57, R4, R57, PT ;  /* 0x0000003904397209 */ /* 0x004fca0003800000 */
[----:B------:R1:W-:Y:S01]  /*61a0*/  STG.E desc[UR8][R10.64+0x4], R57 ;  /* 0x000004390a007986 */ /* 0x0003e2000c101908 */
[----:B------:R-:W-:Y:S05]  /*61b0*/  BRA `(.L_x_296) ;  /* 0x0000000000247947 */ /* 0x000fea0003800000 */
.L_x_295:
        /* <DEDUP_REMOVED lines=8> */
.L_x_297:
[----:B------:R-:W-:Y:S05]  /*6240*/  BSYNC.RECONVERGENT B0 ;  /* 0x0000000000007941 */ /* 0x000fea0003800200 */
.L_x_296:
[----:B------:R-:W-:-:S05]  /*6250*/  IMAD R4, R9, R2, RZ ;  /* 0x0000000209047224 */ /* 0x000fca00078e02ff */
[----:B------:R-:W-:-:S04]  /*6260*/  IADD3 R8, P1, PT, R5, R4, RZ ;  /* 0x0000000405087210 */ /* 0x000fc80007f3e0ff */
[----:B------:R-:W-:Y:S02]  /*6270*/  LEA.HI.X.SX32 R13, R4, RZ, 0x1, P1 ;  /* 0x000000ff040d7211 */ /* 0x000fe400008f0eff */
[----:B------:R-:W-:-:S04]  /*6280*/  LEA R12, P1, R8, UR4, 0x2 ;  /* 0x00000004080c7c11 */ /* 0x000fc8000f8210ff */
[----:B------:R-:W-:Y:S01]  /*6290*/  LEA.HI.X R13, R8, UR5, R13, 0x2, P1 ;  /* 0x00000005080d7c11 */ /* 0x000fe200088f140d */
[----:B------:R-:W-:Y:S08]  /*62a0*/  @P0 BRA `(.L_x_298) ;  /* 0x0000000000100947 */ /* 0x000ff00003800000 */
[----:B------:R-:W2:Y:S02]  /*62b0*/  LDG.E R4, desc[UR8][R12.64+0x4] ;  /* 0x000004080c047981 */ /* 0x000ea4000c1e1900 */
[----:B--2---:R-:W-:-:S05]  /*62c0*/  FMNMX R29, R4, R29, PT ;  /* 0x0000001d041d7209 */ /* 0x004fca0003800000 */
[----:B------:R2:W-:Y:S01]  /*62d0*/  STG.E desc[UR8][R12.64+0x4], R29 ;  /* 0x0000041d0c007986 */ /* 0x0005e2000c101908 */
[----:B------:R-:W-:Y:S05]  /*62e0*/  BRA `(.L_x_299) ;  /* 0x0000000000247947 */ /* 0x000fea0003800000 */
.L_x_298:
        /* <DEDUP_REMOVED lines=8> */
.L_x_300:
[----:B------:R-:W-:Y:S05]  /*6370*/  BSYNC.RECONVERGENT B0 ;  /* 0x0000000000007941 */ /* 0x000fea0003800200 */
.L_x_299:
[----:B------:R-:W-:-:S05]  /*6380*/  IMAD R4, R17, R2, RZ ;  /* 0x0000000211047224 */ /* 0x000fca00078e02ff */
[----:B------:R-:W-:-:S04]  /*6390*/  IADD3 R8, P1, PT, R5, R4, RZ ;  /* 0x0000000405087210 */ /* 0x000fc80007f3e0ff */
[----:B------:R-:W-:Y:S02]  /*63a0*/  LEA.HI.X.SX32 R15, R4, RZ, 0x1, P1 ;  /* 0x000000ff040f7211 */ /* 0x000fe400008f0eff */
[----:B------:R-:W-:-:S04]  /*63b0*/  LEA R14, P1, R8, UR4, 0x2 ;  /* 0x00000004080e7c11 */ /* 0x000fc8000f8210ff */
[----:B------:R-:W-:Y:S01]  /*63c0*/  LEA.HI.X R15, R8, UR5, R15, 0x2, P1 ;  /* 0x00000005080f7c11 */ /* 0x000fe200088f140f */
[----:B------:R-:W-:Y:S08]  /*63d0*/  @P0 BRA `(.L_x_301) ;  /* 0x0000000000100947 */ /* 0x000ff00003800000 */
[----:B------:R-:W3:Y:S02]  /*63e0*/  LDG.E R19, desc[UR8][R14.64+0x4] ;  /* 0x000004080e137981 */ /* 0x000ee4000c1e1900 */
[----:B---3--:R-:W-:-:S05]  /*63f0*/  FMNMX R19, R19, R52, PT ;  /* 0x0000003413137209 */ /* 0x008fca0003800000 */
[----:B------:R3:W-:Y:S01]  /*6400*/  STG.E desc[UR8][R14.64+0x4], R19 ;  /* 0x000004130e007986 */ /* 0x0007e2000c101908 */
[----:B------:R-:W-:Y:S05]  /*6410*/  BRA `(.L_x_302) ;  /* 0x0000000000247947 */ /* 0x000fea0003800000 */
.L_x_301:
        /* <DEDUP_REMOVED lines=8> */
.L_x_303:
[----:B------:R-:W-:Y:S05]  /*64a0*/  BSYNC.RECONVERGENT B0 ;  /* 0x0000000000007941 */ /* 0x000fea0003800200 */
.L_x_302:
[----:B---3--:R-:W-:Y:S01]  /*64b0*/  VIADD R19, R5, 0x2 ;  /* 0x0000000205137836 */ /* 0x008fe20000000000 */
[----:B------:R-:W-:Y:S06]  /*64c0*/  @P0 BRA `(.L_x_304) ;  /* 0x0000000000100947 */ /* 0x000fec0003800000 */
[----:B------:R-:W3:Y:S02]  /*64d0*/  LDG.E R21, desc[UR8][R6.64+0x8] ;  /* 0x0000080806157981 */ /* 0x000ee4000c1e1900 */
[----:B---3--:R-:W-:-:S05]  /*64e0*/  FMNMX R21, R21, R28, PT ;  /* 0x0000001c15157209 */ /* 0x008fca0003800000 */
[----:B------:R3:W-:Y:S01]  /*64f0*/  STG.E desc[UR8][R6.64+0x8], R21 ;  /* 0x0000081506007986 */ /* 0x0007e2000c101908 */
[----:B------:R-:W-:Y:S05]  /*6500*/  BRA `(.L_x_305) ;  /* 0x0000000000247947 */ /* 0x000fea0003800000 */
.L_x_304:
        /* <DEDUP_REMOVED lines=8> */
.L_x_306:
[----:B------:R-:W-:Y:S05]  /*6590*/  BSYNC.RECONVERGENT B0 ;  /* 0x0000000000007941 */ /* 0x000fea0003800200 */
.L_x_305:
[----:B------:R-:W-:Y:S05]  /*65a0*/  @P0 BRA `(.L_x_307) ;  /* 0x0000000000100947 */ /* 0x000fea0003800000 */
[----:B---3--:R-:W3:Y:S02]  /*65b0*/  LDG.E R21, desc[UR8][R10.64+0x8] ;  /* 0x000008080a157981 */ /* 0x008ee4000c1e1900 */
[----:B---3--:R-:W-:-:S05]  /*65c0*/  FMNMX R21, R21, R54, PT ;  /* 0x0000003615157209 */ /* 0x008fca0003800000 */
[----:B------:R3:W-:Y:S01]  /*65d0*/  STG.E desc[UR8][R10.64+0x8], R21 ;  /* 0x000008150a007986 */ /* 0x0007e2000c101908 */
[----:B------:R-:W-:Y:S05]  /*65e0*/  BRA `(.L_x_308) ;  /* 0x0000000000247947 */ /* 0x000fea0003800000 */
.L_x_307:
[----:B------:R-:W4:Y:S01]  /*65f0*/  LDCU UR4, c[0x0][0x39c] ;  /* 0x00007380ff0477ac */ /* 0x000f220008000800 */
[----:B------:R-:W-:Y:S01]  /*6600*/  BSSY.RECONVERGENT B0, `(.L_x_308) ;  /* 0x0000007000007945 */ /* 0x000fe20003800200 */
[----:B----4-:R-:W-:-:S04]  /*6610*/  ISETP.GE.AND P1, PT, R3, UR4, PT ;  /* 0x0000000403007c0c */ /* 0x010fc8000bf26270 */
[----:B------:R-:W-:-:S13]  /*6620*/  ISETP.GE.OR P1, PT, R19, R2, P1 ;  /* 0x000000021300720c */ /* 0x000fda0000f26670 */
[----:B------:R-:W-:Y:S05]  /*6630*/  @P1 BRA `(.L_x_309) ;  /* 0x00000000000c1947 */ /* 0x000fea0003800000 */
[----:B---3--:R-:W3:Y:S02]  /*6640*/  LDG.E R21, desc[UR8][R10.64+0x8] ;  /* 0x000008080a157981 */ /* 0x008ee4000c1e1900 */
[----:B---3--:R-:W-:-:S05]  /*6650*/  FMNMX R21, R54, R21, PT ;  /* 0x0000001536157209 */ /* 0x008fca0003800000 */
[----:B------:R4:W-:Y:S02]  /*6660*/  STG.E desc[UR8][R10.64+0x8], R21 ;  /* 0x000008150a007986 */ /* 0x0009e4000c101908 */
.L_x_309:
[----:B------:R-:W-:Y:S05]  /*6670*/  BSYNC.RECONVERGENT B0 ;  /* 0x0000000000007941 */ /* 0x000fea0003800200 */
.L_x_308:
[----:B------:R-:W-:Y:S05]  /*6680*/  @P0 BRA `(.L_x_310) ;  /* 0x0000000000100947 */ /* 0x000fea0003800000 */
[----:B------:R-:W5:Y:S02]  /*6690*/  LDG.E R4, desc[UR8][R12.64+0x8] ;  /* 0x000008080c047981 */ /* 0x000f64000c1e1900 */
[----:B-----5:R-:W-:-:S05]  /*66a0*/  FMNMX R53, R4, R53, PT ;  /* 0x0000003504357209 */ /* 0x020fca0003800000 */
[----:B------:R0:W-:Y:S01]  /*66b0*/  STG.E desc[UR8][R12.64+0x8], R53 ;  /* 0x000008350c007986 */ /* 0x0001e2000c101908 */
[----:B------:R-:W-:Y:S05]  /*66c0*/  BRA `(.L_x_311) ;  /* 0x0000000000247947 */ /* 0x000fea0003800000 */
.L_x_310:
        /* <DEDUP_REMOVED lines=8> */
.L_x_312:
[----:B------:R-:W-:Y:S05]  /*6750*/  BSYNC.RECONVERGENT B0 ;  /* 0x0000000000007941 */ /* 0x000fea0003800200 */
.L_x_311:
[----:B------:R-:W-:Y:S05]  /*6760*/  @P0 BRA `(.L_x_313) ;  /* 0x0000000000100947 */ /* 0x000fea0003800000 */
[----:B------:R-:W5:Y:S02]  /*6770*/  LDG.E R19, desc[UR8][R14.64+0x8] ;  /* 0x000008080e137981 */ /* 0x000f64000c1e1900 */
[----:B-----5:R-:W-:-:S05]  /*6780*/  FMNMX R19, R19, R62, PT ;  /* 0x0000003e13137209 */ /* 0x020fca0003800000 */
[----:B------:R0:W-:Y:S01]  /*6790*/  STG.E desc[UR8][R14.64+0x8], R19 ;  /* 0x000008130e007986 */ /* 0x0001e2000c101908 */
[----:B------:R-:W-:Y:S05]  /*67a0*/  BRA `(.L_x_314) ;  /* 0x0000000000247947 */ /* 0x000fea0003800000 */
.L_x_313:
        /* <DEDUP_REMOVED lines=8> */
.L_x_315:
[----:B------:R-:W-:Y:S05]  /*6830*/  BSYNC.RECONVERGENT B0 ;  /* 0x0000000000007941 */ /* 0x000fea0003800200 */
.L_x_314:
[----:B------:R-:W-:Y:S01]  /*6840*/  VIADD R5, R5, 0x3 ;  /* 0x0000000305057836 */ /* 0x000fe20000000000 */
[----:B------:R-:W-:Y:S06]  /*6850*/  @P0 BRA `(.L_x_316) ;  /* 0x0000000000100947 */ /* 0x000fec0003800000 */
[----:B------:R-:W5:Y:S02]  /*6860*/  LDG.E R0, desc[UR8][R6.64+0xc] ;  /* 0x00000c0806007981 */ /* 0x000f64000c1e1900 */
[----:B-----5:R-:W-:-:S05]  /*6870*/  FMNMX R59, R0, R59, PT ;  /* 0x0000003b003b7209 */ /* 0x020fca0003800000 */
[----:B------:R0:W-:Y:S01]  /*6880*/  STG.E desc[UR8][R6.64+0xc], R59 ;  /* 0x00000c3b06007986 */ /* 0x0001e2000c101908 */
[----:B------:R-:W-:Y:S05]  /*6890*/  BRA `(.L_x_317) ;  /* 0x0000000000247947 */ /* 0x000fea0003800000 */
.L_x_316:
        /* <DEDUP_REMOVED lines=8> */
.L_x_318:
[----:B------:R-:W-:Y:S05]  /*6920*/  BSYNC.RECONVERGENT B0 ;  /* 0x0000000000007941 */ /* 0x000fea0003800200 */
.L_x_317:
[----:B------:R-:W-:Y:S05]  /*6930*/  @P0 BRA `(.L_x_319) ;  /* 0x0000000000100947 */ /* 0x000fea0003800000 */
[----:B------:R-:W5:Y:S02]  /*6940*/  LDG.E R0, desc[UR8][R10.64+0xc] ;  /* 0x00000c080a007981 */ /* 0x000f64000c1e1900 */
[----:B-----5:R-:W-:-:S05]  /*6950*/  FMNMX R63, R0, R63, PT ;  /* 0x0000003f003f7209 */ /* 0x020fca0003800000 */
[----:B------:R0:W-:Y:S01]  /*6960*/  STG.E desc[UR8][R10.64+0xc], R63 ;  /* 0x00000c3f0a007986 */ /* 0x0001e2000c101908 */
[----:B------:R-:W-:Y:S05]  /*6970*/  BRA `(.L_x_320) ;  /* 0x0000000000247947 */ /* 0x000fea0003800000 */
.L_x_319:
        /* <DEDUP_REMOVED lines=8> */
.L_x_321:
[----:B------:R-:W-:Y:S05]  /*6a00*/  BSYNC.RECONVERGENT B0 ;  /* 0x0000000000007941 */ /* 0x000fea0003800200 */
.L_x_320:
[----:B------:R-:W-:Y:S05]  /*6a10*/  @P0 BRA `(.L_x_322) ;  /* 0x0000000000100947 */ /* 0x000fea0003800000 */
[----:B------:R-:W5:Y:S02]  /*6a20*/  LDG.E R0, desc[UR8][R12.64+0xc] ;  /* 0x00000c080c007981 */ /* 0x000f64000c1e1900 */
[----:B-----5:R-:W-:-:S05]  /*6a30*/  FMNMX R61, R0, R61, PT ;  /* 0x0000003d003d7209 */ /* 0x020fca0003800000 */
[----:B------:R0:W-:Y:S01]  /*6a40*/  STG.E desc[UR8][R12.64+0xc], R61 ;  /* 0x00000c3d0c007986 */ /* 0x0001e2000c101908 */
[----:B------:R-:W-:Y:S05]  /*6a50*/  BRA `(.L_x_323) ;  /* 0x0000000000247947 */ /* 0x000fea0003800000 */
.L_x_322:
        /* <DEDUP_REMOVED lines=8> */
.L_x_324:
[----:B------:R-:W-:Y:S05]  /*6ae0*/  BSYNC.RECONVERGENT B0 ;  /* 0x0000000000007941 */ /* 0x000fea0003800200 */
.L_x_323:
[----:B------:R-:W-:Y:S05]  /*6af0*/  @P0 BRA `(.L_x_325) ;  /* 0x0000000000100947 */ /* 0x000fea0003800000 */
[----:B------:R-:W5:Y:S02]  /*6b00*/  LDG.E R3, desc[UR8][R14.64+0xc] ;  /* 0x00000c080e037981 */ /* 0x000f64000c1e1900 */
[----:B-----5:R-:W-:-:S05]  /*6b10*/  FMNMX R3, R3, R60, PT ;  /* 0x0000003c03037209 */ /* 0x020fca0003800000 */
[----:B------:R-:W-:Y:S01]  /*6b20*/  STG.E desc[UR8][R14.64+0xc], R3 ;  /* 0x00000c030e007986 */ /* 0x000fe2000c101908 */
[----:B------:R-:W-:Y:S05]  /*6b30*/  EXIT ;  /* 0x000000000000794d */ /* 0x000fea0003800000 */
.L_x_325:
        /* <DEDUP_REMOVED lines=8> */
.L_x_326:
        /* <DEDUP_REMOVED lines=12> */
.L_x_438:


//--------------------- .text._Z15FP32_minplus_TTILi64ELi32ELi64ELi4ELi4EEvPfS0_S0_iii --------------------------
	.section	.text._Z15FP32_minplus_TTILi64ELi32ELi64ELi4ELi4EEvPfS0_S0_iii,"ax",@progbits
	.align	128
        .global         _Z15FP32_minplus_TTILi64ELi32ELi64ELi4ELi4EEvPfS0_S0_iii
        .type           _Z15FP32_minplus_TTILi64ELi32ELi64ELi4ELi4EEvPfS0_S0_iii,@function
        .size           _Z15FP32_minplus_TTILi64ELi32ELi64ELi4ELi4EEvPfS0_S0_iii,(.L_x_439 - _Z15FP32_minplus_TTILi64ELi32ELi64ELi4ELi4EEvPfS0_S0_iii)
        .other          _Z15FP32_minplus_TTILi64ELi32ELi64ELi4ELi4EEvPfS0_S0_iii,@"STO_CUDA_ENTRY STV_DEFAULT"
_Z15FP32_minplus_TTILi64ELi32ELi64ELi4ELi4EEvPfS0_S0_iii:
.text._Z15FP32_minplus_TTILi64ELi32ELi64ELi4ELi4EEvPfS0_S0_iii:
[----:B------:R-:W-:Y:S01]  /*0000*/  LDC R1, c[0x0][0x37c] ;  /* 0x0000df00ff017b82 */ /* 0x000fe20000000800 */
[----:B------:R-:W0:Y:S01]  /*0010*/  LDCU UR15, c[0x0][0x3a0] ;  /* 0x00007400ff0f77ac */ /* 0x000e220008000800 */
[----:B------:R-:W1:Y:S01]  /*0020*/  S2R R0, SR_TID.Y ;  /* 0x0000000000007919 */ /* 0x000e620000002200 */
[----:B------:R-:W-:Y:S01]  /*0030*/  IMAD.MOV.U32 R58, RZ, RZ, 0x7f800000 ;  /* 0x7f800000ff3a7424 */ /* 0x000fe200078e00ff */
[----:B------:R-:W-:Y:S01]  /*0040*/  CS2R R60, SRZ ;  /* 0x00000000003c7805 */ /* 0x000fe2000001ff00 */
[----:B------:R-:W-:Y:S01]  /*0050*/  IMAD.MOV.U32 R59, RZ, RZ, RZ ;  /* 0x000000ffff3b7224 */ /* 0x000fe200078e00ff */
[----:B------:R-:W2:Y:S01]  /*0060*/  S2R R3, SR_TID.X ;  /* 0x0000000000037919 */ /* 0x000ea20000002100 */
[----:B------:R-:W-:Y:S02]  /*0070*/  CS2R R62, SRZ ;  /* 0x00000000003e7805 */ /* 0x000fe4000001ff00 */
[----:B------:R-:W-:Y:S02]  /*0080*/  CS2R R64, SRZ ;  /* 0x0000000000407805 */ /* 0x000fe4000001ff00 */
[----:B------:R-:W-:-:S02]  /*0090*/  CS2R R54, SRZ ;  /* 0x0000000000367805 */ /* 0x000fc4000001ff00 */
[----:B------:R-:W-:Y:S01]  /*00a0*/  CS2R R52, SRZ ;  /* 0x0000000000347805 */ /* 0x000fe2000001ff00 */
[----:B------:R-:W-:Y:S01]  /*00b0*/  IMAD.MOV.U32 R51, RZ, RZ, RZ ;  /* 0x000000ffff337224 */ /* 0x000fe200078e00ff */
[----:B------:R-:W-:Y:S01]  /*00c0*/  CS2R R56, SRZ ;  /* 0x0000000000387805 */ /* 0x000fe2000001ff00 */
[----:B------:R-:W-:Y:S01]  /*00d0*/  IMAD.MOV.U32 R32, RZ, RZ, RZ ;  /* 0x000000ffff207224 */ /* 0x000fe200078e00ff */
[----:B------:R-:W3:Y:S01]  /*00e0*/  LDCU.64 UR10, c[0x0][0x358] ;  /* 0x00006b00ff0a77ac */ /* 0x000ee20008000a00 */
[----:B0-----:R-:W-:-:S09]  /*00f0*/  UISETP.GE.AND UP0, UPT, UR15, 0x1, UPT ;  /* 0x000000010f00788c */ /* 0x001fd2000bf06270 */
[----:B------:R-:W-:Y:S05]  /*0100*/  BRA.U !UP0, `(.L_x_327) ;  /* 0x0000005908c87547 */ /* 0x000fea000b800000 */
[----:B------:R-:W0:Y:S01]  /*0110*/  S2UR UR13, SR_CTAID.Y ;  /* 0x00000000000d79c3 */ /* 0x000e220000002600 */
[----:B------:R-:W4:Y:S01]  /*0120*/  LDCU UR6, c[0x0][0x39c] ;  /* 0x00007380ff0677ac */ /* 0x000f220008000800 */
[----:B-12---:R-:W-:Y:S02]  /*0130*/  IMAD R44, R0, 0x10, R3 ;  /* 0x00000010002c7824 */ /* 0x006fe400078e0203 */
[----:B------:R-:W-:Y:S02]  /*0140*/  HFMA2 R59, -RZ, RZ, 0, 0 ;  /* 0x00000000ff3b7431 */ /* 0x000fe400000001ff */
[----:B------:R-:W-:Y:S01]  /*0150*/  IMAD.U32 R40, RZ, RZ, UR15 ;  /* 0x0000000fff287e24 */ /* 0x000fe2000f8e00ff */
[----:B------:R-:W1:Y:S01]  /*0160*/  LDCU UR8, c[0x0][0x370] ;  /* 0x00006e00ff0877ac */ /* 0x000e620008000800 */
[----:B------:R-:W-:Y:S01]  /*0170*/  IMAD.MOV.U32 R58, RZ, RZ, 0x7f800000 ;  /* 0x7f800000ff3a7424 */ /* 0x000fe200078e00ff */
[----:B------:R-:W-:Y:S01]  /*0180*/  SHF.R.U32.HI R47, RZ, 0x6, R44 ;  /* 0x00000006ff2f7819 */ /* 0x000fe2000001162c */
[----:B------:R-:W2:Y:S01]  /*0190*/  S2UR UR14, SR_CTAID.X ;  /* 0x00000000000e79c3 */ /* 0x000ea20000002500 */
[C---:B------:R-:W-:Y:S01]  /*01a0*/  LOP3.LUT R49, R44.reuse, 0x1f, RZ, 0xc0, !PT ;  /* 0x0000001f2c317812 */ /* 0x040fe200078ec0ff */
[----:B------:R-:W-:Y:S01]  /*01b0*/  UMOV UR4, 0x400 ;  /* 0x0000040000047882 */ /* 0x000fe20000000000 */
[C---:B------:R-:W-:Y:S01]  /*01c0*/  IADD3 R4, PT, PT, R47.reuse, 0xc, RZ ;  /* 0x0000000c2f047810 */ /* 0x040fe20007ffe0ff */
[C---:B------:R-:W-:Y:S01]  /*01d0*/  VIADD R2, R47.reuse, 0x8 ;  /* 0x000000082f027836 */ /* 0x040fe20000000000 */
[----:B------:R-:W-:Y:S01]  /*01e0*/  LOP3.LUT R9, R44, 0x3f, RZ, 0xc0, !PT ;  /* 0x0000003f2c097812 */ /* 0x000fe200078ec0ff */
[C---:B------:R-:W-:Y:S01]  /*01f0*/  VIADD R5, R47.reuse, 0x10 ;  /* 0x000000102f057836 */ /* 0x040fe20000000000 */
[----:B------:R-:W-:Y:S01]  /*0200*/  UIADD3 UR9, UPT, UPT, UR15, -0x20, URZ ;  /* 0xffffffe00f097890 */ /* 0x000fe2000fffe0ff */
[----:B------:R-:W5:Y:S01]  /*0210*/  S2UR UR7, SR_CgaCtaId ;  /* 0x00000000000779c3 */ /* 0x000f620000008800 */
[C---:B------:R-:W-:Y:S01]  /*0220*/  VIADD R7, R47.reuse, 0x14 ;  /* 0x000000142f077836 */ /* 0x040fe20000000000 */
[----:B------:R-:W1:Y:S01]  /*0230*/  LDCU UR17, c[0x0][0x39c] ;  /* 0x00007380ff1177ac */ /* 0x000e620008000800 */
[----:B------:R-:W-:-:S02]  /*0240*/  VIADD R10, R47, 0x18 ;  /* 0x000000182f0a7836 */ /* 0x000fc40000000000 */
[C---:B------:R-:W-:Y:S01]  /*0250*/  VIADD R11, R47.reuse, 0x1c ;  /* 0x0000001c2f0b7836 */ /* 0x040fe20000000000 */
[----:B------:R-:W1:Y:S01]  /*0260*/  LDCU UR18, c[0x0][0x3a0] ;  /* 0x00007400ff1277ac */ /* 0x000e620008000800 */
[----:B------:R-:W-:Y:S01]  /*0270*/  VIADD R13, R47, 0x4 ;  /* 0x000000042f0d7836 */ /* 0x000fe20000000000 */
[----:B0-----:R-:W-:Y:S01]  /*0280*/  USHF.L.U32 UR5, UR13, 0x6, URZ ;  /* 0x000000060d057899 */ /* 0x001fe200080006ff */
[----:B------:R-:W0:Y:S01]  /*0290*/  LDCU UR16, c[0x0][0x398] ;  /* 0x00007300ff1077ac */ /* 0x000e220008000800 */
[----:B--2---:R-:W-:-:S04]  /*02a0*/  USHF.L.U32 UR12, UR14, 0x6, URZ ;  /* 0x000000060e0c7899 */ /* 0x004fc800080006ff */
[----:B------:R-:W-:Y:S02]  /*02b0*/  LEA.HI R46, R44, UR5, RZ, 0x1b ;  /* 0x000000052c2e7c11 */ /* 0x000fe4000f8fd8ff */
[----:B------:R-:W-:-:S03]  /*02c0*/  IMAD.U32 R16, RZ, RZ, UR12 ;  /* 0x0000000cff107e24 */ /* 0x000fc6000f8e00ff */
[----:B------:R-:W-:Y:S01]  /*02d0*/  IMAD R43, R46, UR15, R49 ;  /* 0x0000000f2e2b7c24 */ /* 0x000fe2000f8e0231 */
[----:B-----5:R-:W-:Y:S01]  /*02e0*/  ULEA UR5, UR7, UR4, 0x18 ;  /* 0x0000000407057291 */ /* 0x020fe2000f8ec0ff */
[--C-:B----4-:R-:W-:Y:S02]  /*02f0*/  IMAD R2, R2, UR6, R16.reuse ;  /* 0x0000000602027c24 */ /* 0x110fe4000f8e0210 */
[--C-:B------:R-:W-:Y:S02]  /*0300*/  IMAD R4, R4, UR6, R16.reuse ;  /* 0x0000000604047c24 */ /* 0x100fe4000f8e0210 */
[--C-:B------:R-:W-:Y:S02]  /*0310*/  IMAD R6, R5, UR6, R16.reuse ;  /* 0x0000000605067c24 */ /* 0x100fe4000f8e0210 */
[--C-:B------:R-:W-:Y:S02]  /*0320*/  IMAD R8, R7, UR6, R16.reuse ;  /* 0x0000000607087c24 */ /* 0x100fe4000f8e0210 */
[----:B------:R-:W-:-:S02]  /*0330*/  IMAD R10, R10, UR6, R16 ;  /* 0x000000060a0a7c24 */ /* 0x000fc4000f8e0210 */
[--C-:B------:R-:W-:Y:S02]  /*0340*/  IMAD R12, R11, UR6, R16.reuse ;  /* 0x000000060b0c7c24 */ /* 0x100fe4000f8e0210 */
[--C-:B------:R-:W-:Y:S02]  /*0350*/  IMAD R14, R13, UR6, R16.reuse ;  /* 0x000000060d0e7c24 */ /* 0x100fe4000f8e0210 */
[----:B------:R-:W-:Y:S01]  /*0360*/  IMAD R16, R47, UR6, R16 ;  /* 0x000000062f107c24 */ /* 0x000fe2000f8e0210 */
[----:B------:R-:W-:Y:S01]  /*0370*/  UIADD3 UR6, UPT, UPT, UR4, 0x2000, URZ ;  /* 0x0000200004067890 */ /* 0x000fe2000fffe0ff */
[----:B------:R-:W-:Y:S01]  /*0380*/  IMAD R42, R40, 0x20, R43 ;  /* 0x00000020282a7824 */ /* 0x000fe200078e022b */
[----:B-1----:R-:W-:Y:S01]  /*0390*/  UIADD3 UR4, UPT, UPT, UR8, -0x1, URZ ;  /* 0xffffffff08047890 */ /* 0x002fe2000fffe0ff */
[----:B------:R-:W-:Y:S01]  /*03a0*/  IMAD.IADD R11, R9, 0x1, R2 ;  /* 0x00000001090b7824 */ /* 0x000fe200078e0202 */
[----:B------:R-:W-:Y:S01]  /*03b0*/  ULEA UR6, UR7, UR6, 0x18 ;  /* 0x0000000607067291 */ /* 0x000fe2000f8ec0ff */
[----:B------:R-:W-:-:S02]  /*03c0*/  IMAD.U32 R45, RZ, RZ, UR12 ;  /* 0x0000000cff2d7e24 */ /* 0x000fc4000f8e00ff */
[C-C-:B------:R-:W-:Y:S02]  /*03d0*/  IMAD R38, R40.reuse, 0x10, R43.reuse ;  /* 0x0000001028267824 */ /* 0x140fe400078e022b */
[C---:B------:R-:W-:Y:S01]  /*03e0*/  IMAD.IADD R2, R9.reuse, 0x1, R4 ;  /* 0x0000000109027824 */ /* 0x040fe200078e0204 */
[----:B------:R-:W-:Y:S01]  /*03f0*/  IADD3 R4, PT, PT, R9, R6, RZ ;  /* 0x0000000609047210 */ /* 0x000fe20007ffe0ff */
[C---:B------:R-:W-:Y:S01]  /*0400*/  IMAD R41, R40.reuse, 0x10, R42 ;  /* 0x0000001028297824 */ /* 0x040fe200078e022a */
[----:B------:R-:W-:Y:S01]  /*0410*/  LOP3.LUT R45, R45, 0x3f, R44, 0xf8, !PT ;  /* 0x0000003f2d2d7812 */ /* 0x000fe200078ef82c */
[----:B------:R-:W-:Y:S01]  /*0420*/  IMAD.IADD R6, R9, 0x1, R10 ;  /* 0x0000000109067824 */ /* 0x000fe200078e020a */
[----:B------:R-:W-:Y:S01]  /*0430*/  LOP3.LUT R10, R49, 0x7fe0, R44, 0xf8, !PT ;  /* 0x00007fe0310a7812 */ /* 0x000fe200078ef82c */
[C---:B------:R-:W-:Y:S01]  /*0440*/  IMAD.IADD R5, R9.reuse, 0x1, R8 ;  /* 0x0000000109057824 */ /* 0x040fe200078e0208 */
[----:B------:R-:W-:Y:S01]  /*0450*/  LEA R37, R40, R38, 0x3 ;  /* 0x0000002628257211 */ /* 0x000fe200078e18ff */
[C---:B------:R-:W-:Y:S01]  /*0460*/  IMAD.IADD R7, R9.reuse, 0x1, R12 ;  /* 0x0000000109077824 */ /* 0x040fe200078e020c */
[----:B------:R-:W-:Y:S01]  /*0470*/  LEA R44, R44, UR6, 0x2 ;  /* 0x000000062c2c7c11 */ /* 0x000fe2000f8e10ff */
[----:B------:R-:W-:Y:S01]  /*0480*/  IMAD.IADD R8, R9, 0x1, R14 ;  /* 0x0000000109087824 */ /* 0x000fe200078e020e */
[----:B------:R-:W-:Y:S01]  /*0490*/  LEA R10, R10, UR5, 0x2 ;  /* 0x000000050a0a7c11 */ /* 0x000fe2000f8e10ff */
[C---:B------:R-:W-:Y:S01]  /*04a0*/  IMAD R36, R40.reuse, 0x8, R43 ;  /* 0x0000000828247824 */ /* 0x040fe200078e022b */
[----:B------:R-:W-:Y:S01]  /*04b0*/  UMOV UR5, 0x10 ;  /* 0x0000001000057882 */ /* 0x000fe20000000000 */
[----:B------:R-:W-:-:S02]  /*04c0*/  IMAD R39, R40, 0x8, R42 ;  /* 0x0000000828277824 */ /* 0x000fc400078e022a */
[----:B------:R-:W-:Y:S02]  /*04d0*/  IMAD.IADD R9, R9, 0x1, R16 ;  /* 0x0000000109097824 */ /* 0x000fe400078e0210 */
[----:B0-----:R-:W-:-:S07]  /*04e0*/  IMAD R40, R40, 0x8, R41 ;  /* 0x0000000828287824 */ /* 0x001fce00078e0229 */
.L_x_389:
[----:B------:R-:W0:Y:S01]  /*04f0*/  LDCU UR6, c[0x0][0x374] ;  /* 0x00006e80ff0677ac */ /* 0x000e220008000800 */
[----:B------:R-:W-:-:S04]  /*0500*/  UIADD3 UR7, UPT, UPT, UR5, -0x10, URZ ;  /* 0xfffffff005077890 */ /* 0x000fc8000fffe0ff */
[----:B------:R-:W-:Y:S02]  /*0510*/  UISETP.GT.AND UP0, UPT, UR7, UR9, UPT ;  /* 0x000000090700728c */ /* 0x000fe4000bf04270 */
[----:B0-----:R-:W-:-:S04]  /*0520*/  UIADD3 UR6, UPT, UPT, UR6, -0x1, URZ ;  /* 0xffffffff06067890 */ /* 0x001fc8000fffe0ff */
[----:B------:R-:W-:-:S06]  /*0530*/  UISETP.EQ.OR UP1, UPT, UR13, UR6, UP0 ;  /* 0x000000060d00728c */ /* 0x000fcc0008722670 */
[----:B------:R-:W-:-:S05]  /*0540*/  PLOP3.LUT P0, PT, PT, PT, UP1, 0x80, 0x8 ;  /* 0x000000000008781c */ /* 0x000fca0003f0f018 */
[----:B------:R-:W0:Y:S02]  /*0550*/  @!UP1 LDCU.64 UR6, c[0x0][0x380] ;  /* 0x00007000ff0697ac */ /* 0x000e240008000a00 */
[----:B0-----:R-:W-:Y:S02]  /*0560*/  IMAD.U32 R12, RZ, RZ, UR6 ;  /* 0x00000006ff0c7e24 */ /* 0x001fe4000f8e00ff */
[----:B------:R-:W-:-:S04]  /*0570*/  IMAD.U32 R13, RZ, RZ, UR7 ;  /* 0x00000007ff0d7e24 */ /* 0x000fc8000f8e00ff */
[----:B------:R-:W-:-:S06]  /*0580*/  @!P0 IMAD.WIDE.U32 R12, R43, 0x4, R12 ;  /* 0x000000042b0c8825 */ /* 0x000fcc00078e000c */
[----:B---3--:R0:W5:Y:S01]  /*0590*/  @!P0 LDG.E.CONSTANT R13, desc[UR10][R12.64] ;  /* 0x0000000a0c0d8981 */ /* 0x008162000c1e9900 */
[----:B------:R-:W-:Y:S05]  /*05a0*/  BRA.U !UP1, `(.L_x_328) ;  /* 0x0000000109247547 */ /* 0x000fea000b800000 */
[----:B------:R-:W-:Y:S01]  /*05b0*/  ISETP.GE.AND P0, PT, R49, UR18, PT ;  /* 0x0000001231007c0c */ /* 0x000fe2000bf06270 */
[----:B------:R-:W-:Y:S01]  /*05c0*/  BSSY.RECONVERGENT B0, `(.L_x_328) ;  /* 0x0000007000007945 */ /* 0x000fe20003800200 */
[----:B-----5:R-:W-:Y:S02]  /*05d0*/  IMAD.MOV.U32 R13, RZ, RZ, 0x7f800000 ;  /* 0x7f800000ff0d7424 */ /* 0x020fe400078e00ff */
[----:B------:R-:W-:-:S13]  /*05e0*/  ISETP.GE.OR P0, PT, R46, UR16, P0 ;  /* 0x000000102e007c0c */ /* 0x000fda0008706670 */
[----:B------:R-:W-:Y:S05]  /*05f0*/  @P0 BRA `(.L_x_329) ;  /* 0x00000000000c0947 */ /* 0x000fea0003800000 */
[----:B0-----:R-:W0:Y:S02]  /*0600*/  LDC.64 R12, c[0x0][0x380] ;  /* 0x0000e000ff0c7b82 */ /* 0x001e240000000a00 */
[----:B0-----:R-:W-:-:S06]  /*0610*/  IMAD.WIDE.U32 R12, R43, 0x4, R12 ;  /* 0x000000042b0c7825 */ /* 0x001fcc00078e000c */
[----:B------:R1:W5:Y:S02]  /*0620*/  LDG.E.CONSTANT R13, desc[UR10][R12.64] ;  /* 0x0000000a0c0d7981 */ /* 0x000364000c1e9900 */
.L_x_329:
[----:B------:R-:W-:Y:S05]  /*0630*/  BSYNC.RECONVERGENT B0 ;  /* 0x0000000000007941 */ /* 0x000fea0003800200 */
.L_x_328:
[----:B-----5:R2:W-:Y:S01]  /*0640*/  STS [R10], R13 ;  /* 0x0000000d0a007388 */ /* 0x0205e20000000800 */
[----:B------:R-:W-:Y:S05]  /*0650*/  BRA.U UP1, `(.L_x_330) ;  /* 0x0000000101147547 */ /* 0x000fea000b800000 */
[----:B012---:R-:W0:Y:S02]  /*0660*/  LDC.64 R12, c[0x0][0x380] ;  /* 0x0000e000ff0c7b82 */ /* 0x007e240000000a00 */
[----:B0-----:R-:W-:-:S06]  /*0670*/  IMAD.WIDE.U32 R12, R36, 0x4, R12 ;  /* 0x00000004240c7825 */ /* 0x001fcc00078e000c */
[----:B------:R-:W2:Y:S04]  /*0680*/  LDG.E.CONSTANT R13, desc[UR10][R12.64] ;  /* 0x0000000a0c0d7981 */ /* 0x000ea8000c1e9900 */
[----:B--2---:R2:W-:Y:S01]  /*0690*/  STS [R10+0x400], R13 ;  /* 0x0004000d0a007388 */ /* 0x0045e20000000800 */
[----:B------:R-:W-:Y:S05]  /*06a0*/  BRA `(.L_x_331) ;  /* 0x00000000002c7947 */ /* 0x000fea0003800000 */
.L_x_330:
[----:B01----:R-:W-:Y:S01]  /*06b0*/  VIADD R12, R46, 0x8 ;  /* 0x000000082e0c7836 */ /* 0x003fe20000000000 */
        /* <DEDUP_REMOVED lines=8> */
.L_x_333:
[----:B------:R-:W-:Y:S05]  /*0740*/  BSYNC.RECONVERGENT B0 ;  /* 0x0000000000007941 */ /* 0x000fea0003800200 */
.L_x_332:
[----:B-----5:R1:W-:Y:S02]  /*0750*/  STS [R10+0x400], R13 ;  /* 0x0004000d0a007388 */ /* 0x0203e40000000800 */
.L_x_331:
[----:B------:R-:W-:Y:S05]  /*0760*/  BRA.U UP1, `(.L_x_334) ;  /* 0x0000000101147547 */ /* 0x000fea000b800000 */
[----:B012---:R-:W0:Y:S02]  /*0770*/  LDC.64 R12, c[0x0][0x380] ;  /* 0x0000e000ff0c7b82 */ /* 0x007e240000000a00 */
[----:B0-----:R-:W-:-:S06]  /*0780*/  IMAD.WIDE.U32 R12, R38, 0x4, R12 ;  /* 0x00000004260c7825 */ /* 0x001fcc00078e000c */
[----:B------:R-:W2:Y:S04]  /*0790*/  LDG.E.CONSTANT R13, desc[UR10][R12.64] ;  /* 0x0000000a0c0d7981 */ /* 0x000ea8000c1e9900 */
[----:B--2---:R2:W-:Y:S01]  /*07a0*/  STS [R10+0x800], R13 ;  /* 0x0008000d0a007388 */ /* 0x0045e20000000800 */
[----:B------:R-:W-:Y:S05]  /*07b0*/  BRA `(.L_x_335) ;  /* 0x00000000002c7947 */ /* 0x000fea0003800000 */
.L_x_334:
        /* <DEDUP_REMOVED lines=9> */
.L_x_337:
[----:B------:R-:W-:Y:S05]  /*0850*/  BSYNC.RECONVERGENT B0 ;  /* 0x0000000000007941 */ /* 0x000fea0003800200 */
.L_x_336:
[----:B-----5:R1:W-:Y:S02]  /*0860*/  STS [R10+0x800], R13 ;  /* 0x0008000d0a007388 */ /* 0x0203e40000000800 */
.L_x_335:
[----:B------:R-:W-:Y:S05]  /*0870*/  BRA.U UP1, `(.L_x_338) ;  /* 0x0000000101147547 */ /* 0x000fea000b800000 */
[----:B012---:R-:W0:Y:S02]  /*0880*/  LDC.64 R12, c[0x0][0x380] ;  /* 0x0000e000ff0c7b82 */ /* 0x007e240000000a00 */
[----:B0-----:R-:W-:-:S06]  /*0890*/  IMAD.WIDE.U32 R12, R37, 0x4, R12 ;  /* 0x00000004250c7825 */ /* 0x001fcc00078e000c */
[----:B------:R-:W2:Y:S04]  /*08a0*/  LDG.E.CONSTANT R13, desc[UR10][R12.64] ;  /* 0x0000000a0c0d7981 */ /* 0x000ea8000c1e9900 */
[----:B--2---:R0:W-:Y:S01]  /*08b0*/  STS [R10+0xc00], R13 ;  /* 0x000c000d0a007388 */ /* 0x0041e20000000800 */
[----:B------:R-:W-:Y:S05]  /*08c0*/  BRA `(.L_x_339) ;  /* 0x00000000002c7947 */ /* 0x000fea0003800000 */
.L_x_338:
        /* <DEDUP_REMOVED lines=9> */
.L_x_341:
[----:B------:R-:W-:Y:S05]  /*0960*/  BSYNC.RECONVERGENT B0 ;  /* 0x0000000000007941 */ /* 0x000fea0003800200 */
.L_x_340:
[----:B-----5:R1:W-:Y:S02]  /*0970*/  STS [R10+0xc00], R13 ;  /* 0x000c000d0a007388 */ /* 0x0203e40000000800 */
.L_x_339:
[----:B------:R-:W-:Y:S05]  /*0980*/  BRA.U UP1, `(.L_x_342) ;  /* 0x0000000101147547 */ /* 0x000fea000b800000 */
[----:B01----:R-:W0:Y:S02]  /*0990*/  LDC.64 R12, c[0x0][0x380] ;  /* 0x0000e000ff0c7b82 */ /* 0x003e240000000a00 */
[----:B0-----:R-:W-:-:S06]  /*09a0*/  IMAD.WIDE.U32 R12, R42, 0x4, R12 ;  /* 0x000000042a0c7825 */ /* 0x001fcc00078e000c */
[----:B------:R-:W2:Y:S04]  /*09b0*/  LDG.E.CONSTANT R13, desc[UR10][R12.64] ;  /* 0x0000000a0c0d7981 */ /* 0x000ea8000c1e9900 */
[----:B--2---:R2:W-:Y:S01]  /*09c0*/  STS [R10+0x1000], R13 ;  /* 0x0010000d0a007388 */ /* 0x0045e20000000800 */
[----:B------:R-:W-:Y:S05]  /*09d0*/  BRA `(.L_x_343) ;  /* 0x00000000002c7947 */ /* 0x000fea0003800000 */
.L_x_342:
        /* <DEDUP_REMOVED lines=9> */
.L_x_345:
[----:B------:R-:W-:Y:S05]  /*0a70*/  BSYNC.RECONVERGENT B0 ;  /* 0x0000000000007941 */ /* 0x000fea0003800200 */
.L_x_344:
[----:B-----5:R1:W-:Y:S02]  /*0a80*/  STS [R10+0x1000], R13 ;  /* 0x0010000d0a007388 */ /* 0x0203e40000000800 */
.L_x_343:
[----:B------:R-:W-:Y:S05]  /*0a90*/  BRA.U UP1, `(.L_x_346) ;  /* 0x0000000101147547 */ /* 0x000fea000b800000 */
[----:B012---:R-:W0:Y:S02]  /*0aa0*/  LDC.64 R12, c[0x0][0x380] ;  /* 0x0000e000ff0c7b82 */ /* 0x007e240000000a00 */
[----:B0-----:R-:W-:-:S06]  /*0ab0*/  IMAD.WIDE.U32 R12, R39, 0x4, R12 ;  /* 0x00000004270c7825 */ /* 0x001fcc00078e000c */
[----:B------:R-:W2:Y:S04]  /*0ac0*/  LDG.E.CONSTANT R13, desc[UR10][R12.64] ;  /* 0x0000000a0c0d7981 */ /* 0x000ea8000c1e9900 */
[----:B--2---:R2:W-:Y:S01]  /*0ad0*/  STS [R10+0x1400], R13 ;  /* 0x0014000d0a007388 */ /* 0x0045e20000000800 */
[----:B------:R-:W-:Y:S05]  /*0ae0*/  BRA `(.L_x_347) ;  /* 0x00000000002c7947 */ /* 0x000fea0003800000 */
.L_x_346:
[----:B0-----:R-:W-:Y:S01]  /*0af0*/  VIADD R12, R46, 0x28 ;  /* 0x000000282e0c7836 */ /* 0x001fe20000000000 */
[----:B------:R-:W-:Y:S01]  /*0b00*/  ISETP.GE.AND P0, PT, R49, UR18, PT ;  /* 0x0000001231007c0c */ /* 0x000fe2000bf06270 */
[----:B------:R-:W-:Y:S01]  /*0b10*/  BSSY.RECONVERGENT B0, `(.L_x_348) ;  /* 0x0000007000007945 */ /* 0x000fe20003800200 */
[----:B-12---:R-:W-:Y:S02]  /*0b20*/  MOV R13, 0x7f800000 ;  /* 0x7f800000000d7802 */ /* 0x006fe40000000f00 */
[----:B------:R-:W-:-:S13]  /*0b30*/  ISETP.GE.OR P0, PT, R12, UR16, P0 ;  /* 0x000000100c007c0c */ /* 0x000fda0008706670 */
[----:B------:R-:W-:Y:S05]  /*0b40*/  @P0 BRA `(.L_x_349) ;  /* 0x00000000000c0947 */ /* 0x000fea0003800000 */
[----:B------:R-:W0:Y:S02]  /*0b50*/  LDC.64 R12, c[0x0][0x380] ;  /* 0x0000e000ff0c7b82 */ /* 0x000e240000000a00 */
[----:B0-----:R-:W-:-:S06]  /*0b60*/  IMAD.WIDE.U32 R12, R39, 0x4, R12 ;  /* 0x00000004270c7825 */ /* 0x001fcc00078e000c */
[----:B------:R0:W5:Y:S02]  /*0b70*/  LDG.E.CONSTANT R13, desc[UR10][R12.64] ;  /* 0x0000000a0c0d7981 */ /* 0x000164000c1e9900 */
.L_x_349:
[----:B------:R-:W-:Y:S05]  /*0b80*/  BSYNC.RECONVERGENT B0 ;  /* 0x0000000000007941 */ /* 0x000fea0003800200 */
.L_x_348:
[----:B-----5:R1:W-:Y:S02]  /*0b90*/  STS [R10+0x1400], R13 ;  /* 0x0014000d0a007388 */ /* 0x0203e40000000800 */
.L_x_347:
[----:B------:R-:W-:Y:S05]  /*0ba0*/  BRA.U UP1, `(.L_x_350) ;  /* 0x0000000101147547 */ /* 0x000fea000b800000 */
[----:B012---:R-:W0:Y:S02]  /*0bb0*/  LDC.64 R12, c[0x0][0x380] ;  /* 0x0000e000ff0c7b82 */ /* 0x007e240000000a00 */
[----:B0-----:R-:W-:-:S06]  /*0bc0*/  IMAD.WIDE.U32 R12, R41, 0x4, R12 ;  /* 0x00000004290c7825 */ /* 0x001fcc00078e000c */
[----:B------:R-:W2:Y:S04]  /*0bd0*/  LDG.E.CONSTANT R13, desc[UR10][R12.64] ;  /* 0x0000000a0c0d7981 */ /* 0x000ea8000c1e9900 */
[----:B--2---:R2:W-:Y:S01]  /*0be0*/  STS [R10+0x1800], R13 ;  /* 0x0018000d0a007388 */ /* 0x0045e20000000800 */
[----:B------:R-:W-:Y:S05]  /*0bf0*/  BRA `(.L_x_351) ;  /* 0x00000000002c7947 */ /* 0x000fea0003800000 */
.L_x_350:
        /* <DEDUP_REMOVED lines=9> */
.L_x_353:
[----:B------:R-:W-:Y:S05]  /*0c90*/  BSYNC.RECONVERGENT B0 ;  /* 0x0000000000007941 */ /* 0x000fea0003800200 */
.L_x_352:
[----:B-----5:R1:W-:Y:S02]  /*0ca0*/  STS [R10+0x1800], R13 ;  /* 0x0018000d0a007388 */ /* 0x0203e40000000800 */
.L_x_351:
[----:B------:R-:W-:Y:S05]  /*0cb0*/  BRA.U UP1, `(.L_x_354) ;  /* 0x0000000101147547 */ /* 0x000fea000b800000 */
[----:B012---:R-:W0:Y:S02]  /*0cc0*/  LDC.64 R12, c[0x0][0x380] ;  /* 0x0000e000ff0c7b82 */ /* 0x007e240000000a00 */
[----:B0-----:R-:W-:-:S06]  /*0cd0*/  IMAD.WIDE.U32 R12, R40, 0x4, R12 ;  /* 0x00000004280c7825 */ /* 0x001fcc00078e000c */
[----:B------:R-:W2:Y:S04]  /*0ce0*/  LDG.E.CONSTANT R13, desc[UR10][R12.64] ;  /* 0x0000000a0c0d7981 */ /* 0x000ea8000c1e9900 */
[----:B--2---:R0:W-:Y:S01]  /*0cf0*/  STS [R10+0x1c00], R13 ;  /* 0x001c000d0a007388 */ /* 0x0041e20000000800 */
[----:B------:R-:W-:Y:S05]  /*0d00*/  BRA `(.L_x_355) ;  /* 0x00000000002c7947 */ /* 0x000fea0003800000 */
.L_x_354:
        /* <DEDUP_REMOVED lines=9> */
.L_x_357:
[----:B------:R-:W-:Y:S05]  /*0da0*/  BSYNC.RECONVERGENT B0 ;  /* 0x0000000000007941 */ /* 0x000fea0003800200 */
.L_x_356:
[----:B-----5:R1:W-:Y:S02]  /*0db0*/  STS [R10+0x1c00], R13 ;  /* 0x001c000d0a007388 */ /* 0x0203e40000000800 */
.L_x_355:
[----:B------:R-:W-:Y:S01]  /*0dc0*/  UISETP.EQ.OR UP0, UPT, UR14, UR4, UP0 ;  /* 0x000000040e00728c */ /* 0x000fe20008702670 */
[----:B------:R-:W-:Y:S08]  /*0dd0*/  BSSY.RECONVERGENT B0, `(.L_x_358) ;  /* 0x000000d000007945 */ /* 0x000ff00003800200 */
[----:B------:R-:W-:Y:S05]  /*0de0*/  BRA.U !UP0, `(.L_x_359) ;  /* 0x0000000108207547 */ /* 0x000fea000b800000 */
[----:B------:R-:W-:Y:S01]  /*0df0*/  ISETP.GE.AND P0, PT, R45, UR17, PT ;  /* 0x000000112d007c0c */ /* 0x000fe2000bf06270 */
[----:B01----:R-:W-:-:S03]  /*0e00*/  IMAD.MOV.U32 R13, RZ, RZ, 0x7f800000 ;  /* 0x7f800000ff0d7424 */ /* 0x003fc600078e00ff */
[----:B------:R-:W-:-:S13]  /*0e10*/  ISETP.GE.OR P0, PT, R47, UR18, P0 ;  /* 0x000000122f007c0c */ /* 0x000fda0008706670 */
[----:B------:R-:W-:Y:S05]  /*0e20*/  @P0 BRA `(.L_x_360) ;  /* 0x00000000001c0947 */ /* 0x000fea0003800000 */
[----:B------:R-:W0:Y:S02]  /*0e30*/  LDC.64 R12, c[0x0][0x388] ;  /* 0x0000e200ff0c7b82 */ /* 0x000e240000000a00 */
[----:B0-----:R-:W-:-:S06]  /*0e40*/  IMAD.WIDE R12, R9, 0x4, R12 ;  /* 0x00000004090c7825 */ /* 0x001fcc00078e020c */
[----:B------:R1:W5:Y:S01]  /*0e50*/  LDG.E.CONSTANT R13, desc[UR10][R12.64] ;  /* 0x0000000a0c0d7981 */ /* 0x000362000c1e9900 */
[----:B------:R-:W-:Y:S05]  /*0e60*/  BRA `(.L_x_360) ;  /* 0x00000000000c7947 */ /* 0x000fea0003800000 */
.L_x_359:
[----:B01----:R-:W0:Y:S02]  /*0e70*/  LDC.64 R12, c[0x0][0x388] ;  /* 0x0000e200ff0c7b82 */ /* 0x003e240000000a00 */
[----:B0-----:R-:W-:-:S06]  /*0e80*/  IMAD.WIDE R12, R9, 0x4, R12 ;  /* 0x00000004090c7825 */ /* 0x001fcc00078e020c */
[----:B------:R0:W5:Y:S02]  /*0e90*/  LDG.E.CONSTANT R13, desc[UR10][R12.64] ;  /* 0x0000000a0c0d7981 */ /* 0x000164000c1e9900 */
.L_x_360:
[----:B------:R-:W-:Y:S05]  /*0ea0*/  BSYNC.RECONVERGENT B0 ;  /* 0x0000000000007941 */ /* 0x000fea0003800200 */
.L_x_358:
[----:B-----5:R2:W-:Y:S01]  /*0eb0*/  STS [R44], R13 ;  /* 0x0000000d2c007388 */ /* 0x0205e20000000800 */
[----:B------:R-:W-:Y:S05]  /*0ec0*/  BRA.U UP0, `(.L_x_361) ;  /* 0x0000000100147547 */ /* 0x000fea000b800000 */
[----:B012---:R-:W0:Y:S02]  /*0ed0*/  LDC.64 R12, c[0x0][0x388] ;  /* 0x0000e200ff0c7b82 */ /* 0x007e240000000a00 */
[----:B0-----:R-:W-:-:S06]  /*0ee0*/  IMAD.WIDE R12, R8, 0x4, R12 ;  /* 0x00000004080c7825 */ /* 0x001fcc00078e020c */
[----:B------:R-:W2:Y:S04]  /*0ef0*/  LDG.E.CONSTANT R13, desc[UR10][R12.64] ;  /* 0x0000000a0c0d7981 */ /* 0x000ea8000c1e9900 */
[----:B--2---:R0:W-:Y:S01]  /*0f00*/  STS [R44+0x400], R13 ;  /* 0x0004000d2c007388 */ /* 0x0041e20000000800 */
[----:B------:R-:W-:Y:S05]  /*0f10*/  BRA `(.L_x_362) ;  /* 0x00000000002c7947 */ /* 0x000fea0003800000 */
.L_x_361:
[----:B01----:R-:W-:Y:S01]  /*0f20*/  VIADD R12, R47, 0x4 ;  /* 0x000000042f0c7836 */ /* 0x003fe20000000000 */
[----:B------:R-:W-:Y:S01]  /*0f30*/  ISETP.GE.AND P0, PT, R45, UR17, PT ;  /* 0x000000112d007c0c */ /* 0x000fe2000bf06270 */
[----:B------:R-:W-:Y:S01]  /*0f40*/  BSSY.RECONVERGENT B0, `(.L_x_363) ;  /* 0x0000007000007945 */ /* 0x000fe20003800200 */
[----:B--2---:R-:W-:Y:S02]  /*0f50*/  MOV R13, 0x7f800000 ;  /* 0x7f800000000d7802 */ /* 0x004fe40000000f00 */
[----:B------:R-:W-:-:S13]  /*0f60*/  ISETP.GE.OR P0, PT, R12, UR18, P0 ;  /* 0x000000120c007c0c */ /* 0x000fda0008706670 */
[----:B------:R-:W-:Y:S05]  /*0f70*/  @P0 BRA `(.L_x_364) ;  /* 0x00000000000c0947 */ /* 0x000fea0003800000 */
[----:B------:R-:W0:Y:S02]  /*0f80*/  LDC.64 R12, c[0x0][0x388] ;  /* 0x0000e200ff0c7b82 */ /* 0x000e240000000a00 */
[----:B0-----:R-:W-:-:S06]  /*0f90*/  IMAD.WIDE R12, R8, 0x4, R12 ;  /* 0x00000004080c7825 */ /* 0x001fcc00078e020c */
[----:B------:R0:W5:Y:S02]  /*0fa0*/  LDG.E.CONSTANT R13, desc[UR10][R12.64] ;  /* 0x0000000a0c0d7981 */ /* 0x000164000c1e9900 */
.L_x_364:
[----:B------:R-:W-:Y:S05]  /*0fb0*/  BSYNC.RECONVERGENT B0 ;  /* 0x0000000000007941 */ /* 0x000fea0003800200 */
.L_x_363:
[----:B-----5:R1:W-:Y:S02]  /*0fc0*/  STS [R44+0x400], R13 ;  /* 0x0004000d2c007388 */ /* 0x0203e40000000800 */
.L_x_362:
[----:B------:R-:W-:Y:S05]  /*0fd0*/  BRA.U UP0, `(.L_x_365) ;  /* 0x0000000100147547 */ /* 0x000fea000b800000 */
[----:B01----:R-:W0:Y:S02]  /*0fe0*/  LDC.64 R12, c[0x0][0x388] ;  /* 0x0000e200ff0c7b82 */ /* 0x003e240000000a00 */
[----:B0-----:R-:W-:-:S06]  /*0ff0*/  IMAD.WIDE R12, R11, 0x4, R12 ;  /* 0x000000040b0c7825 */ /* 0x001fcc00078e020c */
[----:B------:R-:W2:Y:S04]  /*1000*/  LDG.E.CONSTANT R13, desc[UR10][R12.64] ;  /* 0x0000000a0c0d7981 */ /* 0x000ea8000c1e9900 */
[----:B--2---:R0:W-:Y:S01]  /*1010*/  STS [R44+0x800], R13 ;  /* 0x0008000d2c007388 */ /* 0x0041e20000000800 */
[----:B------:R-:W-:Y:S05]  /*1020*/  BRA `(.L_x_366) ;  /* 0x00000000002c7947 */ /* 0x000fea0003800000 */
.L_x_365:
        /* <DEDUP_REMOVED lines=9> */
.L_x_368:
[----:B------:R-:W-:Y:S05]  /*10c0*/  BSYNC.RECONVERGENT B0 ;  /* 0x0000000000007941 */ /* 0x000fea0003800200 */
.L_x_367:
[----:B-----5:R1:W-:Y:S02]  /*10d0*/  STS [R44+0x800], R13 ;  /* 0x0008000d2c007388 */ /* 0x0203e40000000800 */
.L_x_366:
[----:B------:R-:W-:Y:S05]  /*10e0*/  BRA.U UP0, `(.L_x_369) ;  /* 0x0000000100147547 */ /* 0x000fea000b800000 */
[----:B01----:R-:W0:Y:S02]  /*10f0*/  LDC.64 R12, c[0x0][0x388] ;  /* 0x0000e200ff0c7b82 */ /* 0x003e240000000a00 */
[----:B0-----:R-:W-:-:S06]  /*1100*/  IMAD.WIDE R12, R2, 0x4, R12 ;  /* 0x00000004020c7825 */ /* 0x001fcc00078e020c */
[----:B------:R-:W2:Y:S04]  /*1110*/  LDG.E.CONSTANT R13, desc[UR10][R12.64] ;  /* 0x0000000a0c0d7981 */ /* 0x000ea8000c1e9900 */
[----:B--2---:R0:W-:Y:S01]  /*1120*/  STS [R44+0xc00], R13 ;  /* 0x000c000d2c007388 */ /* 0x0041e20000000800 */
[----:B------:R-:W-:Y:S05]  /*1130*/  BRA `(.L_x_370) ;  /* 0x00000000002c7947 */ /* 0x000fea0003800000 */
.L_x_369:
        /* <DEDUP_REMOVED lines=9> */
.L_x_372:
[----:B------:R-:W-:Y:S05]  /*11d0*/  BSYNC.RECONVERGENT B0 ;  /* 0x0000000000007941 */ /* 0x000fea0003800200 */
.L_x_371:
[----:B-----5:R1:W-:Y:S02]  /*11e0*/  STS [R44+0xc00], R13 ;  /* 0x000c000d2c007388 */ /* 0x0203e40000000800 */
.L_x_370:
[----:B------:R-:W-:Y:S05]  /*11f0*/  BRA.U UP0, `(.L_x_373) ;  /* 0x0000000100147547 */ /* 0x000fea000b800000 */
[----:B01----:R-:W0:Y:S02]  /*1200*/  LDC.64 R12, c[0x0][0x388] ;  /* 0x0000e200ff0c7b82 */ /* 0x003e240000000a00 */
[----:B0-----:R-:W-:-:S06]  /*1210*/  IMAD.WIDE R12, R4, 0x4, R12 ;  /* 0x00000004040c7825 */ /* 0x001fcc00078e020c */
[----:B------:R-:W2:Y:S04]  /*1220*/  LDG.E.CONSTANT R13, desc[UR10][R12.64] ;  /* 0x0000000a0c0d7981 */ /* 0x000ea8000c1e9900 */
[----:B--2---:R0:W-:Y:S01]  /*1230*/  STS [R44+0x1000], R13 ;  /* 0x0010000d2c007388 */ /* 0x0041e20000000800 */
[----:B------:R-:W-:Y:S05]  /*1240*/  BRA `(.L_x_374) ;  /* 0x00000000002c7947 */ /* 0x000fea0003800000 */
.L_x_373:
        /* <DEDUP_REMOVED lines=9> */
.L_x_376:
[----:B------:R-:W-:Y:S05]  /*12e0*/  BSYNC.RECONVERGENT B0 ;  /* 0x0000000000007941 */ /* 0x000fea0003800200 */
.L_x_375:
[----:B-----5:R1:W-:Y:S02]  /*12f0*/  STS [R44+0x1000], R13 ;  /* 0x0010000d2c007388 */ /* 0x0203e40000000800 */
.L_x_374:
[----:B------:R-:W-:Y:S05]  /*1300*/  BRA.U UP0, `(.L_x_377) ;  /* 0x0000000100147547 */ /* 0x000fea000b800000 */
[----:B01----:R-:W0:Y:S02]  /*1310*/  LDC.64 R12, c[0x0][0x388] ;  /* 0x0000e200ff0c7b82 */ /* 0x003e240000000a00 */
[----:B0-----:R-:W-:-:S06]  /*1320*/  IMAD.WIDE R12, R5, 0x4, R12 ;  /* 0x00000004050c7825 */ /* 0x001fcc00078e020c */
[----:B------:R-:W2:Y:S04]  /*1330*/  LDG.E.CONSTANT R13, desc[UR10][R12.64] ;  /* 0x0000000a0c0d7981 */ /* 0x000ea8000c1e9900 */
[----:B--2---:R0:W-:Y:S01]  /*1340*/  STS [R44+0x1400], R13 ;  /* 0x0014000d2c007388 */ /* 0x0041e20000000800 */
[----:B------:R-:W-:Y:S05]  /*1350*/  BRA `(.L_x_378) ;  /* 0x00000000002c7947 */ /* 0x000fea0003800000 */
.L_x_377:
        /* <DEDUP_REMOVED lines=9> */
.L_x_380:
[----:B------:R-:W-:Y:S05]  /*13f0*/  BSYNC.RECONVERGENT B0 ;  /* 0x0000000000007941 */ /* 0x000fea0003800200 */
.L_x_379:
[----:B-----5:R1:W-:Y:S02]  /*1400*/  STS [R44+0x1400], R13 ;  /* 0x0014000d2c007388 */ /* 0x0203e40000000800 */
.L_x_378:
[----:B------:R-:W-:Y:S05]  /*1410*/  BRA.U UP0, `(.L_x_381) ;  /* 0x0000000100147547 */ /* 0x000fea000b800000 */
[----:B01----:R-:W0:Y:S02]  /*1420*/  LDC.64 R12, c[0x0][0x388] ;  /* 0x0000e200ff0c7b82 */ /* 0x003e240000000a00 */
[----:B0-----:R-:W-:-:S06]  /*1430*/  IMAD.WIDE R12, R6, 0x4, R12 ;  /* 0x00000004060c7825 */ /* 0x001fcc00078e020c */
[----:B------:R-:W2:Y:S04]  /*1440*/  LDG.E.CONSTANT R13, desc[UR10][R12.64] ;  /* 0x0000000a0c0d7981 */ /* 0x000ea8000c1e9900 */
[----:B--2---:R0:W-:Y:S01]  /*1450*/  STS [R44+0x1800], R13 ;  /* 0x0018000d2c007388 */ /* 0x0041e20000000800 */
[----:B------:R-:W-:Y:S05]  /*1460*/  BRA `(.L_x_382) ;  /* 0x00000000002c7947 */ /* 0x000fea0003800000 */
.L_x_381:
        /* <DEDUP_REMOVED lines=9> */
.L_x_384:
[----:B------:R-:W-:Y:S05]  /*1500*/  BSYNC.RECONVERGENT B0 ;  /* 0x0000000000007941 */ /* 0x000fea0003800200 */
.L_x_383:
[----:B-----5:R1:W-:Y:S02]  /*1510*/  STS [R44+0x1800], R13 ;  /* 0x0018000d2c007388 */ /* 0x0203e40000000800 */
.L_x_382:
[----:B------:R-:W-:Y:S05]  /*1520*/  BRA.U UP0, `(.L_x_385) ;  /* 0x0000000100147547 */ /* 0x000fea000b800000 */
[----:B01----:R-:W0:Y:S02]  /*1530*/  LDC.64 R12, c[0x0][0x388] ;  /* 0x0000e200ff0c7b82 */ /* 0x003e240000000a00 */
[----:B0-----:R-:W-:-:S06]  /*1540*/  IMAD.WIDE R12, R7, 0x4, R12 ;  /* 0x00000004070c7825 */ /* 0x001fcc00078e020c */
[----:B------:R-:W2:Y:S04]  /*1550*/  LDG.E.CONSTANT R13, desc[UR10][R12.64] ;  /* 0x0000000a0c0d7981 */ /* 0x000ea8000c1e9900 */
[----:B--2---:R0:W-:Y:S01]  /*1560*/  STS [R44+0x1c00], R13 ;  /* 0x001c000d2c007388 */ /* 0x0041e20000000800 */
[----:B------:R-:W-:Y:S05]  /*1570*/  BRA `(.L_x_386) ;  /* 0x00000000002c7947 */ /* 0x000fea0003800000 */
.L_x_385:
        /* <DEDUP_REMOVED lines=9> */
.L_x_388:
[----:B------:R-:W-:Y:S05]  /*1610*/  BSYNC.RECONVERGENT B0 ;  /* 0x0000000000007941 */ /* 0x000fea0003800200 */
.L_x_387:
[----:B-----5:R1:W-:Y:S02]  /*1620*/  STS [R44+0x1c00], R13 ;  /* 0x001c000d2c007388 */ /* 0x0203e40000000800 */
.L_x_386:
[----:B------:R-:W2:Y:S08]  /*1630*/  S2UR UR7, SR_CgaCtaId ;  /* 0x00000000000779c3 */ /* 0x000eb00000008800 */
[----:B------:R-:W-:Y:S01]  /*1640*/  BAR.SYNC.DEFER_BLOCKING 0x0 ;  /* 0x0000000000007b1d */ /* 0x000fe20000010000 */
[----:B------:R-:W-:Y:S01]  /*1650*/  IADD3 R40, PT, PT, R40, 0x20, RZ ;  /* 0x0000002028287810 */ /* 0x000fe20007ffe0ff */
[----:B------:R-:W-:Y:S01]  /*1660*/  VIADD R41, R41, 0x20 ;  /* 0x0000002029297836 */ /* 0x000fe20000000000 */
[----:B------:R-:W-:Y:S01]  /*1670*/  IADD3 R43, PT, PT, R43, 0x20, RZ ;  /* 0x000000202b2b7810 */ /* 0x000fe20007ffe0ff */
[----:B------:R-:W-:-:S02]  /*1680*/  VIADD R39, R39, 0x20 ;  /* 0x0000002027277836 */ /* 0x000fc40000000000 */
[----:B------:R-:W-:Y:S01]  /*1690*/  UMOV UR6, 0x400 ;  /* 0x0000040000067882 */ /* 0x000fe20000000000 */
[----:B------:R-:W-:Y:S01]  /*16a0*/  VIADD R42, R42, 0x20 ;  /* 0x000000202a2a7836 */ /* 0x000fe20000000000 */
[----:B------:R-:W-:Y:S01]  /*16b0*/  UIADD3 UR8, UPT, UPT, UR6, 0x2000, URZ ;  /* 0x0000200006087890 */ /* 0x000fe2000fffe0ff */
[----:B------:R-:W-:Y:S02]  /*16c0*/  VIADD R37, R37, 0x20 ;  /* 0x0000002025257836 */ /* 0x000fe40000000000 */
[----:B------:R-:W-:Y:S02]  /*16d0*/  VIADD R38, R38, 0x20 ;  /* 0x0000002026267836 */ /* 0x000fe40000000000 */
[----:B------:R-:W-:Y:S02]  /*16e0*/  VIADD R36, R36, 0x20 ;  /* 0x0000002024247836 */ /* 0x000fe40000000000 */
[----:B------:R-:W-:Y:S02]  /*16f0*/  VIADD R49, R49, 0x20 ;  /* 0x0000002031317836 */ /* 0x000fe40000000000 */
[----:B------:R-:W-:Y:S01]  /*1700*/  VIADD R47, R47, 0x20 ;  /* 0x000000202f2f7836 */ /* 0x000fe20000000000 */
[----:B--2---:R-:W-:-:S02]  /*1710*/  ULEA UR6, UR7, UR6, 0x18 ;  /* 0x0000000607067291 */ /* 0x004fc4000f8ec0ff */
[----:B------:R-:W-:-:S04]  /*1720*/  ULEA UR8, UR7, UR8, 0x18 ;  /* 0x0000000807087291 */ /* 0x000fc8000f8ec0ff */
[----:B------:R-:W-:Y:S01]  /*1730*/  LEA R50, R0, UR6, 0x9 ;  /* 0x0000000600327c11 */ /* 0x000fe2000f8e48ff */
[----:B------:R-:W-:Y:S01]  /*1740*/  UIADD3 UR6, UPT, UPT, UR5, 0x10, URZ ;  /* 0x0000001005067890 */ /* 0x000fe2000fffe0ff */
[----:B------:R-:W-:Y:S01]  /*1750*/  LEA R48, R3, UR8, 0x4 ;  /* 0x0000000803307c11 */ /* 0x000fe2000f8e20ff */
[----:B------:R-:W-:Y:S02]  /*1760*/  UIADD3 UR5, UPT, UPT, UR5, 0x20, URZ ;  /* 0x0000002005057890 */ /* 0x000fe4000fffe0ff */
[----:B01----:R-:W-:Y:S01]  /*1770*/  LDS.128 R12, [R50] ;  /* 0x00000000320c7984 */ /* 0x003fe20000000c00 */
[----:B------:R-:W-:-:S03]  /*1780*/  UISETP.GE.AND UP0, UPT, UR6, UR18, UPT ;  /* 0x000000120600728c */ /* 0x000fc6000bf06270 */
[----:B------:R-:W0:Y:S04]  /*1790*/  LDS.128 R16, [R48] ;  /* 0x0000000030107984 */ /* 0x000e280000000c00 */
[----:B------:R-:W1:Y:S04]  /*17a0*/  LDS.128 R20, [R50+0x80] ;  /* 0x0000800032147984 */ /* 0x000e680000000c00 */
[----:B------:R-:W2:Y:S01]  /*17b0*/  LDS.128 R24, [R50+0x100] ;  /* 0x0001000032187984 */ /* 0x000ea20000000c00 */
[C---:B0-----:R-:W-:Y:S01]  /*17c0*/  FADD R29, R12.reuse, R16 ;  /* 0x000000100c1d7221 */ /* 0x041fe20000000000 */
[C-C-:B------:R-:W-:Y:S01]  /*17d0*/  FADD R28, R12.reuse, R17.reuse ;  /* 0x000000110c1c7221 */ /* 0x140fe20000000000 */
[----:B------:R-:W-:Y:S01]  /*17e0*/  FADD R30, R12, R18 ;  /* 0x000000120c1e7221 */ /* 0x000fe20000000000 */
[----:B-1----:R-:W-:-:S02]  /*17f0*/  FADD R33, R20, R17 ;  /* 0x0000001114217221 */ /* 0x002fc40000000000 */
[----:B------:R-:W-:Y:S01]  /*1800*/  FMNMX R58, R29, R58, PT ;  /* 0x0000003a1d3a7209 */ /* 0x000fe20003800000 */
[--C-:B------:R-:W-:Y:S01]  /*1810*/  FADD R29, R12, R19.reuse ;  /* 0x000000130c1d7221 */ /* 0x100fe20000000000 */
[----:B------:R-:W-:Y:S01]  /*1820*/  FMNMX R63, R28, R63, PT ;  /* 0x0000003f1c3f7209 */ /* 0x000fe20003800000 */
[----:B------:R-:W-:Y:S01]  /*1830*/  FADD R12, R20, R16 ;  /* 0x00000010140c7221 */ /* 0x000fe20000000000 */
[----:B------:R-:W-:Y:S01]  /*1840*/  FMNMX R57, R30, R57, PT ;  /* 0x000000391e397209 */ /* 0x000fe20003800000 */
[C---:B------:R-:W-:Y:S01]  /*1850*/  FADD R34, R20.reuse, R18 ;  /* 0x0000001214227221 */ /* 0x040fe20000000000 */
[----:B------:R-:W-:Y:S01]  /*1860*/  FMNMX R56, R29, R56, PT ;  /* 0x000000381d387209 */ /* 0x000fe20003800000 */
[----:B------:R-:W-:Y:S01]  /*1870*/  FADD R20, R20, R19 ;  /* 0x0000001314147221 */ /* 0x000fe20000000000 */
[----:B------:R-:W0:Y:S01]  /*1880*/  LDS.128 R28, [R50+0x180] ;  /* 0x00018000321c7984 */ /* 0x000e220000000c00 */
[----:B------:R-:W-:Y:S01]  /*1890*/  FMNMX R55, R12, R55, PT ;  /* 0x000000370c377209 */ /* 0x000fe20003800000 */
[C---:B--2---:R-:W-:Y:S01]  /*18a0*/  FADD R66, R24.reuse, R17 ;  /* 0x0000001118427221 */ /* 0x044fe20000000000 */
[----:B------:R-:W-:Y:S01]  /*18b0*/  FMNMX R12, R33, R32, PT ;  /* 0x00000020210c7209 */ /* 0x000fe20003800000 */
[----:B------:R-:W-:Y:S01]  /*18c0*/  FADD R67, R24, R19 ;  /* 0x0000001318437221 */ /* 0x000fe20000000000 */
[----:B------:R-:W-:-:S02]  /*18d0*/  FMNMX R51, R34, R51, PT ;  /* 0x0000003322337209 */ /* 0x000fc40003800000 */
[----:B------:R-:W1:Y:S01]  /*18e0*/  LDS.128 R32, [R48+0x100] ;  /* 0x0001000030207984 */ /* 0x000e620000000c00 */
[----:B------:R-:W-:Y:S01]  /*18f0*/  FMNMX R20, R20, R65, PT ;  /* 0x0000004114147209 */ /* 0x000fe20003800000 */
[----:B------:R-:W-:Y:S01]  /*1900*/  FADD R65, R24, R16 ;  /* 0x0000001018417221 */ /* 0x000fe20000000000 */
[----:B------:R-:W-:-:S04]  /*1910*/  FMNMX R53, R66, R53, PT ;  /* 0x0000003542357209 */ /* 0x000fc80003800000 */
[----:B------:R-:W-:Y:S01]  /*1920*/  FMNMX R52, R65, R52, PT ;  /* 0x0000003441347209 */ /* 0x000fe20003800000 */
[----:B------:R-:W-:Y:S01]  /*1930*/  FADD R65, R24, R18 ;  /* 0x0000001218417221 */ /* 0x000fe20000000000 */
[----:B------:R-:W-:-:S04]  /*1940*/  FMNMX R24, R67, R64, PT ;  /* 0x0000004043187209 */ /* 0x000fc80003800000 */
        /* <DEDUP_REMOVED lines=22> */
[----:B------:R-:W0:Y:S01]  /*1ab0*/  LDS.128 R16, [R48+0x200] ;  /* 0x0002000030107984 */ /* 0x000e220000000c00 */
[--C-:B------:R-:W-:Y:S01]  /*1ac0*/  FADD R66, R25, R33.reuse ;  /* 0x0000002119427221 */ /* 0x100fe20000000000 */
[----:B------:R-:W-:Y:S01]  /*1ad0*/  FADD R32, R29, R33 ;  /* 0x000000211d207221 */ /* 0x000fe20000000000 */
[--C-:B------:R-:W-:Y:S01]  /*1ae0*/  FADD R64, R21, R34.reuse ;  /* 0x0000002215407221 */ /* 0x100fe20000000000 */
[--C-:B------:R-:W-:Y:S01]  /*1af0*/  FADD R65, R25, R34.reuse ;  /* 0x0000002219417221 */ /* 0x100fe20000000000 */
        /* <DEDUP_REMOVED lines=53> */
[----:B------:R-:W-:Y:S01]  /*1e50*/  FADD R30, R16, R27 ;  /* 0x0000001b101e7221 */ /* 0x000fe20000000000 */
[C-C-:B------:R-:W-:Y:S01]  /*1e60*/  FADD R24, R27.reuse, R17.reuse ;  /* 0x000000111b187221 */ /* 0x140fe20000000000 */
[--C-:B------:R-:W-:Y:S01]  /*1e70*/  FADD R25, R27, R18.reuse ;  /* 0x000000121b197221 */ /* 0x100fe20000000000 */
[----:B------:R-:W-:Y:S01]  /*1e80*/  FMNMX R58, R58, R63, PT ;  /* 0x0000003f3a3a7209 */ /* 0x000fe20003800000 */
[C---:B------:R-:W-:Y:S01]  /*1e90*/  FADD R34, R23.reuse, R17 ;  /* 0x0000001117227221 */ /* 0x040fe20000000000 */
[C-C-:B------:R-:W-:Y:S01]  /*1ea0*/  FADD R67, R23.reuse, R18.reuse ;  /* 0x0000001217437221 */ /* 0x140fe20000000000 */
[--C-:B------:R-:W-:Y:S01]  /*1eb0*/  FADD R35, R23, R19.reuse ;  /* 0x0000001317237221 */ /* 0x100fe20000000000 */
        /* <DEDUP_REMOVED lines=11> */
[----:B------:R-:W-:Y:S01]  /*1f70*/  FMNMX R53, R53, R24, PT ;  /* 0x0000001835357209 */ /* 0x000fe20003800000 */
[----:B------:R-:W1:Y:S01]  /*1f80*/  LDS.128 R20, [R50+0x90] ;  /* 0x0000900032147984 */ /* 0x000e620000000c00 */
[----:B------:R-:W-:Y:S02]  /*1f90*/  FMNMX R54, R54, R25, PT ;  /* 0x0000001936367209 */ /* 0x000fe40003800000 */
        /* <DEDUP_REMOVED lines=9> */
[----:B------:R-:W-:Y:S01]  /*2030*/  FMNMX R52, R52, R35, PT ;  /* 0x0000002334347209 */ /* 0x000fe20003800000 */
[C---:B0-----:R-:W-:Y:S01]  /*2040*/  FADD R31, R12.reuse, R16 ;  /* 0x000000100c1f7221 */ /* 0x041fe20000000000 */
[C---:B------:R-:W-:Y:S01]  /*2050*/  FADD R28, R12.reuse, R17 ;  /* 0x000000110c1c7221 */ /* 0x040fe20000000000 */
[C---:B------:R-:W-:Y:S01]  /*2060*/  FADD R30, R12.reuse, R18 ;  /* 0x000000120c1e7221 */ /* 0x040fe20000000000 */
[--C-:B------:R-:W-:Y:S01]  /*2070*/  FADD R29, R12, R19.reuse ;  /* 0x000000130c1d7221 */ /* 0x100fe20000000000 */
[----:B-1----:R-:W-:Y:S01]  /*2080*/  FADD R12, R20, R16 ;  /* 0x00000010140c7221 */ /* 0x002fe20000000000 */
[----:B------:R-:W-:Y:S01]  /*2090*/  FMNMX R58, R58, R31, PT ;  /* 0x0000001f3a3a7209 */ /* 0x000fe20003800000 */
[C---:B------:R-:W-:Y:S01]  /*20a0*/  FADD R33, R20.reuse, R18 ;  /* 0x0000001214217221 */ /* 0x040fe20000000000 */
[----:B------:R-:W-:Y:S01]  /*20b0*/  FMNMX R63, R63, R28, PT ;  /* 0x0000001c3f3f7209 */ /* 0x000fe20003800000 */
[----:B------:R-:W-:Y:S01]  /*20c0*/  FADD R67, R20, R19 ;  /* 0x0000001314437221 */ /* 0x000fe20000000000 */
[----:B------:R-:W-:-:S02]  /*20d0*/  FMNMX R57, R57, R30, PT ;  /* 0x0000001e39397209 */ /* 0x000fc40003800000 */
[----:B------:R-:W-:Y:S01]  /*20e0*/  FMNMX R56, R56, R29, PT ;  /* 0x0000001d38387209 */ /* 0x000fe20003800000 */
[--C-:B--2---:R-:W-:Y:S01]  /*20f0*/  FADD R66, R24, R17.reuse ;  /* 0x0000001118427221 */ /* 0x104fe20000000000 */
[----:B------:R-:W-:Y:S01]  /*2100*/  FMNMX R55, R55, R12, PT ;  /* 0x0000000c37377209 */ /* 0x000fe20003800000 */
[----:B------:R-:W0:Y:S01]  /*2110*/  LDS.128 R28, [R50+0x190] ;  /* 0x00019000321c7984 */ /* 0x000e220000000c00 */
[----:B------:R-:W-:Y:S01]  /*2120*/  FADD R12, R20, R17 ;  /* 0x00000011140c7221 */ /* 0x000fe20000000000 */
[----:B------:R-:W-:Y:S01]  /*2130*/  FADD R20, R24, R16 ;  /* 0x0000001018147221 */ /* 0x000fe20000000000 */
[----:B------:R-:W-:Y:S01]  /*2140*/  FMNMX R52, R52, R67, PT ;  /* 0x0000004334347209 */ /* 0x000fe20003800000 */
[----:B------:R-:W-:Y:S01]  /*2150*/  FADD R67, R24, R19 ;  /* 0x0000001318437221 */ /* 0x000fe20000000000 */
[----:B------:R-:W-:Y:S02]  /*2160*/  FMNMX R53, R53, R66, PT ;  /* 0x0000004235357209 */ /* 0x000fe40003800000 */
[----:B------:R-:W-:-:S02]  /*2170*/  FMNMX R51, R51, R12, PT ;  /* 0x0000000c33337209 */ /* 0x000fc40003800000 */
[----:B------:R-:W-:Y:S02]  /*2180*/  FMNMX R12, R32, R33, PT ;  /* 0x00000021200c7209 */ /* 0x000fe40003800000 */
[----:B------:R-:W1:Y:S01]  /*2190*/  LDS.128 R32, [R48+0x500] ;  /* 0x0005000030207984 */ /* 0x000e620000000c00 */
        /* <DEDUP_REMOVED lines=9> */
[----:B------:R-:W-:Y:S02]  /*2230*/  FMNMX R61, R61, R16, PT ;  /* 0x000000103d3d7209 */ /* 0x000fe40003800000 */
[----:B------:R-:W-:Y:S01]  /*2240*/  FMNMX R60, R60, R17, PT ;  /* 0x000000113c3c7209 */ /* 0x000fe20003800000 */
[----:B-1----:R-:W-:Y:S01]  /*2250*/  FADD R17, R32, R13 ;  /* 0x0000000d20117221 */ /* 0x002fe20000000000 */
[--C-:B------:R-:W-:Y:S01]  /*2260*/  FADD R16, R13, R33.reuse ;  /* 0x000000210d107221 */ /* 0x100fe20000000000 */
[----:B------:R-:W-:Y:S01]  /*2270*/  FMNMX R59, R59, R28, PT ;  /* 0x0000001c3b3b7209 */ /* 0x000fe20003800000 */
[--C-:B------:R-:W-:Y:S01]  /*2280*/  FADD R18, R13, R34.reuse ;  /* 0x000000220d127221 */ /* 0x100fe20000000000 */
        /* <DEDUP_REMOVED lines=10> */
[C---:B------:R-:W-:Y:S01]  /*2330*/  FADD R21, R32.reuse, R25 ;  /* 0x0000001920157221 */ /* 0x040fe20000000000 */
[----:B------:R-:W0:Y:S01]  /*2340*/  LDS.128 R16, [R48+0x600] ;  /* 0x0006000030107984 */ /* 0x000e220000000c00 */
[----:B------:R-:W-:Y:S01]  /*2350*/  FADD R67, R32, R29 ;  /* 0x0000001d20437221 */ /* 0x000fe20000000000 */
[--C-:B------:R-:W-:Y:S01]  /*2360*/  FADD R66, R25, R33.reuse ;  /* 0x0000002119427221 */ /* 0x100fe20000000000 */
[----:B------:R-:W-:Y:S01]  /*2370*/  FADD R32, R29, R33 ;  /* 0x000000211d207221 */ /* 0x000fe20000000000 */
[--C-:B------:R-:W-:Y:S01]  /*2380*/  FADD R63, R25, R34.reuse ;  /* 0x00000022193f7221 */ /* 0x100fe20000000000 */
        /* <DEDUP_REMOVED lines=85> */
[C---:B------:R-:W-:Y:S01]  /*28e0*/  FADD R30, R12.reuse, R18 ;  /* 0x000000120c1e7221 */ /* 0x040fe20000000000 */
[----:B------:R-:W-:Y:S01]  /*28f0*/  FADD R29, R12, R19 ;  /* 0x000000130c1d7221 */ /* 0x000fe20000000000 */
[----:B-1----:R-:W-:Y:S01]  /*2900*/  FADD R12, R20, R16 ;  /* 0x00000010140c7221 */ /* 0x002fe20000000000 */
[----:B------:R-:W-:Y:S01]  /*2910*/  FMNMX R58, R58, R31, PT ;  /* 0x0000001f3a3a7209 */ /* 0x000fe20003800000 */
[----:B------:R-:W-:Y:S01]  /*2920*/  FADD R33, R20, R18 ;  /* 0x0000001214217221 */ /* 0x000fe20000000000 */
[----:B------:R-:W-:-:S02]  /*2930*/  FMNMX R63, R63, R28, PT ;  /* 0x0000001c3f3f7209 */ /* 0x000fc40003800000 */
[----:B------:R-:W-:Y:S02]  /*2940*/  FMNMX R57, R57, R30, PT ;  /* 0x0000001e39397209 */ /* 0x000fe40003800000 */
[----:B------:R-:W-:Y:S02]  /*2950*/  FMNMX R56, R56, R29, PT ;  /* 0x0000001d38387209 */ /* 0x000fe40003800000 */
[----:B------:R-:W-:Y:S01]  /*2960*/  FMNMX R55, R55, R12, PT ;  /* 0x0000000c37377209 */ /* 0x000fe20003800000 */
[----:B------:R-:W0:Y:S01]  /*2970*/  LDS.128 R28, [R50+0x1a0] ;  /* 0x0001a000321c7984 */ /* 0x000e220000000c00 */
[C---:B------:R-:W-:Y:S01]  /*2980*/  FADD R12, R20.reuse, R17 ;  /* 0x00000011140c7221 */ /* 0x040fe20000000000 */
[----:B------:R-:W-:Y:S01]  /*2990*/  FADD R20, R20, R19 ;  /* 0x0000001314147221 */ /* 0x000fe20000000000 */
[C---:B--2---:R-:W-:Y:S01]  /*29a0*/  FADD R66, R24.reuse, R17 ;  /* 0x0000001118427221 */ /* 0x044fe20000000000 */
[----:B------:R-:W-:Y:S02]  /*29b0*/  FADD R67, R24, R19 ;  /* 0x0000001318437221 */ /* 0x000fe40000000000 */
[----:B------:R-:W-:-:S02]  /*29c0*/  FMNMX R51, R51, R12, PT ;  /* 0x0000000c33337209 */ /* 0x000fc40003800000 */
[----:B------:R-:W-:Y:S02]  /*29d0*/  FMNMX R12, R32, R33, PT ;  /* 0x00000021200c7209 */ /* 0x000fe40003800000 */
        /* <DEDUP_REMOVED lines=15> */
[C---:B-1----:R-:W-:Y:S01]  /*2ad0*/  FADD R17, R32.reuse, R13 ;  /* 0x0000000d20117221 */ /* 0x042fe20000000000 */
[----:B------:R-:W-:Y:S01]  /*2ae0*/  FADD R16, R13, R33 ;  /* 0x000000210d107221 */ /* 0x000fe20000000000 */
[----:B------:R-:W-:Y:S01]  /*2af0*/  FMNMX R59, R59, R28, PT ;  /* 0x0000001c3b3b7209 */ /* 0x000fe20003800000 */
[C-C-:B------:R-:W-:Y:S01]  /*2b00*/  FADD R18, R13.reuse, R34.reuse ;  /* 0x000000220d127221 */ /* 0x140fe20000000000 */
        /* <DEDUP_REMOVED lines=8> */
[----:B------:R-:W-:Y:S01]  /*2b90*/  FADD R64, R21, R33 ;  /* 0x0000002115407221 */ /* 0x000fe20000000000 */
[----:B------:R-:W-:Y:S01]  /*2ba0*/  FMNMX R55, R55, R16, PT ;  /* 0x0000001037377209 */ /* 0x000fe20003800000 */
[C-C-:B------:R-:W-:Y:S01]  /*2bb0*/  FADD R13, R21.reuse, R34.reuse ;  /* 0x00000022150d7221 */ /* 0x140fe20000000000 */
        /* <DEDUP_REMOVED lines=231> */
[----:B------:R-:W-:Y:S02]  /*3a30*/  FMNMX R63, R63, R28, PT ;  /* 0x0000001c3f3f7209 */ /* 0x000fe40003800000 */
[----:B------:R-:W-:-:S02]  /*3a40*/  FMNMX R55, R55, R30, PT ;  /* 0x0000001e37377209 */ /* 0x000fc40003800000 */
[----:B------:R-:W-:Y:S01]  /*3a50*/  FMNMX R57, R57, R12, PT ;  /* 0x0000000c39397209 */ /* 0x000fe20003800000 */
[----:B------:R-:W-:Y:S01]  /*3a60*/  FADD R12, R20, R17 ;  /* 0x00000011140c7221 */ /* 0x000fe20000000000 */
[----:B------:R-:W-:Y:S01]  /*3a70*/  FMNMX R56, R56, R29, PT ;  /* 0x0000001d38387209 */ /* 0x000fe20003800000 */
[----:B------:R-:W-:Y:S01]  /*3a80*/  FADD R20, R20, R19 ;  /* 0x0000001314147221 */ /* 0x000fe20000000000 */
[----:B------:R-:W0:Y:S01]  /*3a90*/  LDS.128 R28, [R50+0x1c0] ;  /* 0x0001c000321c7984 */ /* 0x000e220000000c00 */
[C---:B--2---:R-:W-:Y:S01]  /*3aa0*/  FADD R66, R24.reuse, R17 ;  /* 0x0000001118427221 */ /* 0x044fe20000000000 */
[----:B------:R-:W-:Y:S01]  /*3ab0*/  FMNMX R51, R51, R12, PT ;  /* 0x0000000c33337209 */ /* 0x000fe20003800000 */
[----:B------:R-:W-:Y:S01]  /*3ac0*/  FADD R67, R24, R19 ;  /* 0x0000001318437221 */ /* 0x000fe20000000000 */
        /* <DEDUP_REMOVED lines=13> */
[----:B------:R-:W-:Y:S01]  /*3ba0*/  FMNMX R62, R62, R65, PT ;  /* 0x000000413e3e7209 */ /* 0x000fe20003800000 */
[--C-:B-1----:R-:W-:Y:S01]  /*3bb0*/  FADD R18, R13, R34.reuse ;  /* 0x000000220d127221 */ /* 0x102fe20000000000 */
        /* <DEDUP_REMOVED lines=9> */
[C---:B------:R-:W-:Y:S01]  /*3c50*/  FADD R17, R32.reuse, R21 ;  /* 0x0000001520117221 */ /* 0x040fe20000000000 */
[C-C-:B------:R-:W-:Y:S01]  /*3c60*/  FADD R13, R21.reuse, R34.reuse ;  /* 0x00000022150d7221 */ /* 0x140fe20000000000 */
[----:B------:R-:W-:Y:S01]  /*3c70*/  FADD R63, R21, R35 ;  /* 0x00000023153f7221 */ /* 0x000fe20000000000 */
[C---:B------:R-:W-:Y:S01]  /*3c80*/  FADD R21, R32.reuse, R25 ;  /* 0x0000001920157221 */ /* 0x040fe20000000000 */
[----:B------:R-:W-:Y:S01]  /*3c90*/  FADD R67, R32, R29 ;  /* 0x0000001d20437221 */ /* 0x000fe20000000000 */
[--C-:B------:R-:W-:Y:S01]  /*3ca0*/  FADD R66, R25, R33.reuse ;  /* 0x0000002119427221 */ /* 0x100fe20000000000 */
[----:B------:R-:W-:Y:S01]  /*3cb0*/  FADD R32, R29, R33 ;  /* 0x000000211d207221 */ /* 0x000fe20000000000 */
[--C-:B------:R-:W-:Y:S01]  /*3cc0*/  FADD R65, R25, R34.reuse ;  /* 0x0000002219417221 */ /* 0x100fe20000000000 */
[C---:B------:R-:W-:Y:S01]  /*3cd0*/  FADD R33, R29.reuse, R34 ;  /* 0x000000221d217221 */ /* 0x040fe20000000000 */
[--C-:B------:R-:W-:Y:S01]  /*3ce0*/  FADD R34, R29, R35.reuse ;  /* 0x000000231d227221 */ /* 0x100fe20000000000 */
[----:B------:R-:W-:Y:S01]  /*3cf0*/  FMNMX R55, R55, R18, PT ;  /* 0x0000001237377209 */ /* 0x000fe20003800000 */
[----:B------:R-:W-:Y:S01]  /*3d00*/  FADD R25, R25, R35 ;  /* 0x0000002319197221 */ /* 0x000fe20000000000 */
[----:B------:R-:W-:-:S02]  /*3d10*/  FMNMX R57, R57, R16, PT ;  /* 0x0000001039397209 */ /* 0x000fc40003800000 */
[----:B------:R-:W-:Y:S02]  /*3d20*/  FMNMX R29, R56, R17, PT ;  /* 0x00000011381d7209 */ /* 0x000fe40003800000 */
        /* <DEDUP_REMOVED lines=48> */
[----:B------:R-:W-:Y:S01]  /*4030*/  FADD R30, R16, R27 ;  /* 0x0000001b101e7221 */ /* 0x000fe20000000000 */
[C---:B------:R-:W-:Y:S01]  /*4040*/  FADD R24, R27.reuse, R17 ;  /* 0x000000111b187221 */ /* 0x040fe20000000000 */
[--C-:B------:R-:W-:Y:S01]  /*4050*/  FADD R25, R27, R18.reuse ;  /* 0x000000121b197221 */ /* 0x100fe20000000000 */
[----:B------:R-:W-:Y:S01]  /*4060*/  FMNMX R58, R58, R57, PT ;  /* 0x000000393a3a7209 */ /* 0x000fe20003800000 */
[----:B------:R-:W-:Y:S01]  /*4070*/  FADD R21, R15, R19 ;  /* 0x000000130f157221 */ /* 0x000fe20000000000 */
[C---:B------:R-:W-:Y:S01]  /*4080*/  FADD R20, R16.reuse, R23 ;  /* 0x0000001710147221 */ /* 0x040fe20000000000 */
        /* <DEDUP_REMOVED lines=33> */
[C---:B------:R-:W-:Y:S01]  /*42a0*/  FADD R33, R20.reuse, R17 ;  /* 0x0000001114217221 */ /* 0x040fe20000000000 */
[----:B------:R-:W-:Y:S01]  /*42b0*/  FMNMX R63, R63, R28, PT ;  /* 0x0000001c3f3f7209 */ /* 0x000fe20003800000 */
[C---:B------:R-:W-:Y:S01]  /*42c0*/  FADD R34, R20.reuse, R18 ;  /* 0x0000001214227221 */ /* 0x040fe20000000000 */
[----:B------:R-:W-:Y:S01]  /*42d0*/  FMNMX R57, R57, R30, PT ;  /* 0x0000001e39397209 */ /* 0x000fe20003800000 */
[----:B------:R-:W-:Y:S01]  /*42e0*/  FADD R67, R20, R19 ;  /* 0x0000001314437221 */ /* 0x000fe20000000000 */
[----:B------:R-:W-:Y:S01]  /*42f0*/  FMNMX R56, R56, R29, PT ;  /* 0x0000001d38387209 */ /* 0x000fe20003800000 */
[C---:B--2---:R-:W-:Y:S01]  /*4300*/  FADD R20, R24.reuse, R16 ;  /* 0x0000001018147221 */ /* 0x044fe20000000000 */
[----:B------:R-:W0:Y:S01]  /*4310*/  LDS.128 R28, [R50+0x1d0] ;  /* 0x0001d000321c7984 */ /* 0x000e220000000c00 */
[----:B------:R-:W-:Y:S01]  /*4320*/  FMNMX R55, R55, R12, PT ;  /* 0x0000000c37377209 */ /* 0x000fe20003800000 */
[----:B------:R-:W-:Y:S01]  /*4330*/  FADD R66, R24, R17 ;  /* 0x0000001118427221 */ /* 0x000fe20000000000 */
[----:B------:R-:W-:-:S02]  /*4340*/  FMNMX R12, R32, R33, PT ;  /* 0x00000021200c7209 */ /* 0x000fc40003800000 */
[----:B------:R-:W-:Y:S02]  /*4350*/  FMNMX R51, R51, R34, PT ;  /* 0x0000002233337209 */ /* 0x000fe40003800000 */
[----:B------:R-:W1:Y:S01]  /*4360*/  LDS.128 R32, [R48+0x1500] ;  /* 0x0015000030207984 */ /* 0x000e620000000c00 */
[----:B------:R-:W-:Y:S01]  /*4370*/  FMNMX R20, R65, R20, PT ;  /* 0x0000001441147209 */ /* 0x000fe20003800000 */
[----:B------:R-:W-:Y:S01]  /*4380*/  FADD R65, R24, R18 ;  /* 0x0000001218417221 */ /* 0x000fe20000000000 */
[----:B------:R-:W-:Y:S01]  /*4390*/  FMNMX R52, R52, R67, PT ;  /* 0x0000004334347209 */ /* 0x000fe20003800000 */
[----:B------:R-:W-:Y:S01]  /*43a0*/  FADD R67, R24, R19 ;  /* 0x0000001318437221 */ /* 0x000fe20000000000 */
[----:B------:R-:W-:Y:S02]  /*43b0*/  FMNMX R53, R53, R66, PT ;  /* 0x0000004235357209 */ /* 0x000fe40003800000 */
[----:B------:R-:W-:Y:S02]  /*43c0*/  FMNMX R54, R54, R65, PT ;  /* 0x0000004136367209 */ /* 0x000fe40003800000 */
[----:B------:R-:W-:Y:S01]  /*43d0*/  FMNMX R24, R64, R67, PT ;  /* 0x0000004340187209 */ /* 0x000fe20003800000 */
        /* <DEDUP_REMOVED lines=21> */
[----:B------:R-:W0:Y:S01]  /*4530*/  LDS.128 R16, [R48+0x1600] ;  /* 0x0016000030107984 */ /* 0x000e220000000c00 */
[C---:B------:R-:W-:Y:S01]  /*4540*/  FADD R21, R32.reuse, R25 ;  /* 0x0000001920157221 */ /* 0x040fe20000000000 */
        /* <DEDUP_REMOVED lines=97> */
[--C-:B--2---:R-:W-:Y:S01]  /*4b60*/  FADD R66, R24, R17.reuse ;  /* 0x0000001118427221 */ /* 0x104fe20000000000 */
[----:B------:R-:W-:Y:S01]  /*4b70*/  FMNMX R57, R57, R12, PT ;  /* 0x0000000c39397209 */ /* 0x000fe20003800000 */
[----:B------:R-:W0:Y:S01]  /*4b80*/  LDS.128 R28, [R50+0x1e0] ;  /* 0x0001e000321c7984 */ /* 0x000e220000000c00 */
[C---:B------:R-:W-:Y:S01]  /*4b90*/  FADD R12, R20.reuse, R17 ;  /* 0x00000011140c7221 */ /* 0x040fe20000000000 */
[--C-:B------:R-:W-:Y:S01]  /*4ba0*/  FADD R20, R20, R19.reuse ;  /* 0x0000001314147221 */ /* 0x100fe20000000000 */
[----:B------:R-:W-:Y:S01]  /*4bb0*/  FADD R67, R24, R19 ;  /* 0x0000001318437221 */ /* 0x000fe20000000000 */
[----:B------:R-:W-:Y:S02]  /*4bc0*/  FMNMX R53, R53, R66, PT ;  /* 0x0000004235357209 */ /* 0x000fe40003800000 */
[----:B------:R-:W-:Y:S02]  /*4bd0*/  FMNMX R51, R51, R12, PT ;  /* 0x0000000c33337209 */ /* 0x000fe40003800000 */
[----:B------:R-:W-:-:S02]  /*4be0*/  FMNMX R12, R32, R33, PT ;  /* 0x00000021200c7209 */ /* 0x000fc40003800000 */
[----:B------:R-:W1:Y:S01]  /*4bf0*/  LDS.128 R32, [R48+0x1900] ;  /* 0x0019000030207984 */ /* 0x000e620000000c00 */
[----:B------:R-:W-:Y:S01]  /*4c00*/  FMNMX R20, R65, R20, PT ;  /* 0x0000001441147209 */ /* 0x000fe20003800000 */
[----:B------:R-:W-:-:S05]  /*4c10*/  FADD R65, R24, R16 ;  /* 0x0000001018417221 */ /* 0x000fca0000000000 */
        /* <DEDUP_REMOVED lines=17> */
[C---:B------:R-:W-:Y:S01]  /*4d30*/  FADD R17, R32.reuse, R21 ;  /* 0x0000001520117221 */ /* 0x040fe20000000000 */
[----:B------:R-:W-:Y:S01]  /*4d40*/  FMNMX R28, R63, R16, PT ;  /* 0x000000103f1c7209 */ /* 0x000fe20003800000 */
[--C-:B------:R-:W-:Y:S01]  /*4d50*/  FADD R16, R13, R35.reuse ;  /* 0x000000230d107221 */ /* 0x100fe20000000000 */
[C-C-:B------:R-:W-:Y:S01]  /*4d60*/  FADD R13, R21.reuse, R34.reuse ;  /* 0x00000022150d7221 */ /* 0x140fe20000000000 */
[----:B------:R-:W-:Y:S01]  /*4d70*/  FADD R65, R21, R35 ;  /* 0x0000002315417221 */ /* 0x000fe20000000000 */
[C---:B------:R-:W-:Y:S01]  /*4d80*/  FADD R21, R32.reuse, R25 ;  /* 0x0000001920157221 */ /* 0x040fe20000000000 */
[----:B------:R-:W-:Y:S01]  /*4d90*/  FADD R67, R32, R29 ;  /* 0x0000001d20437221 */ /* 0x000fe20000000000 */
[C-C-:B------:R-:W-:Y:S01]  /*4da0*/  FADD R66, R25.reuse, R33.reuse ;  /* 0x0000002119427221 */ /* 0x140fe20000000000 */
[--C-:B------:R-:W-:Y:S01]  /*4db0*/  FADD R63, R25, R34.reuse ;  /* 0x00000022193f7221 */ /* 0x100fe20000000000 */
[----:B------:R-:W-:Y:S01]  /*4dc0*/  FADD R32, R29, R33 ;  /* 0x000000211d207221 */ /* 0x000fe20000000000 */
[--C-:B------:R-:W-:Y:S01]  /*4dd0*/  FADD R25, R25, R35.reuse ;  /* 0x0000002319197221 */ /* 0x100fe20000000000 */
[C---:B------:R-:W-:Y:S01]  /*4de0*/  FADD R33, R29.reuse, R34 ;  /* 0x000000221d217221 */ /* 0x040fe20000000000 */
        /* <DEDUP_REMOVED lines=72> */
[----:B------:R-:W1:Y:S01]  /*5270*/  LDS.128 R12, [R50+0xf0] ;  /* 0x0000f000320c7984 */ /* 0x000e620000000c00 */
        /* <DEDUP_REMOVED lines=9> */
[----:B------:R-:W2:Y:S01]  /*5310*/  LDS.128 R20, [R50+0x170] ;  /* 0x0001700032147984 */ /* 0x000ea20000000c00 */
        /* <DEDUP_REMOVED lines=17> */
[----:B------:R-:W-:Y:S02]  /*5430*/  FMNMX R52, R52, R67, PT ;  /* 0x0000004334347209 */ /* 0x000fe40003800000 */
[----:B------:R-:W-:Y:S02]  /*5440*/  FMNMX R53, R53, R12, PT ;  /* 0x0000000c35357209 */ /* 0x000fe40003800000 */
[----:B------:R-:W-:Y:S01]  /*5450*/  FMNMX R51, R51, R66, PT ;  /* 0x0000004233337209 */ /* 0x000fe20003800000 */
[C---:B--2---:R-:W-:Y:S01]  /*5460*/  FADD R67, R20.reuse, R28 ;  /* 0x0000001c14437221 */ /* 0x044fe20000000000 */
[----:B------:R-:W-:-:S04]  /*5470*/  FADD R12, R20, R30 ;  /* 0x0000001e140c7221 */ /* 0x000fc80000000000 */
[----:B------:R-:W-:Y:S01]  /*5480*/  FMNMX R54, R54, R67, PT ;  /* 0x0000004336367209 */ /* 0x000fe20003800000 */
[C---:B------:R-:W-:Y:S01]  /*5490*/  FADD R67, R20.reuse, R29 ;  /* 0x0000001d14437221 */ /* 0x040fe20000000000 */
[----:B------:R-:W-:Y:S01]  /*54a0*/  FMNMX R55, R55, R12, PT ;  /* 0x0000000c37377209 */ /* 0x000fe20003800000 */
[----:B------:R-:W-:-:S03]  /*54b0*/  FADD R20, R20, R31 ;  /* 0x0000001f14147221 */ /* 0x000fc60000000000 */
[----:B------:R-:W-:Y:S02]  /*54c0*/  FMNMX R56, R56, R67, PT ;  /* 0x0000004338387209 */ /* 0x000fe40003800000 */
[----:B------:R-:W-:Y:S01]  /*54d0*/  FMNMX R57, R57, R20, PT ;  /* 0x0000001439397209 */ /* 0x000fe20003800000 */
[C---:B0-----:R-:W-:Y:S01]  /*54e0*/  FADD R12, R24.reuse, R29 ;  /* 0x0000001d180c7221 */ /* 0x041fe20000000000 */
[C---:B------:R-:W-:Y:S01]  /*54f0*/  FADD R30, R24.reuse, R30 ;  /* 0x0000001e181e7221 */ /* 0x040fe20000000000 */
[C---:B------:R-:W-:Y:S01]  /*5500*/  FADD R67, R24.reuse, R28 ;  /* 0x0000001c18437221 */ /* 0x040fe20000000000 */
[----:B------:R-:W-:Y:S01]  /*5510*/  FADD R31, R24, R31 ;  /* 0x0000001f181f7221 */ /* 0x000fe20000000000 */
[----:B-1----:R-:W-:Y:S02]  /*5520*/  FADD R29, R32, R17 ;  /* 0x00000011201d7221 */ /* 0x002fe40000000000 */
[----:B------:R-:W-:Y:S01]  /*5530*/  FMNMX R59, R59, R30, PT ;  /* 0x0000001e3b3b7209 */ /* 0x000fe20003800000 */
[C-C-:B------:R-:W-:Y:S01]  /*5540*/  FADD R30, R17.reuse, R33.reuse ;  /* 0x00000021111e7221 */ /* 0x140fe20000000000 */
[--C-:B------:R-:W-:Y:S01]  /*5550*/  FADD R28, R17, R34.reuse ;  /* 0x00000022111c7221 */ /* 0x100fe20000000000 */
[----:B------:R-:W-:Y:S01]  /*5560*/  FMNMX R58, R58, R31, PT ;  /* 0x0000001f3a3a7209 */ /* 0x000fe20003800000 */
[----:B------:R-:W-:Y:S01]  /*5570*/  FADD R24, R13, R33 ;  /* 0x000000210d187221 */ /* 0x000fe20000000000 */
[----:B------:R-:W-:Y:S01]  /*5580*/  FMNMX R64, R64, R29, PT ;  /* 0x0000001d40407209 */ /* 0x000fe20003800000 */
[--C-:B------:R-:W-:Y:S01]  /*5590*/  FADD R29, R17, R35.reuse ;  /* 0x00000023111d7221 */ /* 0x100fe20000000000 */
[----:B------:R-:W-:Y:S01]  /*55a0*/  FMNMX R63, R63, R30, PT ;  /* 0x0000001e3f3f7209 */ /* 0x000fe20003800000 */
[--C-:B------:R-:W-:Y:S01]  /*55b0*/  FADD R17, R13, R34.reuse ;  /* 0x000000220d117221 */ /* 0x100fe20000000000 */
[----:B------:R-:W-:Y:S01]  /*55c0*/  FMNMX R61, R61, R28, PT ;  /* 0x0000001c3d3d7209 */ /* 0x000fe20003800000 */
[----:B------:R-:W-:Y:S01]  /*55d0*/  FADD R66, R13, R35 ;  /* 0x000000230d427221 */ /* 0x000fe20000000000 */
[----:B------:R-:W-:Y:S01]  /*55e0*/  FMNMX R62, R62, R29, PT ;  /* 0x0000001d3e3e7209 */ /* 0x000fe20003800000 */
[----:B------:R-:W-:Y:S01]  /*55f0*/  FADD R69, R21, R33 ;  /* 0x0000002115457221 */ /* 0x000fe20000000000 */
[----:B------:R-:W0:Y:S01]  /*5600*/  LDS.128 R28, [R48+0x1e00] ;  /* 0x001e0000301c7984 */ /* 0x000e220000000c00 */
[----:B------:R-:W-:Y:S01]  /*5610*/  FMNMX R60, R60, R67, PT ;  /* 0x000000433c3c7209 */ /* 0x000fe20003800000 */
[C---:B------:R-:W-:Y:S01]  /*5620*/  FADD R67, R32.reuse, R13 ;  /* 0x0000000d20437221 */ /* 0x040fe20000000000 */
[----:B------:R-:W-:Y:S01]  /*5630*/  FMNMX R65, R65, R12, PT ;  /* 0x0000000c41417209 */ /* 0x000fe20003800000 */
        /* <DEDUP_REMOVED lines=8> */
[----:B------:R1:W2:Y:S01]  /*56c0*/  LDS.128 R32, [R48+0x1f00] ;  /* 0x001f000030207984 */ /* 0x0002a20000000c00 */
        /* <DEDUP_REMOVED lines=19> */
[----:B-1----:R-:W-:Y:S01]  /*5800*/  FADD R48, R28, R22 ;  /* 0x000000161c307221 */ /* 0x002fe20000000000 */
        /* <DEDUP_REMOVED lines=8> */
[----:B--2---:R-:W-:Y:S01]  /*5890*/  FADD R53, R15, R33 ;  /* 0x000000210f357221 */ /* 0x004fe20000000000 */
[----:B------:R-:W-:Y:S01]  /*58a0*/  FMNMX R13, R13, R48, PT ;  /* 0x000000300d0d7209 */ /* 0x000fe20003800000 */
[----:B------:R-:W-:Y:S01]  /*58b0*/  FADD R48, R32, R15 ;  /* 0x0000000f20307221 */ /* 0x000fe20000000000 */
[----:B------:R-:W-:Y:S01]  /*58c0*/  FMNMX R12, R12, R65, PT ;  /* 0x000000410c0c7209 */ /* 0x000fe20003800000 */
[C-C-:B------:R-:W-:Y:S01]  /*58d0*/  FADD R26, R15.reuse, R34.reuse ;  /* 0x000000220f1a7221 */ /* 0x140fe20000000000 */
[----:B------:R-:W-:Y:S01]  /*58e0*/  FADD R65, R15, R35 ;  /* 0x000000230f417221 */ /* 0x000fe20000000000 */
[----:B------:R-:W-:Y:S01]  /*58f0*/  FMNMX R24, R24, R57, PT ;  /* 0x0000003918187209 */ /* 0x000fe20003800000 */
[----:B------:R-:W0:Y:S01]  /*5900*/  LDC R15, c[0x0][0x39c] ;  /* 0x0000e700ff0f7b82 */ /* 0x000e220000000800 */
        /* <DEDUP_REMOVED lines=13> */
[--C-:B------:R-:W-:Y:S01]  /*59e0*/  FADD R19, R23, R34.reuse ;  /* 0x0000002217137221 */ /* 0x100fe20000000000 */
[----:B------:R-:W-:Y:S01]  /*59f0*/  FADD R22, R27, R33 ;  /* 0x000000211b167221 */ /* 0x000fe20000000000 */
[----:B------:R-:W-:Y:S01]  /*5a00*/  FMNMX R54, R61, R54, PT ;  /* 0x000000363d367209 */ /* 0x000fe20003800000 */
[----:B------:R-:W-:Y:S01]  /*5a10*/  FADD R23, R23, R35 ;  /* 0x0000002317177221 */ /* 0x000fe20000000000 */
[----:B------:R-:W-:Y:S01]  /*5a20*/  FADD R62, R32, R27 ;  /* 0x0000001b203e7221 */ /* 0x000fe20000000000 */
[C---:B------:R-:W-:Y:S01]  /*5a30*/  FADD R33, R27.reuse, R34 ;  /* 0x000000221b217221 */ /* 0x040fe20000000000 */
[----:B------:R-:W-:Y:S01]  /*5a40*/  FADD R18, R27, R35 ;  /* 0x000000231b127221 */ /* 0x000fe20000000000 */
[----:B------:R-:W-:-:S02]  /*5a50*/  FMNMX R25, R64, R25, PT ;  /* 0x0000001940197209 */ /* 0x000fc40003800000 */
[----:B------:R-:W-:Y:S01]  /*5a60*/  FMNMX R20, R20, R69, PT ;  /* 0x0000004514147209 */ /* 0x000fe20003800000 */
[C---:B0-----:R-:W-:Y:S01]  /*5a70*/  IMAD R11, R15.reuse, 0x20, R11 ;  /* 0x000000200f0b7824 */ /* 0x041fe200078e020b */
[----:B------:R-:W-:Y:S01]  /*5a80*/  FMNMX R29, R50, R29, PT ;  /* 0x0000001d321d7209 */ /* 0x000fe20003800000 */
[----:B------:R-:W-:Y:S01]  /*5a90*/  IMAD R4, R15, 0x20, R4 ;  /* 0x000000200f047824 */ /* 0x000fe200078e0204 */
        /* <DEDUP_REMOVED lines=22> */
[----:B------:R-:W-:Y:S01]  /*5c00*/  LEA R2, R15, R2, 0x5 ;  /* 0x000000020f027211 */ /* 0x000fe200078e28ff */
[----:B------:R-:W-:Y:S06]  /*5c10*/  BAR.SYNC.DEFER_BLOCKING 0x0 ;  /* 0x0000000000007b1d */ /* 0x000fec0000010000 */
[----:B------:R-:W-:Y:S05]  /*5c20*/  BRA.U !UP0, `(.L_x_389) ;  /* 0xffffffa908307547 */ /* 0x000fea000b83ffff */
.L_x_327:
        /* <DEDUP_REMOVED lines=31> */
.L_x_391:
[----:B------:R-:W-:Y:S05]  /*5e20*/  BSYNC.RECONVERGENT B0 ;  /* 0x0000000000007941 */ /* 0x000fea0003800200 */
.L_x_390:
[----:B0-----:R-:W-:Y:S01]  /*5e30*/  IADD3 R3, PT, PT, R0, 0x1, RZ ;  /* 0x0000000100037810 */ /* 0x001fe20007ffe0ff */
        /* <DEDUP_REMOVED lines=8> */
.L_x_392:
        /* <DEDUP_REMOVED lines=11> */
.L_x_394:
[----:B------:R-:W-:Y:S05]  /*5f70*/  BSYNC.RECONVERGENT B0 ;  /* 0x0000000000007941 */ /* 0x000fea0003800200 */
.L_x_393:
        /* <DEDUP_REMOVED lines=9> */
.L_x_395:
        /* <DEDUP_REMOVED lines=11> */
.L_x_397:
[----:B------:R-:W-:Y:S05]  /*60c0*/  BSYNC.RECONVERGENT B0 ;  /* 0x0000000000007941 */ /* 0x000fea0003800200 */
.L_x_396:
        /* <DEDUP_REMOVED lines=9> */
.L_x_398:
        /* <DEDUP_REMOVED lines=11> */
.L_x_400:
[----:B------:R-:W-:Y:S05]  /*6210*/  BSYNC.RECONVERGENT B0 ;  /* 0x0000000000007941 */ /* 0x000fea0003800200 */
.L_x_399:
[----:B------:R-:W5:Y:S01]  /*6220*/  LDCU.64 UR4, c[0x0][0x390] ;  /* 0x00007200ff0477ac */ /* 0x000f620008000a00 */
[----:B------:R-:W-:Y:S02]  /*6230*/  IMAD R4, R0, R2, RZ ;  /* 0x0000000200047224 */ /* 0x000fe400078e02ff */
[----:B------:R-:W-:-:S03]  /*6240*/  VIADD R19, R5, 0x1 ;  /* 0x0000000105137836 */ /* 0x000fc60000000000 */
[----:B01234-:R-:W-:-:S04]  /*6250*/  IADD3 R7, P1, PT, R5, R4, RZ ;  /* 0x0000000405077210 */ /* 0x01ffc80007f3e0ff */
[----:B------:R-:W-:Y:S02]  /*6260*/  LEA.HI.X.SX32 R4, R4, RZ, 0x1, P1 ;  /* 0x000000ff04047211 */ /* 0x000fe400008f0eff */
[----:B-----5:R-:W-:-:S04]  /*6270*/  LEA R6, P1, R7, UR4, 0x2 ;  /* 0x0000000407067c11 */ /* 0x020fc8000f8210ff */
[----:B------:R-:W-:Y:S01]  /*6280*/  LEA.HI.X R7, R7, UR5, R4, 0x2, P1 ;  /* 0x0000000507077c11 */ /* 0x000fe200088f1404 */
[----:B------:R-:W-:Y:S08]  /*6290*/  @P0 BRA `(.L_x_401) ;  /* 0x0000000000100947 */ /* 0x000ff00003800000 */
[----:B------:R-:W2:Y:S02]  /*62a0*/  LDG.E R4, desc[UR10][R6.64+0x4] ;  /* 0x0000040a06047981 */ /* 0x000ea4000c1e1900 */
[----:B--2---:R-:W-:-:S05]  /*62b0*/  FMNMX R55, R4, R55, PT ;  /* 0x0000003704377209 */ /* 0x004fca0003800000 */
[----:B------:R0:W-:Y:S01]  /*62c0*/  STG.E desc[UR10][R6.64+0x4], R55 ;  /* 0x0000043706007986 */ /* 0x0001e2000c10190a */
[----:B------:R-:W-:Y:S05]  /*62d0*/  BRA `(.L_x_402) ;  /* 0x0000000000247947 */ /* 0x000fea0003800000 */
.L_x_401:
        /* <DEDUP_REMOVED lines=8> */
.L_x_403:
[----:B------:R-:W-:Y:S05]  /*6360*/  BSYNC.RECONVERGENT B0 ;  /* 0x0000000000007941 */ /* 0x000fea0003800200 */
.L_x_402:
        /* <DEDUP_REMOVED lines=10> */
.L_x_404:
        /* <DEDUP_REMOVED lines=8> */
.L_x_406:
[----:B------:R-:W-:Y:S05]  /*6490*/  BSYNC.RECONVERGENT B0 ;  /* 0x0000000000007941 */ /* 0x000fea0003800200 */
.L_x_405:
[----:B------:R-:W-:-:S05]  /*64a0*/  IMAD R4, R9, R2, RZ ;  /* 0x0000000209047224 */ /* 0x000fca00078e02ff */
[----:B------:R-:W-:-:S04]  /*64b0*/  IADD3 R8, P1, PT, R5, R4, RZ ;  /* 0x0000000405087210 */ /* 0x000fc80007f3e0ff */
[----:B-12---:R-:W-:Y:S02]  /*64c0*/  LEA.HI.X.SX32 R13, R4, RZ, 0x1, P1 ;  /* 0x000000ff040d7211 */ /* 0x006fe400008f0eff */
[----:B------:R-:W-:-:S04]  /*64d0*/  LEA R12, P1, R8, UR4, 0x2 ;  /* 0x00000004080c7c11 */ /* 0x000fc8000f8210ff */
[----:B------:R-:W-:Y:S01]  /*64e0*/  LEA.HI.X R13, R8, UR5, R13, 0x2, P1 ;  /* 0x00000005080d7c11 */ /* 0x000fe200088f140d */
[----:B------:R-:W-:Y:S08]  /*64f0*/  @P0 BRA `(.L_x_407) ;  /* 0x0000000000100947 */ /* 0x000ff00003800000 */
[----:B------:R-:W2:Y:S02]  /*6500*/  LDG.E R4, desc[UR10][R12.64+0x4] ;  /* 0x0000040a0c047981 */ /* 0x000ea4000c1e1900 */
[----:B--2---:R-:W-:-:S05]  /*6510*/  FMNMX R51, R4, R51, PT ;  /* 0x0000003304337209 */ /* 0x004fca0003800000 */
[----:B------:R1:W-:Y:S01]  /*6520*/  STG.E desc[UR10][R12.64+0x4], R51 ;  /* 0x000004330c007986 */ /* 0x0003e2000c10190a */
[----:B------:R-:W-:Y:S05]  /*6530*/  BRA `(.L_x_408) ;  /* 0x0000000000247947 */ /* 0x000fea0003800000 */
.L_x_407:
        /* <DEDUP_REMOVED lines=8> */
.L_x_409:
[----:B------:R-:W-:Y:S05]  /*65c0*/  BSYNC.RECONVERGENT B0 ;  /* 0x0000000000007941 */ /* 0x000fea0003800200 */
.L_x_408:
        /* <DEDUP_REMOVED lines=10> */
.L_x_410:
        /* <DEDUP_REMOVED lines=8> */
.L_x_412:
[----:B------:R-:W-:Y:S05]  /*66f0*/  BSYNC.RECONVERGENT B0 ;  /* 0x0000000000007941 */ /* 0x000fea0003800200 */
.L_x_411:
[----:B------:R-:W-:Y:S01]  /*6700*/  VIADD R19, R5, 0x2 ;  /* 0x0000000205137836 */ /* 0x000fe20000000000 */
[----:B------:R-:W-:Y:S06]  /*6710*/  @P0 BRA `(.L_x_413) ;  /* 0x0000000000100947 */ /* 0x000fec0003800000 */
[----:B------:R-:W3:Y:S02]  /*6720*/  LDG.E R21, desc[UR10][R6.64+0x8] ;  /* 0x0000080a06157981 */ /* 0x000ee4000c1e1900 */
[----:B---3--:R-:W-:-:S05]  /*6730*/  FMNMX R21, R21, R52, PT ;  /* 0x0000003415157209 */ /* 0x008fca0003800000 */
[----:B------:R3:W-:Y:S01]  /*6740*/  STG.E desc[UR10][R6.64+0x8], R21 ;  /* 0x0000081506007986 */ /* 0x0007e2000c10190a */
[----:B------:R-:W-:Y:S05]  /*6750*/  BRA `(.L_x_414) ;  /* 0x0000000000247947 */ /* 0x000fea0003800000 */
.L_x_413:
        /* <DEDUP_REMOVED lines=8> */
.L_x_415:
[----:B------:R-:W-:Y:S05]  /*67e0*/  BSYNC.RECONVERGENT B0 ;  /* 0x0000000000007941 */ /* 0x000fea0003800200 */
.L_x_414:
[----:B------:R-:W-:Y:S05]  /*67f0*/  @P0 BRA `(.L_x_416) ;  /* 0x0000000000100947 */ /* 0x000fea0003800000 */
[----:B------:R-:W4:Y:S02]  /*6800*/  LDG.E R4, desc[UR10][R10.64+0x8] ;  /* 0x0000080a0a047981 */ /* 0x000f24000c1e1900 */
[----:B----4-:R-:W-:-:S05]  /*6810*/  FMNMX R53, R4, R53, PT ;  /* 0x0000003504357209 */ /* 0x010fca0003800000 */
[----:B------:R4:W-:Y:S01]  /*6820*/  STG.E desc[UR10][R10.64+0x8], R53 ;  /* 0x000008350a007986 */ /* 0x0009e2000c10190a */
[----:B------:R-:W-:Y:S05]  /*6830*/  BRA `(.L_x_417) ;  /* 0x0000000000247947 */ /* 0x000fea0003800000 */
.L_x_416:
        /* <DEDUP_REMOVED lines=8> */
.L_x_418:
[----:B------:R-:W-:Y:S05]  /*68c0*/  BSYNC.RECONVERGENT B0 ;  /* 0x0000000000007941 */ /* 0x000fea0003800200 */
.L_x_417:
[----:B------:R-:W-:Y:S05]  /*68d0*/  @P0 BRA `(.L_x_419) ;  /* 0x0000000000100947 */ /* 0x000fea0003800000 */
[----:B---3--:R-:W3:Y:S02]  /*68e0*/  LDG.E R21, desc[UR10][R12.64+0x8] ;  /* 0x0000080a0c157981 */ /* 0x008ee4000c1e1900 */
[----:B---3--:R-:W-:-:S05]  /*68f0*/  FMNMX R21, R21, R54, PT ;  /* 0x0000003615157209 */ /* 0x008fca0003800000 */
[----:B------:R3:W-:Y:S01]  /*6900*/  STG.E desc[UR10][R12.64+0x8], R21 ;  /* 0x000008150c007986 */ /* 0x0007e2000c10190a */
[----:B------:R-:W-:Y:S05]  /*6910*/  BRA `(.L_x_420) ;  /* 0x0000000000247947 */ /* 0x000fea0003800000 */
.L_x_419:
[----:B------:R-:W5:Y:S01]  /*6920*/  LDCU UR4, c[0x0][0x39c] ;  /* 0x00007380ff0477ac */ /* 0x000f620008000800 */
[----:B------:R-:W-:Y:S01]  /*6930*/  BSSY.RECONVERGENT B0, `(.L_x_420) ;  /* 0x0000007000007945 */ /* 0x000fe20003800200 */
[----:B-----5:R-:W-:-:S04]  /*6940*/  ISETP.GE.AND P1, PT, R9, UR4, PT ;  /* 0x0000000409007c0c */ /* 0x020fc8000bf26270 */
[----:B------:R-:W-:-:S13]  /*6950*/  ISETP.GE.OR P1, PT, R19, R2, P1 ;  /* 0x000000021300720c */ /* 0x000fda0000f26670 */
[----:B------:R-:W-:Y:S05]  /*6960*/  @P1 BRA `(.L_x_421) ;  /* 0x00000000000c1947 */ /* 0x000fea0003800000 */
[----:B---3--:R-:W3:Y:S02]  /*6970*/  LDG.E R21, desc[UR10][R12.64+0x8] ;  /* 0x0000080a0c157981 */ /* 0x008ee4000c1e1900 */
[----:B---3--:R-:W-:-:S05]  /*6980*/  FMNMX R21, R54, R21, PT ;  /* 0x0000001536157209 */ /* 0x008fca0003800000 */
[----:B------:R3:W-:Y:S02]  /*6990*/  STG.E desc[UR10][R12.64+0x8], R21 ;  /* 0x000008150c007986 */ /* 0x0007e4000c10190a */
.L_x_421:
[----:B------:R-:W-:Y:S05]  /*69a0*/  BSYNC.RECONVERGENT B0 ;  /* 0x0000000000007941 */ /* 0x000fea0003800200 */
.L_x_420:
[----:B------:R-:W-:Y:S05]  /*69b0*/  @P0 BRA `(.L_x_422) ;  /* 0x0000000000100947 */ /* 0x000fea0003800000 */
[----:B------:R-:W5:Y:S02]  /*69c0*/  LDG.E R19, desc[UR10][R14.64+0x8] ;  /* 0x0000080a0e137981 */ /* 0x000f64000c1e1900 */
[----:B-----5:R-:W-:-:S05]  /*69d0*/  FMNMX R19, R19, R64, PT ;  /* 0x0000004013137209 */ /* 0x020fca0003800000 */
[----:B------:R0:W-:Y:S01]  /*69e0*/  STG.E desc[UR10][R14.64+0x8], R19 ;  /* 0x000008130e007986 */ /* 0x0001e2000c10190a */
[----:B------:R-:W-:Y:S05]  /*69f0*/  BRA `(.L_x_423) ;  /* 0x0000000000247947 */ /* 0x000fea0003800000 */
.L_x_422:
        /* <DEDUP_REMOVED lines=8> */
.L_x_424:
[----:B------:R-:W-:Y:S05]  /*6a80*/  BSYNC.RECONVERGENT B0 ;  /* 0x0000000000007941 */ /* 0x000fea0003800200 */
.L_x_423:
[----:B------:R-:W-:Y:S01]  /*6a90*/  VIADD R5, R5, 0x3 ;  /* 0x0000000305057836 */ /* 0x000fe20000000000 */
[----:B------:R-:W-:Y:S06]  /*6aa0*/  @P0 BRA `(.L_x_425) ;  /* 0x0000000000100947 */ /* 0x000fec0003800000 */
[----:B0-----:R-:W5:Y:S02]  /*6ab0*/  LDG.E R19, desc[UR10][R6.64+0xc] ;  /* 0x00000c0a06137981 */ /* 0x001f64000c1e1900 */
[----:B-----5:R-:W-:-:S05]  /*6ac0*/  FMNMX R19, R19, R62, PT ;  /* 0x0000003e13137209 */ /* 0x020fca0003800000 */
[----:B------:R0:W-:Y:S01]  /*6ad0*/  STG.E desc[UR10][R6.64+0xc], R19 ;  /* 0x00000c1306007986 */ /* 0x0001e2000c10190a */
[----:B------:R-:W-:Y:S05]  /*6ae0*/  BRA `(.L_x_426) ;  /* 0x0000000000247947 */ /* 0x000fea0003800000 */
.L_x_425:
        /* <DEDUP_REMOVED lines=8> */
.L_x_427:
[----:B------:R-:W-:Y:S05]  /*6b70*/  BSYNC.RECONVERGENT B0 ;  /* 0x0000000000007941 */ /* 0x000fea0003800200 */
.L_x_426:
[----:B------:R-:W-:Y:S05]  /*6b80*/  @P0 BRA `(.L_x_428) ;  /* 0x0000000000100947 */ /* 0x000fea0003800000 */
[----:B------:R-:W5:Y:S02]  /*6b90*/  LDG.E R0, desc[UR10][R10.64+0xc] ;  /* 0x00000c0a0a007981 */ /* 0x000f64000c1e1900 */
[----:B-----5:R-:W-:-:S05]  /*6ba0*/  FMNMX R61, R0, R61, PT ;  /* 0x0000003d003d7209 */ /* 0x020fca0003800000 */
[----:B------:R0:W-:Y:S01]  /*6bb0*/  STG.E desc[UR10][R10.64+0xc], R61 ;  /* 0x00000c3d0a007986 */ /* 0x0001e2000c10190a */
[----:B------:R-:W-:Y:S05]  /*6bc0*/  BRA `(.L_x_429) ;  /* 0x0000000000247947 */ /* 0x000fea0003800000 */
.L_x_428:
        /* <DEDUP_REMOVED lines=8> */
.L_x_430:
[----:B------:R-:W-:Y:S05]  /*6c50*/  BSYNC.RECONVERGENT B0 ;  /* 0x0000000000007941 */ /* 0x000fea0003800200 */
.L_x_429:
[----:B------:R-:W-:Y:S05]  /*6c60*/  @P0 BRA `(.L_x_431) ;  /* 0x0000000000100947 */ /* 0x000fea0003800000 */
[----:B------:R-:W5:Y:S02]  /*6c70*/  LDG.E R3, desc[UR10][R12.64+0xc] ;  /* 0x00000c0a0c037981 */ /* 0x000f64000c1e1900 */
[----:B-----5:R-:W-:-:S05]  /*6c80*/  FMNMX R3, R3, R60, PT ;  /* 0x0000003c03037209 */ /* 0x020fca0003800000 */
[----:B------:R0:W-:Y:S01]  /*6c90*/  STG.E desc[UR10][R12.64+0xc], R3 ;  /* 0x00000c030c007986 */ /* 0x0001e2000c10190a */
[----:B------:R-:W-:Y:S05]  /*6ca0*/  BRA `(.L_x_432) ;  /* 0x0000000000247947 */ /* 0x000fea0003800000 */
.L_x_431:
        /* <DEDUP_REMOVED lines=8> */
.L_x_433:
[----:B------:R-:W-:Y:S05]  /*6d30*/  BSYNC.RECONVERGENT B0 ;  /* 0x0000000000007941 */ /* 0x000fea0003800200 */
.L_x_432:
[----:B------:R-:W-:Y:S05]  /*6d40*/  @P0 BRA `(.L_x_434) ;  /* 0x0000000000100947 */ /* 0x000fea0003800000 */
[----:B------:R-:W5:Y:S02]  /*6d50*/  LDG.E R0, desc[UR10][R14.64+0xc] ;  /* 0x00000c0a0e007981 */ /* 0x000f64000c1e1900 */
[----:B-----5:R-:W-:-:S05]  /*6d60*/  FMNMX R59, R0, R59, PT ;  /* 0x0000003b003b7209 */ /* 0x020fca0003800000 */
[----:B------:R-:W-:Y:S01]  /*6d70*/  STG.E desc[UR10][R14.64+0xc], R59 ;  /* 0x00000c3b0e007986 */ /* 0x000fe2000c10190a */
[----:B------:R-:W-:Y:S05]  /*6d80*/  EXIT ;  /* 0x000000000000794d */ /* 0x000fea0003800000 */
.L_x_434:
        /* <DEDUP_REMOVED lines=8> */
.L_x_435:
        /* <DEDUP_REMOVED lines=15> */
.L_x_439:


//--------------------- .nv.shared._Z15FP32_minplus_NNILi64ELi32ELi64ELi4ELi4EEvPfS0_S0_iii --------------------------
	.section	.nv.shared._Z15FP32_minplus_NNILi64ELi32ELi64ELi4ELi4EEvPfS0_S0_iii,"aw",@nobits
	.sectionflags	@""
	.align	4
.nv.shared._Z15FP32_minplus_NNILi64ELi32ELi64ELi4ELi4EEvPfS0_S0_iii:
	.zero		17408


//--------------------- .nv.shared.reserved.0     --------------------------
	.section	.nv.shared.reserved.0,"aw",@nobits
	.weak		__nv_reservedSMEM_offset_0_alias
	.size		__nv_reservedSMEM_offset_0_alias, 0, 64
	.other		__nv_reservedSMEM_offset_0_alias,@"STO_CUDA_RESERVED_SHARED STV_DEFAULT"
__nv_reservedSMEM_offset_0_alias:
	.zero		0
	.zero		64


//--------------------- .nv.shared._Z15FP32_minplus_NTILi64ELi32ELi64ELi4ELi4EEvPfS0_S0_iii --------------------------
	.section	.nv.shared._Z15FP32_minplus_NTILi64ELi32ELi64ELi4ELi4EEvPfS0_S0_iii,"aw",@nobits
	.sectionflags	@""
	.align	4
.nv.shared._Z15FP32_minplus_NTILi64ELi32ELi64ELi4ELi4EEvPfS0_S0_iii:
	.zero		17408


//--------------------- .nv.shared._Z15FP32_minplus_TNILi64ELi32ELi64ELi4ELi4EEvPfS0_S0_iii --------------------------
	.section	.nv.shared._Z15FP32_minplus_TNILi64ELi32ELi64ELi4ELi4EEvPfS0_S0_iii,"aw",@nobits
	.sectionflags	@""
	.align	4
.nv.shared._Z15FP32_minplus_TNILi64ELi32ELi64ELi4ELi4EEvPfS0_S0_iii:
	.zero		17408


//--------------------- .nv.shared._Z15FP32_minplus_TTILi64ELi32ELi64ELi4ELi4EEvPfS0_S0_iii --------------------------
	.section	.nv.shared._Z15FP32_minplus_TTILi64ELi32ELi64ELi4ELi4EEvPfS0_S0_iii,"aw",@nobits
	.sectionflags	@""
	.align	4
.nv.shared._Z15FP32_minplus_TTILi64ELi32ELi64ELi4ELi4EEvPfS0_S0_iii:
	.zero		17408


//--------------------- .nv.constant0._Z15FP32_minplus_NNILi64ELi32ELi64ELi4ELi4EEvPfS0_S0_iii --------------------------
	.section	.nv.constant0._Z15FP32_minplus_NNILi64ELi32ELi64ELi4ELi4EEvPfS0_S0_iii,"a",@progbits
	.sectionflags	@""
	.align	4
.nv.constant0._Z15FP32_minplus_NNILi64ELi32ELi64ELi4ELi4EEvPfS0_S0_iii:
	.zero		932


//--------------------- .nv.constant0._Z15FP32_minplus_NTILi64ELi32ELi64ELi4ELi4EEvPfS0_S0_iii --------------------------
	.section	.nv.constant0._Z15FP32_minplus_NTILi64ELi32ELi64ELi4ELi4EEvPfS0_S0_iii,"a",@progbits
	.sectionflags	@""
	.align	4
.nv.constant0._Z15FP32_minplus_NTILi64ELi32ELi64ELi4ELi4EEvPfS0_S0_iii:
	.zero		932


//--------------------- .nv.constant0._Z15FP32_minplus_TNILi64ELi32ELi64ELi4ELi4EEvPfS0_S0_iii --------------------------
	.section	.nv.constant0._Z15FP32_minplus_TNILi64ELi32ELi64ELi4ELi4EEvPfS0_S0_iii,"a",@progbits
	.sectionflags	@""
	.align	4
.nv.constant0._Z15FP32_minplus_TNILi64ELi32ELi64ELi4ELi4EEvPfS0_S0_iii:
	.zero		932


//--------------------- .nv.constant0._Z15FP32_minplus_TTILi64ELi32ELi64ELi4ELi4EEvPfS0_S0_iii --------------------------
	.section	.nv.constant0._Z15FP32_minplus_TTILi64ELi32ELi64ELi4ELi4EEvPfS0_S0_iii,"a",@progbits
	.sectionflags	@""
	.align	4
.nv.constant0._Z15FP32_minplus_TTILi64ELi32ELi64ELi4ELi4EEvPfS0_S0_iii:
	.zero		932


//--------------------- SYMBOLS --------------------------

	.type		.nv.reservedSmem.offset0,@object
	.size		.nv.reservedSmem.offset0,0x4
	.type		.nv.reservedSmem.cap,@object
	.size		.nv.reservedSmem.cap,0x4
